	.target	sm_80

	.elftype	@"ET_EXEC"


//--------------------- .note.nv.tkinfo           --------------------------
	.section	.note.nv.tkinfo,"",@"SHT_NOTE"
	.sectionflags	@"SHF_NOTE_NV_TKINFO"
	.tkinfo
        /*0018*/ 	.word	0x00000002
        /*0030*/ 	.string	""
        /*0030*/ 	.string	"ptxas"
        /*0030*/ 	.string	"Cuda compilation tools, release 13.0, V13.0.88"
        /*0030*/ 	.string	"Build cuda_13.0.r13.0/compiler.36424714_0"
        /*0030*/ 	.string	"-v  -suppress-debug-info  -lineinfo  -arch sm_80 "



//--------------------- .note.nv.cuinfo           --------------------------
	.section	.note.nv.cuinfo,"",@"SHT_NOTE"
	.sectionflags	@"SHF_NOTE_NV_CUINFO"
        /*0018*/ 	.short	0x0002
        /*001a*/ 	.short	0x0050
        /*001c*/ 	.short	0x0082
	.zero		2


//--------------------- .nv.info                  --------------------------
	.section	.nv.info,"",@"SHT_CUDA_INFO"
	.align	4


	//----- nvinfo : EIATTR_REGCOUNT
	.align		4
        /*0000*/ 	.byte	0x04, 0x2f
        /*0002*/ 	.short	(.L_1 - .L_0)
	.align		4
.L_0:
        /*0004*/ 	.word	index@(matmul_kernel)
        /*0008*/ 	.word	0x00000020


	//----- nvinfo : EIATTR_FRAME_SIZE
	.align		4
.L_1:
        /*000c*/ 	.byte	0x04, 0x11
        /*000e*/ 	.short	(.L_3 - .L_2)
	.align		4
.L_2:
        /*0010*/ 	.word	index@(matmul_kernel)
        /*0014*/ 	.word	0x00002000


	//----- nvinfo : EIATTR_MIN_STACK_SIZE
	.align		4
.L_3:
        /*0018*/ 	.byte	0x04, 0x12
        /*001a*/ 	.short	(.L_5 - .L_4)
	.align		4
.L_4:
        /*001c*/ 	.word	index@(matmul_kernel)
        /*0020*/ 	.word	0x00002000
.L_5:


//--------------------- .nv.info.matmul_kernel    --------------------------
	.section	.nv.info.matmul_kernel,"",@"SHT_CUDA_INFO"
	.sectionflags	@""
	.align	4


	//----- nvinfo : EIATTR_CUDA_API_VERSION
	.align		4
        /*0000*/ 	.byte	0x04, 0x37
        /*0002*/ 	.short	(.L_7 - .L_6)
.L_6:
        /*0004*/ 	.word	0x00000082


	//----- nvinfo : EIATTR_SW2861232_WAR
	.align		4
.L_7:
        /*0008*/ 	.byte	0x01, 0x35
	.zero		2


	//----- nvinfo : EIATTR_PARAM_CBANK
	.align		4
        /*000c*/ 	.byte	0x04, 0x0a
        /*000e*/ 	.short	(.L_9 - .L_8)
	.align		4
.L_8:
        /*0010*/ 	.word	index@(.nv.constant0.matmul_kernel)
        /*0014*/ 	.short	0x0160
        /*0016*/ 	.short	0x0050


	//----- nvinfo : EIATTR_CBANK_PARAM_SIZE
	.align		4
.L_9:
        /*0018*/ 	.byte	0x03, 0x19
        /*001a*/ 	.short	0x0050


	//----- nvinfo : EIATTR_KPARAM_INFO
	.align		4
        /*001c*/ 	.byte	0x04, 0x17
        /*001e*/ 	.short	(.L_11 - .L_10)
.L_10:
        /*0020*/ 	.word	0x00000000
        /*0024*/ 	.short	0x000d
        /*0026*/ 	.short	0x0048
        /*0028*/ 	.byte	0x00, 0xf4, 0x21, 0x00


	//----- nvinfo : EIATTR_KPARAM_INFO
	.align		4
.L_11:
        /*002c*/ 	.byte	0x04, 0x17
        /*002e*/ 	.short	(.L_13 - .L_12)
.L_12:
        /*0030*/ 	.word	0x00000000
        /*0034*/ 	.short	0x000c
        /*0036*/ 	.short	0x0040
        /*0038*/ 	.byte	0x00, 0xf4, 0x21, 0x00


	//----- nvinfo : EIATTR_KPARAM_INFO
	.align		4
.L_13:
        /*003c*/ 	.byte	0x04, 0x17
        /*003e*/ 	.short	(.L_15 - .L_14)
.L_14:
        /*0040*/ 	.word	0x00000000
        /*0044*/ 	.short	0x000b
        /*0046*/ 	.short	0x0038
        /*0048*/ 	.byte	0x00, 0xf0, 0x11, 0x00


	//----- nvinfo : EIATTR_KPARAM_INFO
	.align		4
.L_15:
        /*004c*/ 	.byte	0x04, 0x17
        /*004e*/ 	.short	(.L_17 - .L_16)
.L_16:
        /*0050*/ 	.word	0x00000000
        /*0054*/ 	.short	0x000a
        /*0056*/ 	.short	0x0034
        /*0058*/ 	.byte	0x00, 0xf0, 0x11, 0x00


	//----- nvinfo : EIATTR_KPARAM_INFO
	.align		4
.L_17:
        /*005c*/ 	.byte	0x04, 0x17
        /*005e*/ 	.short	(.L_19 - .L_18)
.L_18:
        /*0060*/ 	.word	0x00000000
        /*0064*/ 	.short	0x0009
        /*0066*/ 	.short	0x0030
        /*0068*/ 	.byte	0x00, 0xf0, 0x11, 0x00


	//----- nvinfo : EIATTR_KPARAM_INFO
	.align		4
.L_19:
        /*006c*/ 	.byte	0x04, 0x17
        /*006e*/ 	.short	(.L_21 - .L_20)
.L_20:
        /*0070*/ 	.word	0x00000000
        /*0074*/ 	.short	0x0008
        /*0076*/ 	.short	0x002c
        /*0078*/ 	.byte	0x00, 0xf0, 0x11, 0x00


	//----- nvinfo : EIATTR_KPARAM_INFO
	.align		4
.L_21:
        /*007c*/ 	.byte	0x04, 0x17
        /*007e*/ 	.short	(.L_23 - .L_22)
.L_22:
        /*0080*/ 	.word	0x00000000
        /*0084*/ 	.short	0x0007
        /*0086*/ 	.short	0x0028
        /*0088*/ 	.byte	0x00, 0xf0, 0x11, 0x00


	//----- nvinfo : EIATTR_KPARAM_INFO
	.align		4
.L_23:
        /*008c*/ 	.byte	0x04, 0x17
        /*008e*/ 	.short	(.L_25 - .L_24)
.L_24:
        /*0090*/ 	.word	0x00000000
        /*0094*/ 	.short	0x0006
        /*0096*/ 	.short	0x0024
        /*0098*/ 	.byte	0x00, 0xf0, 0x11, 0x00


	//----- nvinfo : EIATTR_KPARAM_INFO
	.align		4
.L_25:
        /*009c*/ 	.byte	0x04, 0x17
        /*009e*/ 	.short	(.L_27 - .L_26)
.L_26:
        /*00a0*/ 	.word	0x00000000
        /*00a4*/ 	.short	0x0005
        /*00a6*/ 	.short	0x0020
        /*00a8*/ 	.byte	0x00, 0xf0, 0x11, 0x00


	//----- nvinfo : EIATTR_KPARAM_INFO
	.align		4
.L_27:
        /*00ac*/ 	.byte	0x04, 0x17
        /*00ae*/ 	.short	(.L_29 - .L_28)
.L_28:
        /*00b0*/ 	.word	0x00000000
        /*00b4*/ 	.short	0x0004
        /*00b6*/ 	.short	0x001c
        /*00b8*/ 	.byte	0x00, 0xf0, 0x11, 0x00


	//----- nvinfo : EIATTR_KPARAM_INFO
	.align		4
.L_29:
        /*00bc*/ 	.byte	0x04, 0x17
        /*00be*/ 	.short	(.L_31 - .L_30)
.L_30:
        /*00c0*/ 	.word	0x00000000
        /*00c4*/ 	.short	0x0003
        /*00c6*/ 	.short	0x0018
        /*00c8*/ 	.byte	0x00, 0xf0, 0x11, 0x00


	//----- nvinfo : EIATTR_KPARAM_INFO
	.align		4
.L_31:
        /*00cc*/ 	.byte	0x04, 0x17
        /*00ce*/ 	.short	(.L_33 - .L_32)
.L_32:
        /*00d0*/ 	.word	0x00000000
        /*00d4*/ 	.short	0x0002
        /*00d6*/ 	.short	0x0010
        /*00d8*/ 	.byte	0x00, 0xf4, 0x21, 0x00


	//----- nvinfo : EIATTR_KPARAM_INFO
	.align		4
.L_33:
        /*00dc*/ 	.byte	0x04, 0x17
        /*00de*/ 	.short	(.L_35 - .L_34)
.L_34:
        /*00e0*/ 	.word	0x00000000
        /*00e4*/ 	.short	0x0001
        /*00e6*/ 	.short	0x0008
        /*00e8*/ 	.byte	0x00, 0xf4, 0x21, 0x00


	//----- nvinfo : EIATTR_KPARAM_INFO
	.align		4
.L_35:
        /*00ec*/ 	.byte	0x04, 0x17
        /*00ee*/ 	.short	(.L_37 - .L_36)
.L_36:
        /*00f0*/ 	.word	0x00000000
        /*00f4*/ 	.short	0x0000
        /*00f6*/ 	.short	0x0000
        /*00f8*/ 	.byte	0x00, 0xf4, 0x21, 0x00


	//----- nvinfo : EIATTR_MAXREG_COUNT
	.align		4
.L_37:
        /*00fc*/ 	.byte	0x03, 0x1b
        /*00fe*/ 	.short	0x00ff


	//----- nvinfo : EIATTR_NUM_BARRIERS
	.align		4
        /*0100*/ 	.byte	0x02, 0x4c
        /*0102*/ 	.byte	0x01
	.zero		1


	//----- nvinfo : EIATTR_ANNOTATIONS
	.align		4
        /*0104*/ 	.byte	0x04, 0x55
        /*0106*/ 	.short	(.L_39 - .L_38)


	//   ....[0]....
.L_38:
        /*0108*/ 	.word	0x00000001
        /*010c*/ 	.byte	0x10, 0x05, 0x00, 0x00, 0x01, 0x00, 0x00, 0x00, 0x80, 0x05, 0x00, 0x00, 0x01, 0x00, 0x00, 0x00
        /* <DEDUP_REMOVED lines=3417> */
        /*d6ac*/ 	.byte	0x40, 0x50, 0x03, 0x00


	//----- nvinfo : EIATTR_MERCURY_ISA_VERSION
	.align		4
.L_39:
        /*d6b0*/ 	.byte	0x03, 0x5f
        /*d6b2*/ 	.short	0x0000


	//----- nvinfo : EIATTR_EXIT_INSTR_OFFSETS
	.align		4
        /*d6b4*/ 	.byte	0x04, 0x1c
        /*d6b6*/ 	.short	(.L_41 - .L_40)


	//   ....[0]....
.L_40:
        /*d6b8*/ 	.word	0x000357e0


	//   ....[1]....
        /*d6bc*/ 	.word	0x00035810


	//----- nvinfo : EIATTR_REQNTID
	.align		4
.L_41:
        /*d6c0*/ 	.byte	0x04, 0x10
        /*d6c2*/ 	.short	(.L_43 - .L_42)
.L_42:
        /*d6c4*/ 	.word	0x00000080
        /*d6c8*/ 	.word	0x00000001
        /*d6cc*/ 	.word	0x00000001
.L_43:


//--------------------- .nv.callgraph             --------------------------
	.section	.nv.callgraph,"",@"SHT_CUDA_CALLGRAPH"
	.align	4
	.sectionentsize	8
	.align		4
        /*0000*/ 	.word	0x00000000
	.align		4
        /*0004*/ 	.word	0xffffffff
	.align		4
        /*0008*/ 	.word	0x00000000
	.align		4
        /*000c*/ 	.word	0xfffffffe
	.align		4
        /*0010*/ 	.word	0x00000000
	.align		4
        /*0014*/ 	.word	0xfffffffd
	.align		4
        /*0018*/ 	.word	0x00000000
	.align		4
        /*001c*/ 	.word	0xfffffffc


//--------------------- .nv.rel.action            --------------------------
	.section	.nv.rel.action,"",@"SHT_CUDA_RELOCINFO"
	.align	8
	.sectionentsize	8
        /*0000*/ 	.byte	0x73, 0x00, 0x00, 0x00, 0x00, 0x00, 0x00, 0x00, 0x00, 0x00, 0x00, 0x11, 0x25, 0x00, 0x05, 0x36


//--------------------- .nv.constant0.matmul_kernel --------------------------
	.section	.nv.constant0.matmul_kernel,"a",@progbits
	.sectionflags	@""
	.align	4
.nv.constant0.matmul_kernel:
	.zero		432


//--------------------- .text.matmul_kernel       --------------------------
	.section	.text.matmul_kernel,"ax",@progbits
	.sectioninfo	@"SHI_REGISTERS=32"
	.align	128
        .global         matmul_kernel
        .type           matmul_kernel,@function
        .size           matmul_kernel,(.L_x_5 - matmul_kernel)
        .other          matmul_kernel,@"STO_CUDA_ENTRY STV_DEFAULT"
matmul_kernel:
.text.matmul_kernel:
[----:B------:R-:W-:-:S03]  /*0000*/  IMAD.MOV.U32 R1, RZ, RZ, c[0x0][0x28] ;  /* 0x00000a00ff017624 */ /* 0x000fc600078e00ff */
[----:B------:R-:W-:Y:S01]  /*0010*/  IMAD.MOV.U32 R0, RZ, RZ, c[0x0][0x17c] ;  /* 0x00005f00ff007624 */ /* 0x000fe200078e00ff */
[----:B------:R-:W0:Y:S01]  /*0020*/  S2R R29, SR_TID.X ;  /* 0x00000000001d7919 */ /* 0x000e220000002100 */
[----:B------:R-:W-:Y:S01]  /*0030*/  IADD3 R1, R1, -0x2000, RZ ;  /* 0xffffe00001017810 */ /* 0x000fe20007ffe0ff */
[----:B------:R-:W-:Y:S02]  /*0040*/  ULDC.64 UR6, c[0x0][0x118] ;  /* 0x0000460000067ab9 */ /* 0x000fe40000000a00 */
[----:B------:R-:W-:-:S04]  /*0050*/  IADD3 R0, R0, 0xff, RZ ;  /* 0x000000ff00007810 */ /* 0x000fc80007ffe0ff */
[----:B------:R-:W-:-:S04]  /*0060*/  SHF.R.S32.HI R3, RZ, 0x1f, R0 ;  /* 0x0000001fff037819 */ /* 0x000fc80000011400 */
[----:B------:R-:W-:-:S04]  /*0070*/  LEA.HI R3, R3, R0, RZ, 0x8 ;  /* 0x0000000003037211 */ /* 0x000fc800078f40ff */
[----:B------:R-:W-:Y:S02]  /*0080*/  SHF.R.S32.HI R0, RZ, 0x8, R3 ;  /* 0x00000008ff007819 */ /* 0x000fe40000011403 */
[----:B------:R-:W1:Y:S03]  /*0090*/  S2R R3, SR_CTAID.X ;  /* 0x0000000000037919 */ /* 0x000e660000002500 */
[----:B------:R-:W-:Y:S01]  /*00a0*/  IMAD.SHL.U32 R0, R0, 0x4, RZ ;  /* 0x0000000400007824 */ /* 0x000fe200078e00ff */
[----:B0-----:R-:W-:-:S04]  /*00b0*/  LOP3.LUT R12, R29, 0x7f, RZ, 0xc0, !PT ;  /* 0x0000007f1d0c7812 */ /* 0x001fc800078ec0ff */
[-C--:B------:R-:W-:Y:S02]  /*00c0*/  IABS R7, R0.reuse ;  /* 0x0000000000077213 */ /* 0x080fe40000000000 */
[----:B------:R-:W-:Y:S02]  /*00d0*/  IABS R10, R0 ;  /* 0x00000000000a7213 */ /* 0x000fe40000000000 */
[----:B------:R-:W0:Y:S01]  /*00e0*/  I2F.RP R2, R7 ;  /* 0x0000000700027306 */ /* 0x000e220000209400 */
[----:B-1----:R-:W-:-:S07]  /*00f0*/  IABS R8, R3 ;  /* 0x0000000300087213 */ /* 0x002fce0000000000 */
[----:B0-----:R-:W0:Y:S02]  /*0100*/  MUFU.RCP R2, R2 ;  /* 0x0000000200027308 */ /* 0x001e240000001000 */
[----:B0-----:R-:W-:Y:S01]  /*0110*/  IADD3 R4, R2, 0xffffffe, RZ ;  /* 0x0ffffffe02047810 */ /* 0x001fe20007ffe0ff */
[----:B------:R-:W-:-:S05]  /*0120*/  IMAD.MOV R2, RZ, RZ, -R10 ;  /* 0x000000ffff027224 */ /* 0x000fca00078e0a0a */
[----:B------:R0:W1:Y:S02]  /*0130*/  F2I.FTZ.U32.TRUNC.NTZ R5, R4 ;  /* 0x0000000400057305 */ /* 0x000064000021f000 */
[----:B0-----:R-:W-:Y:S02]  /*0140*/  IMAD.MOV.U32 R4, RZ, RZ, RZ ;  /* 0x000000ffff047224 */ /* 0x001fe400078e00ff */
[----:B-1----:R-:W-:-:S04]  /*0150*/  IMAD.MOV R6, RZ, RZ, -R5 ;  /* 0x000000ffff067224 */ /* 0x002fc800078e0a05 */
[----:B------:R-:W-:Y:S02]  /*0160*/  IMAD R9, R6, R7, RZ ;  /* 0x0000000706097224 */ /* 0x000fe400078e02ff */
[----:B------:R-:W-:Y:S02]  /*0170*/  IMAD.MOV.U32 R6, RZ, RZ, R8 ;  /* 0x000000ffff067224 */ /* 0x000fe400078e0008 */
[----:B------:R-:W-:-:S06]  /*0180*/  IMAD.HI.U32 R5, R5, R9, R4 ;  /* 0x0000000905057227 */ /* 0x000fcc00078e0004 */
[----:B------:R-:W-:-:S04]  /*0190*/  IMAD.HI.U32 R5, R5, R6, RZ ;  /* 0x0000000605057227 */ /* 0x000fc800078e00ff */
[----:B------:R-:W-:-:S05]  /*01a0*/  IMAD R2, R5, R2, R6 ;  /* 0x0000000205027224 */ /* 0x000fca00078e0206 */
[----:B------:R-:W-:-:S13]  /*01b0*/  ISETP.GT.U32.AND P1, PT, R7, R2, PT ;  /* 0x000000020700720c */ /* 0x000fda0003f24070 */
[----:B------:R-:W-:Y:S01]  /*01c0*/  @!P1 IMAD.IADD R2, R2, 0x1, -R7 ;  /* 0x0000000102029824 */ /* 0x000fe200078e0a07 */
[----:B------:R-:W-:Y:S02]  /*01d0*/  @!P1 IADD3 R5, R5, 0x1, RZ ;  /* 0x0000000105059810 */ /* 0x000fe40007ffe0ff */
[----:B------:R-:W-:Y:S02]  /*01e0*/  ISETP.NE.AND P1, PT, R0, RZ, PT ;  /* 0x000000ff0000720c */ /* 0x000fe40003f25270 */
[----:B------:R-:W-:Y:S02]  /*01f0*/  ISETP.GE.U32.AND P0, PT, R2, R7, PT ;  /* 0x000000070200720c */ /* 0x000fe40003f06070 */
[----:B------:R-:W-:-:S04]  /*0200*/  LOP3.LUT R2, R3, R0, RZ, 0x3c, !PT ;  /* 0x0000000003027212 */ /* 0x000fc800078e3cff */
[----:B------:R-:W-:Y:S01]  /*0210*/  ISETP.GE.AND P2, PT, R2, RZ, PT ;  /* 0x000000ff0200720c */ /* 0x000fe20003f46270 */
[----:B------:R-:W-:-:S05]  /*0220*/  IMAD.MOV.U32 R2, RZ, RZ, c[0x0][0x178] ;  /* 0x00005e00ff027624 */ /* 0x000fca00078e00ff */
[----:B------:R-:W-:Y:S02]  /*0230*/  IADD3 R2, R2, 0x7f, RZ ;  /* 0x0000007f02027810 */ /* 0x000fe40007ffe0ff */
[----:B------:R-:W-:-:S05]  /*0240*/  @P0 IADD3 R5, R5, 0x1, RZ ;  /* 0x0000000105050810 */ /* 0x000fca0007ffe0ff */
[----:B------:R-:W-:Y:S01]  /*0250*/  IMAD.MOV.U32 R4, RZ, RZ, R5 ;  /* 0x000000ffff047224 */ /* 0x000fe200078e0005 */
[----:B------:R-:W-:-:S03]  /*0260*/  SHF.R.S32.HI R5, RZ, 0x1f, R2 ;  /* 0x0000001fff057819 */ /* 0x000fc60000011402 */
[----:B------:R-:W-:Y:S01]  /*0270*/  @!P2 IMAD.MOV R4, RZ, RZ, -R4 ;  /* 0x000000ffff04a224 */ /* 0x000fe200078e0a04 */
[----:B------:R-:W-:Y:S02]  /*0280*/  @!P1 LOP3.LUT R4, RZ, R0, RZ, 0x33, !PT ;  /* 0x00000000ff049212 */ /* 0x000fe400078e33ff */
[----:B------:R-:W-:-:S03]  /*0290*/  LEA.HI R5, R5, R2, RZ, 0x7 ;  /* 0x0000000205057211 */ /* 0x000fc600078f38ff */
[----:B------:R-:W-:Y:S02]  /*02a0*/  IMAD.SHL.U32 R2, R4, 0x4, RZ ;  /* 0x0000000404027824 */ /* 0x000fe400078e00ff */
[----:B------:R-:W-:-:S03]  /*02b0*/  IMAD.MOV R4, RZ, RZ, -R4 ;  /* 0x000000ffff047224 */ /* 0x000fc600078e0a04 */
[----:B------:R-:W-:Y:S01]  /*02c0*/  LEA.HI.SX32 R5, R5, -R2, 0x19 ;  /* 0x8000000205057211 */ /* 0x000fe200078fcaff */
[----:B------:R-:W-:Y:S02]  /*02d0*/  IMAD R13, R0, R4, R3 ;  /* 0x00000004000d7224 */ /* 0x000fe400078e0203 */
[----:B------:R-:W-:Y:S01]  /*02e0*/  IMAD.MOV.U32 R4, RZ, RZ, RZ ;  /* 0x000000ffff047224 */ /* 0x000fe200078e00ff */
[----:B------:R-:W-:Y:S02]  /*02f0*/  IMNMX R6, R5, 0x4, PT ;  /* 0x0000000405067817 */ /* 0x000fe40003800200 */
[----:B------:R-:W-:Y:S02]  /*0300*/  IABS R11, R13 ;  /* 0x0000000d000b7213 */ /* 0x000fe40000000000 */
[----:B------:R-:W-:-:S04]  /*0310*/  IABS R9, R6 ;  /* 0x0000000600097213 */ /* 0x000fc80000000000 */
[----:B------:R-:W0:Y:S08]  /*0320*/  I2F.RP R7, R9 ;  /* 0x0000000900077306 */ /* 0x000e300000209400 */
[----:B0-----:R-:W0:Y:S02]  /*0330*/  MUFU.RCP R7, R7 ;  /* 0x0000000700077308 */ /* 0x001e240000001000 */
[----:B0-----:R-:W-:-:S06]  /*0340*/  IADD3 R5, R7, 0xffffffe, RZ ;  /* 0x0ffffffe07057810 */ /* 0x001fcc0007ffe0ff */
[----:B------:R-:W0:Y:S02]  /*0350*/  F2I.FTZ.U32.TRUNC.NTZ R5, R5 ;  /* 0x0000000500057305 */ /* 0x000e24000021f000 */
[----:B0-----:R-:W-:-:S04]  /*0360*/  IMAD.MOV R8, RZ, RZ, -R5 ;  /* 0x000000ffff087224 */ /* 0x001fc800078e0a05 */
[----:B------:R-:W-:-:S04]  /*0370*/  IMAD.MOV.U32 R0, RZ, RZ, R8 ;  /* 0x000000ffff007224 */ /* 0x000fc800078e0008 */
[----:B------:R-:W-:Y:S01]  /*0380*/  IMAD R3, R0, R9, RZ ;  /* 0x0000000900037224 */ /* 0x000fe200078e02ff */
[----:B------:R-:W-:-:S03]  /*0390*/  IABS R0, R6 ;  /* 0x0000000600007213 */ /* 0x000fc60000000000 */
[----:B------:R-:W-:-:S04]  /*03a0*/  IMAD.HI.U32 R4, R5, R3, R4 ;  /* 0x0000000305047227 */ /* 0x000fc800078e0004 */
[----:B------:R-:W-:Y:S02]  /*03b0*/  IMAD.MOV R0, RZ, RZ, -R0 ;  /* 0x000000ffff007224 */ /* 0x000fe400078e0a00 */
        /* <DEDUP_REMOVED lines=8> */
[----:B------:R-:W-:-:S07]  /*0440*/  ISETP.GE.AND P2, PT, R0, RZ, PT ;  /* 0x000000ff0000720c */ /* 0x000fce0003f46270 */
[----:B------:R-:W-:-:S05]  /*0450*/  @P0 IADD3 R4, R4, 0x1, RZ ;  /* 0x0000000104040810 */ /* 0x000fca0007ffe0ff */
[----:B------:R-:W-:Y:S02]  /*0460*/  IMAD.MOV.U32 R28, RZ, RZ, R4 ;  /* 0x000000ffff1c7224 */ /* 0x000fe400078e0004 */
[----:B------:R-:W-:Y:S02]  /*0470*/  IMAD.MOV.U32 R4, RZ, RZ, 0x3f ;  /* 0x0000003fff047424 */ /* 0x000fe400078e00ff */
[----:B------:R-:W-:Y:S01]  /*0480*/  @!P2 IMAD.MOV R28, RZ, RZ, -R28 ;  /* 0x000000ffff1ca224 */ /* 0x000fe200078e0a1c */
[----:B------:R-:W-:Y:S02]  /*0490*/  @!P1 LOP3.LUT R28, RZ, R6, RZ, 0x33, !PT ;  /* 0x00000006ff1c9212 */ /* 0x000fe400078e33ff */
[----:B------:R-:W-:-:S03]  /*04a0*/  IADD3 R4, R4, c[0x0][0x180], RZ ;  /* 0x0000600004047a10 */ /* 0x000fc60007ffe0ff */
[----:B------:R-:W-:Y:S01]  /*04b0*/  IMAD.MOV R3, RZ, RZ, -R28 ;  /* 0x000000ffff037224 */ /* 0x000fe200078e0a1c */
[----:B------:R-:W-:Y:S01]  /*04c0*/  ISETP.GT.AND P0, PT, R4, 0x3f, PT ;  /* 0x0000003f0400780c */ /* 0x000fe20003f04270 */
[----:B------:R-:W-:Y:S02]  /*04d0*/  IMAD.SHL.U32 R28, R28, 0x100, RZ ;  /* 0x000001001c1c7824 */ /* 0x000fe400078e00ff */
[----:B------:R-:W-:-:S04]  /*04e0*/  IMAD R3, R6, R3, R13 ;  /* 0x0000000306037224 */ /* 0x000fc800078e020d */
[----:B------:R-:W-:-:S04]  /*04f0*/  IMAD.IADD R3, R2, 0x1, R3 ;  /* 0x0000000102037824 */ /* 0x000fc800078e0203 */
[----:B------:R-:W-:-:S05]  /*0500*/  IMAD R0, R3, 0x80, R12 ;  /* 0x0000008003007824 */ /* 0x000fca00078e020c */
[----:B------:R0:W-:Y:S01]  /*0510*/  STL [R1+0xcdc], R0 ;  /* 0x000cdc0001007387 */ /* 0x0001e20000100800 */
[----:B------:R-:W-:Y:S05]  /*0520*/  @P0 BRA `(.L_x_0) ;  /* 0x0000077000000947 */ /* 0x000fea0003800000 */
[----:B0-----:R-:W-:Y:S01]  /*0530*/  IMAD.SHL.U32 R0, R29, 0x20, RZ ;  /* 0x000000201d007824 */ /* 0x001fe200078e00ff */
[----:B------:R-:W-:Y:S01]  /*0540*/  CS2R R24, SRZ ;  /* 0x0000000000187805 */ /* 0x000fe2000001ff00 */
[----:B------:R-:W-:Y:S01]  /*0550*/  CS2R R26, SRZ ;  /* 0x00000000001a7805 */ /* 0x000fe2000001ff00 */
[----:B------:R-:W-:Y:S01]  /*0560*/  CS2R R20, SRZ ;  /* 0x0000000000147805 */ /* 0x000fe2000001ff00 */
[----:B------:R-:W-:Y:S01]  /*0570*/  CS2R R22, SRZ ;  /* 0x0000000000167805 */ /* 0x000fe2000001ff00 */
[----:B------:R0:W-:Y:S01]  /*0580*/  STL [R1+0xce0], R0 ;  /* 0x000ce00001007387 */ /* 0x0001e20000100800 */
[----:B------:R-:W-:Y:S01]  /*0590*/  CS2R R16, SRZ ;  /* 0x0000000000107805 */ /* 0x000fe2000001ff00 */
[----:B------:R-:W-:Y:S01]  /*05a0*/  CS2R R18, SRZ ;  /* 0x0000000000127805 */ /* 0x000fe2000001ff00 */
[----:B------:R-:W-:Y:S01]  /*05b0*/  CS2R R12, SRZ ;  /* 0x00000000000c7805 */ /* 0x000fe2000001ff00 */
[----:B------:R0:W-:Y:S01]  /*05c0*/  STL [R1], RZ ;  /* 0x000000ff01007387 */ /* 0x0001e20000100800 */
[----:B------:R-:W-:Y:S01]  /*05d0*/  CS2R R14, SRZ ;  /* 0x00000000000e7805 */ /* 0x000fe2000001ff00 */
[----:B------:R-:W-:Y:S01]  /*05e0*/  CS2R R8, SRZ ;  /* 0x0000000000087805 */ /* 0x000fe2000001ff00 */
[----:B------:R-:W-:Y:S01]  /*05f0*/  CS2R R10, SRZ ;  /* 0x00000000000a7805 */ /* 0x000fe2000001ff00 */
[----:B------:R0:W-:Y:S01]  /*0600*/  STL [R1+0x4], RZ ;  /* 0x000004ff01007387 */ /* 0x0001e20000100800 */
[----:B------:R-:W-:Y:S01]  /*0610*/  CS2R R4, SRZ ;  /* 0x0000000000047805 */ /* 0x000fe2000001ff00 */
[----:B------:R-:W-:-:S02]  /*0620*/  CS2R R6, SRZ ;  /* 0x0000000000067805 */ /* 0x000fc4000001ff00 */
[----:B------:R0:W-:Y:S04]  /*0630*/  STL [R1+0x8], RZ ;  /* 0x000008ff01007387 */ /* 0x0001e80000100800 */
        /* <DEDUP_REMOVED lines=100> */
[----:B------:R0:W-:Y:S01]  /*0c80*/  STL [R1+0x19c], RZ ;  /* 0x00019cff01007387 */ /* 0x0001e20000100800 */
[----:B------:R-:W-:Y:S05]  /*0c90*/  BRA `(.L_x_1) ;  /* 0x0002c73000007947 */ /* 0x000fea0003800000 */
.L_x_0:
[----:B------:R-:W-:Y:S01]  /*0ca0*/  IABS R15, c[0x0][0x17c] ;  /* 0x00005f00000f7a13 */ /* 0x000fe20000000000 */
[----:B------:R-:W-:Y:S01]  /*0cb0*/  IMAD.MOV.U32 R11, RZ, RZ, R0 ;  /* 0x000000ffff0b7224 */ /* 0x000fe200078e0000 */
[----:B0-----:R-:W-:Y:S01]  /*0cc0*/  IABS R0, c[0x0][0x178] ;  /* 0x00005e0000007a13 */ /* 0x001fe20000000000 */
[----:B------:R-:W-:Y:S01]  /*0cd0*/  STL [R1+0xce4], R28 ;  /* 0x000ce41c01007387 */ /* 0x000fe20000100800 */
[----:B------:R-:W0:Y:S01]  /*0ce0*/  I2F.RP R7, R15 ;  /* 0x0000000f00077306 */ /* 0x000e220000209400 */
[----:B------:R-:W-:-:S02]  /*0cf0*/  SHF.R.U32.HI R17, RZ, 0x6, R29 ;  /* 0x00000006ff117819 */ /* 0x000fc4000001161d */
[----:B------:R-:W-:Y:S02]  /*0d00*/  SHF.R.S32.HI R9, RZ, 0x1f, R4 ;  /* 0x0000001fff097819 */ /* 0x000fe40000011404 */
[----:B------:R-:W-:Y:S02]  /*0d10*/  SGXT.U32 R17, R17, 0x1 ;  /* 0x000000011111781a */ /* 0x000fe40000000000 */
[----:B------:R-:W-:Y:S01]  /*0d20*/  LOP3.LUT R12, R29, 0x3f, RZ, 0xc0, !PT ;  /* 0x0000003f1d0c7812 */ /* 0x000fe200078ec0ff */
[----:B------:R-:W1:Y:S01]  /*0d30*/  I2F.RP R6, R0 ;  /* 0x0000000000067306 */ /* 0x000e620000209400 */
[----:B------:R-:W-:-:S04]  /*0d40*/  LOP3.LUT R17, R28, R17, RZ, 0xfc, !PT ;  /* 0x000000111c117212 */ /* 0x000fc800078efcff */
[----:B------:R-:W-:Y:S02]  /*0d50*/  IABS R24, R17 ;  /* 0x0000001100187213 */ /* 0x000fe40000000000 */
[C---:B------:R-:W-:Y:S01]  /*0d60*/  ISETP.GE.AND P3, PT, R17.reuse, RZ, PT ;  /* 0x000000ff1100720c */ /* 0x040fe20003f66270 */
[----:B0-----:R-:W0:Y:S01]  /*0d70*/  MUFU.RCP R7, R7 ;  /* 0x0000000700077308 */ /* 0x001e220000001000 */
[C---:B------:R-:W-:Y:S02]  /*0d80*/  LOP3.LUT R18, R17.reuse, 0xea, RZ, 0xfc, !PT ;  /* 0x000000ea11127812 */ /* 0x040fe400078efcff */
[C---:B------:R-:W-:Y:S02]  /*0d90*/  LOP3.LUT R20, R17.reuse, 0xe8, RZ, 0xfc, !PT ;  /* 0x000000e811147812 */ /* 0x040fe400078efcff */
[C---:B------:R-:W-:Y:S02]  /*0da0*/  LOP3.LUT R16, R17.reuse, 0xe4, RZ, 0xfc, !PT ;  /* 0x000000e411107812 */ /* 0x040fe400078efcff */
[----:B------:R-:W-:Y:S01]  /*0db0*/  LOP3.LUT R25, R17, 0x1c, RZ, 0xfc, !PT ;  /* 0x0000001c11197812 */ /* 0x000fe200078efcff */
[----:B-1----:R-:W1:Y:S01]  /*0dc0*/  MUFU.RCP R6, R6 ;  /* 0x0000000600067308 */ /* 0x002e620000001000 */
[----:B0-----:R-:W-:-:S07]  /*0dd0*/  IADD3 R2, R7, 0xffffffe, RZ ;  /* 0x0ffffffe07027810 */ /* 0x001fce0007ffe0ff */
[----:B------:R0:W2:Y:S01]  /*0de0*/  F2I.FTZ.U32.TRUNC.NTZ R3, R2 ;  /* 0x0000000200037305 */ /* 0x0000a2000021f000 */
[----:B-1----:R-:W-:Y:S02]  /*0df0*/  IADD3 R5, R6, 0xffffffe, RZ ;  /* 0x0ffffffe06057810 */ /* 0x002fe40007ffe0ff */
[----:B------:R-:W-:Y:S01]  /*0e00*/  LEA.HI R6, R9, R4, RZ, 0x6 ;  /* 0x0000000409067211 */ /* 0x000fe200078f30ff */
[----:B------:R-:W-:Y:S01]  /*0e10*/  IMAD.MOV.U32 R4, RZ, RZ, RZ ;  /* 0x000000ffff047224 */ /* 0x000fe200078e00ff */
[----:B------:R-:W-:Y:S01]  /*0e20*/  IABS R9, R11 ;  /* 0x0000000b00097213 */ /* 0x000fe20000000000 */
[----:B0-----:R-:W-:Y:S02]  /*0e30*/  IMAD.MOV.U32 R2, RZ, RZ, RZ ;  /* 0x000000ffff027224 */ /* 0x001fe400078e00ff */
[----:B------:R-:W0:Y:S01]  /*0e40*/  F2I.FTZ.U32.TRUNC.NTZ R5, R5 ;  /* 0x0000000500057305 */ /* 0x000e22000021f000 */
[----:B------:R1:W-:Y:S01]  /*0e50*/  STL [R1+0x218], R6 ;  /* 0x0002180601007387 */ /* 0x0003e20000100800 */
[----:B--2---:R-:W-:-:S04]  /*0e60*/  IMAD.MOV R8, RZ, RZ, -R3 ;  /* 0x000000ffff087224 */ /* 0x004fc800078e0a03 */
[----:B------:R-:W-:Y:S02]  /*0e70*/  IMAD R19, R8, R15, RZ ;  /* 0x0000000f08137224 */ /* 0x000fe400078e02ff */
[----:B-1----:R-:W-:Y:S02]  /*0e80*/  IMAD.SHL.U32 R6, R29, 0x2, RZ ;  /* 0x000000021d067824 */ /* 0x002fe400078e00ff */
[----:B------:R-:W-:-:S04]  /*0e90*/  IMAD.HI.U32 R19, R3, R19, R2 ;  /* 0x0000001303137227 */ /* 0x000fc800078e0002 */
[----:B0-----:R-:W-:Y:S02]  /*0ea0*/  IMAD.MOV R7, RZ, RZ, -R5 ;  /* 0x000000ffff077224 */ /* 0x001fe400078e0a05 */
[----:B------:R-:W-:-:S04]  /*0eb0*/  IMAD.HI.U32 R2, R19, R24, RZ ;  /* 0x0000001813027227 */ /* 0x000fc800078e00ff */
[----:B------:R-:W-:Y:S02]  /*0ec0*/  IMAD R3, R7, R0, RZ ;  /* 0x0000000007037224 */ /* 0x000fe400078e02ff */
[----:B------:R-:W-:Y:S02]  /*0ed0*/  IMAD.SHL.U32 R8, R29, 0x20, RZ ;  /* 0x000000201d087824 */ /* 0x000fe400078e00ff */
[----:B------:R-:W-:Y:S01]  /*0ee0*/  IMAD.HI.U32 R4, R5, R3, R4 ;  /* 0x0000000305047227 */ /* 0x000fe200078e0004 */
[----:B------:R-:W-:Y:S02]  /*0ef0*/  LOP3.LUT R5, R29, 0x7, RZ, 0xc0, !PT ;  /* 0x000000071d057812 */ /* 0x000fe400078ec0ff */
[----:B------:R0:W-:Y:S03]  /*0f00*/  STL [R1+0xce0], R8 ;  /* 0x000ce00801007387 */ /* 0x0001e60000100800 */
[----:B------:R-:W-:-:S02]  /*0f10*/  IMAD R7, R5, 0x110, RZ ;  /* 0x0000011005077824 */ /* 0x000fc400078e02ff */
[----:B------:R-:W-:-:S03]  /*0f20*/  IMAD.HI.U32 R4, R4, R9, RZ ;  /* 0x0000000904047227 */ /* 0x000fc600078e00ff */
[----:B------:R-:W-:Y:S01]  /*0f30*/  LOP3.LUT R10, R7, 0x10, R6, 0x78, !PT ;  /* 0x00000010070a7812 */ /* 0x000fe200078e7806 */
[----:B------:R-:W-:Y:S01]  /*0f40*/  IMAD.MOV R7, RZ, RZ, -R2 ;  /* 0x000000ffff077224 */ /* 0x000fe200078e0a02 */
[----:B0-----:R-:W-:Y:S01]  /*0f50*/  LOP3.LUT R8, R8, 0xc00, RZ, 0xc0, !PT ;  /* 0x00000c0008087812 */ /* 0x001fe200078ec0ff */
[----:B------:R-:W-:Y:S02]  /*0f60*/  IMAD.MOV R2, RZ, RZ, -R4 ;  /* 0x000000ffff027224 */ /* 0x000fe400078e0a04 */
[----:B------:R-:W-:Y:S01]  /*0f70*/  IMAD.SHL.U32 R3, R5, 0x10, RZ ;  /* 0x0000001005037824 */ /* 0x000fe200078e00ff */
[----:B------:R0:W-:Y:S01]  /*0f80*/  STL [R1+0x1a4], R10 ;  /* 0x0001a40a01007387 */ /* 0x0001e20000100800 */
[----:B------:R-:W-:Y:S01]  /*0f90*/  IMAD R11, R0, R2, R9 ;  /* 0x00000002000b7224 */ /* 0x000fe200078e0209 */
[----:B------:R-:W-:Y:S01]  /*0fa0*/  SHF.R.S32.HI R2, RZ, 0x6, R29 ;  /* 0x00000006ff027819 */ /* 0x000fe2000001141d */
[----:B------:R-:W-:Y:S01]  /*0fb0*/  IMAD.SHL.U32 R9, R12, 0x2, RZ ;  /* 0x000000020c097824 */ /* 0x000fe200078e00ff */
[----:B------:R-:W-:Y:S01]  /*0fc0*/  LOP3.LUT R3, R3, 0x30, R6, 0x78, !PT ;  /* 0x0000003003037812 */ /* 0x000fe200078e7806 */
[----:B------:R-:W-:Y:S01]  /*0fd0*/  IMAD R24, R15, R7, R24 ;  /* 0x000000070f187224 */ /* 0x000fe200078e0218 */
[----:B------:R-:W-:Y:S01]  /*0fe0*/  ISETP.GT.U32.AND P0, PT, R0, R11, PT ;  /* 0x0000000b0000720c */ /* 0x000fe20003f04070 */
[----:B------:R-:W-:Y:S01]  /*0ff0*/  IMAD R4, R5, 0x80, R8 ;  /* 0x0000008005047824 */ /* 0x000fe200078e0208 */
[----:B------:R-:W-:-:S02]  /*1000*/  SGXT R2, R2, 0x1 ;  /* 0x000000010202781a */ /* 0x000fc40000000200 */
[C---:B0-----:R-:W-:Y:S01]  /*1010*/  LOP3.LUT R10, R17.reuse, 0xfe, RZ, 0xfc, !PT ;  /* 0x000000fe110a7812 */ /* 0x041fe200078efcff */
[----:B------:R-:W-:Y:S01]  /*1020*/  IMAD.IADD R28, R4, 0x1, R3 ;  /* 0x00000001041c7824 */ /* 0x000fe200078e0203 */
[----:B------:R-:W-:Y:S02]  /*1030*/  LOP3.LUT R7, R17, 0xfa, RZ, 0xfc, !PT ;  /* 0x000000fa11077812 */ /* 0x000fe400078efcff */
[----:B------:R-:W-:Y:S02]  /*1040*/  IABS R6, R10 ;  /* 0x0000000a00067213 */ /* 0x000fe40000000000 */
[----:B------:R-:W-:Y:S02]  /*1050*/  LOP3.LUT R2, R9, 0x90, R2, 0x78, !PT ;  /* 0x0000009009027812 */ /* 0x000fe400078e7802 */
[----:B------:R-:W-:Y:S01]  /*1060*/  IABS R9, R7 ;  /* 0x0000000700097213 */ /* 0x000fe20000000000 */
[----:B------:R-:W-:Y:S01]  /*1070*/  IMAD.HI.U32 R5, R19, R6, RZ ;  /* 0x0000000613057227 */ /* 0x000fe200078e00ff */
[----:B------:R-:W-:Y:S01]  /*1080*/  ISETP.GT.U32.AND P1, PT, R15, R24, PT ;  /* 0x000000180f00720c */ /* 0x000fe20003f24070 */
[----:B------:R-:W-:Y:S01]  /*1090*/  STL [R1+0xce8], R2 ;  /* 0x000ce80201007387 */ /* 0x000fe20000100800 */
[----:B------:R-:W-:Y:S01]  /*10a0*/  LOP3.LUT R8, R17, 0xfc, RZ, 0xfc, !PT ;  /* 0x000000fc11087812 */ /* 0x000fe200078efcff */
[----:B------:R-:W-:Y:S01]  /*10b0*/  IMAD.MOV R5, RZ, RZ, -R5 ;  /* 0x000000ffff057224 */ /* 0x000fe200078e0a05 */
[----:B------:R-:W-:Y:S01]  /*10c0*/  ISETP.GE.AND P5, PT, R10, RZ, PT ;  /* 0x000000ff0a00720c */ /* 0x000fe20003fa6270 */
[----:B------:R-:W-:Y:S01]  /*10d0*/  @!P0 IMAD.IADD R11, R11, 0x1, -R0 ;  /* 0x000000010b0b8824 */ /* 0x000fe200078e0a00 */
[----:B------:R-:W-:Y:S01]  /*10e0*/  IABS R12, R8 ;  /* 0x00000008000c7213 */ /* 0x000fe20000000000 */
[----:B------:R-:W-:Y:S01]  /*10f0*/  IMAD.MOV.U32 R4, RZ, RZ, R9 ;  /* 0x000000ffff047224 */ /* 0x000fe200078e0009 */
[----:B------:R-:W-:Y:S01]  /*1100*/  STL [R1+0x698], R28 ;  /* 0x0006981c01007387 */ /* 0x000fe20000100800 */
[----:B------:R-:W-:Y:S01]  /*1110*/  IMAD R6, R15, R5, R6 ;  /* 0x000000050f067224 */ /* 0x000fe200078e0206 */
[----:B------:R-:W-:Y:S01]  /*1120*/  ISETP.GT.U32.AND P0, PT, R0, R11, PT ;  /* 0x0000000b0000720c */ /* 0x000fe20003f04070 */
[----:B------:R-:W-:Y:S01]  /*1130*/  IMAD.HI.U32 R5, R19, R4, RZ ;  /* 0x0000000413057227 */ /* 0x000fe200078e00ff */
[----:B------:R-:W-:Y:S01]  /*1140*/  STL [R1+0xcec], R28 ;  /* 0x000cec1c01007387 */ /* 0x000fe20000100800 */
[----:B------:R-:W-:-:S02]  /*1150*/  ISETP.GE.AND P4, PT, R8, RZ, PT ;  /* 0x000000ff0800720c */ /* 0x000fc40003f86270 */
[----:B------:R-:W-:Y:S01]  /*1160*/  ISETP.GT.U32.AND P2, PT, R15, R6, PT ;  /* 0x000000060f00720c */ /* 0x000fe20003f44070 */
[----:B------:R-:W-:Y:S01]  /*1170*/  IMAD.MOV R5, RZ, RZ, -R5 ;  /* 0x000000ffff057224 */ /* 0x000fe200078e0a05 */
[----:B------:R-:W-:Y:S01]  /*1180*/  LOP3.LUT R29, R17, 0x1a, RZ, 0xfc, !PT ;  /* 0x0000001a111d7812 */ /* 0x000fe200078efcff */
[----:B------:R-:W-:Y:S02]  /*1190*/  @!P1 IMAD.IADD R24, R24, 0x1, -R15 ;  /* 0x0000000118189824 */ /* 0x000fe400078e0a0f */
[----:B------:R-:W-:Y:S02]  /*11a0*/  IMAD R4, R15, R5, R4 ;  /* 0x000000050f047224 */ /* 0x000fe400078e0204 */
[----:B------:R-:W-:Y:S01]  /*11b0*/  IMAD.HI.U32 R3, R19, R12, RZ ;  /* 0x0000000c13037227 */ /* 0x000fe200078e00ff */
[C---:B------:R-:W-:Y:S02]  /*11c0*/  ISETP.GT.U32.AND P1, PT, R15.reuse, R24, PT ;  /* 0x000000180f00720c */ /* 0x040fe40003f24070 */
[----:B------:R-:W-:Y:S01]  /*11d0*/  ISETP.GT.U32.AND P6, PT, R15, R4, PT ;  /* 0x000000040f00720c */ /* 0x000fe20003fc4070 */
[----:B------:R-:W-:Y:S01]  /*11e0*/  IMAD.MOV R9, RZ, RZ, -R3 ;  /* 0x000000ffff097224 */ /* 0x000fe200078e0a03 */
[----:B------:R-:W-:Y:S01]  /*11f0*/  LOP3.LUT R3, R17, 0xf8, RZ, 0xfc, !PT ;  /* 0x000000f811037812 */ /* 0x000fe200078efcff */
[----:B------:R-:W-:-:S02]  /*1200*/  @!P0 IMAD.IADD R11, R11, 0x1, -R0 ;  /* 0x000000010b0b8824 */ /* 0x000fc400078e0a00 */
[--C-:B------:R-:W-:Y:S01]  /*1210*/  @!P2 IMAD.IADD R6, R6, 0x1, -R15.reuse ;  /* 0x000000010606a824 */ /* 0x100fe200078e0a0f */
[----:B------:R-:W-:Y:S01]  /*1220*/  IABS R10, R3 ;  /* 0x00000003000a7213 */ /* 0x000fe20000000000 */
[----:B------:R-:W-:Y:S01]  /*1230*/  IMAD R12, R15, R9, R12 ;  /* 0x000000090f0c7224 */ /* 0x000fe200078e020c */
[----:B------:R0:W-:Y:S01]  /*1240*/  STL [R1+0x214], R11 ;  /* 0x0002140b01007387 */ /* 0x0001e20000100800 */
[----:B------:R-:W-:Y:S02]  /*1250*/  LOP3.LUT R9, R17, 0xf4, RZ, 0xfc, !PT ;  /* 0x000000f411097812 */ /* 0x000fe400078efcff */
[----:B------:R-:W-:Y:S01]  /*1260*/  ISETP.GT.U32.AND P2, PT, R15, R6, PT ;  /* 0x000000060f00720c */ /* 0x000fe20003f44070 */
[----:B------:R-:W-:Y:S01]  /*1270*/  IMAD.HI.U32 R0, R19, R10, RZ ;  /* 0x0000000a13007227 */ /* 0x000fe200078e00ff */
[----:B------:R-:W-:Y:S02]  /*1280*/  ISETP.GT.U32.AND P0, PT, R15, R12, PT ;  /* 0x0000000c0f00720c */ /* 0x000fe40003f04070 */
[----:B------:R-:W-:Y:S01]  /*1290*/  IABS R13, R9 ;  /* 0x00000009000d7213 */ /* 0x000fe20000000000 */
[--C-:B------:R-:W-:Y:S01]  /*12a0*/  @!P1 IMAD.IADD R24, R24, 0x1, -R15.reuse ;  /* 0x0000000118189824 */ /* 0x100fe200078e0a0f */
[----:B------:R-:W-:Y:S01]  /*12b0*/  ISETP.GE.AND P1, PT, R7, RZ, PT ;  /* 0x000000ff0700720c */ /* 0x000fe20003f26270 */
[--C-:B------:R-:W-:Y:S01]  /*12c0*/  @!P6 IMAD.IADD R4, R4, 0x1, -R15.reuse ;  /* 0x000000010404e824 */ /* 0x100fe200078e0a0f */
[----:B0-----:R-:W-:Y:S01]  /*12d0*/  LOP3.LUT R11, R17, 0xf6, RZ, 0xfc, !PT ;  /* 0x000000f6110b7812 */ /* 0x001fe200078efcff */
[----:B------:R-:W-:Y:S01]  /*12e0*/  IMAD.MOV R5, RZ, RZ, -R0 ;  /* 0x000000ffff057224 */ /* 0x000fe200078e0a00 */
[----:B------:R-:W-:Y:S01]  /*12f0*/  ISETP.GE.AND P6, PT, R3, RZ, PT ;  /* 0x000000ff0300720c */ /* 0x000fe20003fc6270 */
[----:B------:R-:W-:Y:S01]  /*1300*/  @!P3 IMAD.MOV R24, RZ, RZ, -R24 ;  /* 0x000000ffff18b224 */ /* 0x000fe200078e0a18 */
[----:B------:R-:W-:Y:S01]  /*1310*/  IABS R8, R11 ;  /* 0x0000000b00087213 */ /* 0x000fe20000000000 */
[C---:B------:R-:W-:Y:S01]  /*1320*/  IMAD R10, R15.reuse, R5, R10 ;  /* 0x000000050f0a7224 */ /* 0x040fe200078e020a */
[----:B------:R-:W-:Y:S01]  /*1330*/  ISETP.GT.U32.AND P3, PT, R15, R4, PT ;  /* 0x000000040f00720c */ /* 0x000fe20003f64070 */
[----:B------:R-:W-:Y:S01]  /*1340*/  @!P2 IMAD.IADD R6, R6, 0x1, -R15 ;  /* 0x000000010606a824 */ /* 0x000fe200078e0a0f */
[----:B------:R-:W-:Y:S01]  /*1350*/  LOP3.LUT R3, R17, 0xf0, RZ, 0xfc, !PT ;  /* 0x000000f011037812 */ /* 0x000fe200078efcff */
[----:B------:R-:W-:Y:S01]  /*1360*/  IMAD.MOV.U32 R0, RZ, RZ, R8 ;  /* 0x000000ffff007224 */ /* 0x000fe200078e0008 */
[----:B------:R-:W-:Y:S01]  /*1370*/  ISETP.GT.U32.AND P2, PT, R15, R10, PT ;  /* 0x0000000a0f00720c */ /* 0x000fe20003f44070 */
[----:B------:R-:W-:Y:S01]  /*1380*/  IMAD.MOV.U32 R2, RZ, RZ, R6 ;  /* 0x000000ffff027224 */ /* 0x000fe200078e0006 */
[----:B------:R0:W-:Y:S01]  /*1390*/  STL [R1+0xe5c], R24 ;  /* 0x000e5c1801007387 */ /* 0x0001e20000100800 */
[----:B------:R-:W-:-:S04]  /*13a0*/  IMAD.HI.U32 R5, R19, R0, RZ ;  /* 0x0000000013057227 */ /* 0x000fc800078e00ff */
[----:B------:R-:W-:Y:S02]  /*13b0*/  IMAD.MOV R5, RZ, RZ, -R5 ;  /* 0x000000ffff057224 */ /* 0x000fe400078e0a05 */
[--C-:B------:R-:W-:Y:S02]  /*13c0*/  @!P3 IMAD.IADD R4, R4, 0x1, -R15.reuse ;  /* 0x000000010404b824 */ /* 0x100fe400078e0a0f */
[----:B------:R-:W-:Y:S01]  /*13d0*/  IMAD R6, R15, R5, R0 ;  /* 0x000000050f067224 */ /* 0x000fe200078e0200 */
[C---:B------:R-:W-:Y:S01]  /*13e0*/  LOP3.LUT R0, R17.reuse, 0xf2, RZ, 0xfc, !PT ;  /* 0x000000f211007812 */ /* 0x040fe200078efcff */
[----:B------:R-:W-:Y:S01]  /*13f0*/  @!P0 IMAD.IADD R12, R12, 0x1, -R15 ;  /* 0x000000010c0c8824 */ /* 0x000fe200078e0a0f */
[----:B------:R-:W-:Y:S01]  /*1400*/  LOP3.LUT R5, R17, 0xec, RZ, 0xfc, !PT ;  /* 0x000000ec11057812 */ /* 0x000fe200078efcff */
[----:B------:R-:W-:Y:S01]  /*1410*/  IMAD.MOV.U32 R8, RZ, RZ, R13 ;  /* 0x000000ffff087224 */ /* 0x000fe200078e000d */
[C---:B------:R-:W-:Y:S01]  /*1420*/  ISETP.GT.U32.AND P3, PT, R15.reuse, R6, PT ;  /* 0x000000060f00720c */ /* 0x040fe20003f64070 */
[----:B------:R-:W-:Y:S01]  /*1430*/  @!P2 IMAD.IADD R10, R10, 0x1, -R15 ;  /* 0x000000010a0aa824 */ /* 0x000fe200078e0a0f */
[----:B------:R-:W-:Y:S01]  /*1440*/  ISETP.GT.U32.AND P0, PT, R15, R12, PT ;  /* 0x0000000c0f00720c */ /* 0x000fe20003f04070 */
[----:B------:R-:W-:Y:S01]  /*1450*/  IMAD.HI.U32 R7, R19, R8, RZ ;  /* 0x0000000813077227 */ /* 0x000fe200078e00ff */
[----:B------:R-:W-:-:S02]  /*1460*/  IABS R14, R0 ;  /* 0x00000000000e7213 */ /* 0x000fc40000000000 */
[----:B------:R-:W-:Y:S01]  /*1470*/  ISETP.GT.U32.AND P2, PT, R15, R10, PT ;  /* 0x0000000a0f00720c */ /* 0x000fe20003f44070 */
[----:B------:R-:W-:Y:S01]  /*1480*/  IMAD.MOV R7, RZ, RZ, -R7 ;  /* 0x000000ffff077224 */ /* 0x000fe200078e0a07 */
[----:B0-----:R-:W-:Y:S01]  /*1490*/  LOP3.LUT R24, R17, 0xe, RZ, 0xfc, !PT ;  /* 0x0000000e11187812 */ /* 0x001fe200078efcff */
[----:B------:R-:W-:Y:S01]  /*14a0*/  @!P5 IMAD.MOV R2, RZ, RZ, -R2 ;  /* 0x000000ffff02d224 */ /* 0x000fe200078e0a02 */
[----:B------:R-:W-:Y:S01]  /*14b0*/  ISETP.GE.AND P5, PT, R11, RZ, PT ;  /* 0x000000ff0b00720c */ /* 0x000fe20003fa6270 */
[----:B------:R-:W-:Y:S02]  /*14c0*/  IMAD R8, R15, R7, R8 ;  /* 0x000000070f087224 */ /* 0x000fe400078e0208 */
[--C-:B------:R-:W-:Y:S01]  /*14d0*/  @!P3 IMAD.IADD R6, R6, 0x1, -R15.reuse ;  /* 0x000000010606b824 */ /* 0x100fe200078e0a0f */
[----:B------:R0:W-:Y:S01]  /*14e0*/  STL [R1+0x5c], R2 ;  /* 0x00005c0201007387 */ /* 0x0001e20000100800 */
[----:B------:R-:W-:Y:S01]  /*14f0*/  @!P0 IMAD.IADD R12, R12, 0x1, -R15 ;  /* 0x000000010c0c8824 */ /* 0x000fe200078e0a0f */
[----:B------:R-:W-:Y:S01]  /*1500*/  ISETP.GE.AND P0, PT, R9, RZ, PT ;  /* 0x000000ff0900720c */ /* 0x000fe20003f06270 */
[----:B------:R-:W-:Y:S01]  /*1510*/  IMAD.HI.U32 R7, R19, R14, RZ ;  /* 0x0000000e13077227 */ /* 0x000fe200078e00ff */
[----:B------:R-:W-:-:S03]  /*1520*/  ISETP.GT.U32.AND P3, PT, R15, R6, PT ;  /* 0x000000060f00720c */ /* 0x000fc60003f64070 */
[----:B------:R-:W-:Y:S01]  /*1530*/  IMAD.MOV.U32 R13, RZ, RZ, R12 ;  /* 0x000000ffff0d7224 */ /* 0x000fe200078e000c */
[----:B------:R-:W-:Y:S01]  /*1540*/  IABS R12, R3 ;  /* 0x00000003000c7213 */ /* 0x000fe20000000000 */
[----:B------:R-:W-:Y:S02]  /*1550*/  IMAD.MOV R7, RZ, RZ, -R7 ;  /* 0x000000ffff077224 */ /* 0x000fe400078e0a07 */
[----:B------:R-:W-:Y:S01]  /*1560*/  @!P2 IMAD.IADD R10, R10, 0x1, -R15 ;  /* 0x000000010a0aa824 */ /* 0x000fe200078e0a0f */
[C---:B------:R-:W-:Y:S01]  /*1570*/  ISETP.GT.U32.AND P2, PT, R15.reuse, R8, PT ;  /* 0x000000080f00720c */ /* 0x040fe20003f44070 */
[----:B------:R-:W-:Y:S02]  /*1580*/  IMAD R7, R15, R7, R14 ;  /* 0x000000070f077224 */ /* 0x000fe400078e020e */
[----:B------:R-:W-:-:S04]  /*1590*/  IMAD.HI.U32 R21, R19, R12, RZ ;  /* 0x0000000c13157227 */ /* 0x000fc800078e00ff */
[----:B------:R-:W-:Y:S01]  /*15a0*/  @!P3 IMAD.IADD R6, R6, 0x1, -R15 ;  /* 0x000000010606b824 */ /* 0x000fe200078e0a0f */
[C---:B------:R-:W-:Y:S01]  /*15b0*/  ISETP.GT.U32.AND P3, PT, R15.reuse, R7, PT ;  /* 0x000000070f00720c */ /* 0x040fe20003f64070 */
[----:B------:R-:W-:Y:S02]  /*15c0*/  IMAD.MOV R21, RZ, RZ, -R21 ;  /* 0x000000ffff157224 */ /* 0x000fe400078e0a15 */
[----:B0-----:R-:W-:Y:S02]  /*15d0*/  IMAD.MOV.U32 R2, RZ, RZ, R4 ;  /* 0x000000ffff027224 */ /* 0x001fe400078e0004 */
[----:B------:R-:W-:Y:S01]  /*15e0*/  IMAD R21, R15, R21, R12 ;  /* 0x000000150f157224 */ /* 0x000fe200078e020c */
[----:B------:R-:W-:Y:S01]  /*15f0*/  IABS R12, R20 ;  /* 0x00000014000c7213 */ /* 0x000fe20000000000 */
[----:B------:R-:W-:Y:S01]  /*1600*/  IMAD.MOV.U32 R11, RZ, RZ, R10 ;  /* 0x000000ffff0b7224 */ /* 0x000fe200078e000a */
[----:B------:R-:W-:Y:S01]  /*1610*/  LOP3.LUT R10, R17, 0xe2, RZ, 0xfc, !PT ;  /* 0x000000e2110a7812 */ /* 0x000fe200078efcff */
[----:B------:R-:W-:Y:S01]  /*1620*/  @!P1 IMAD.MOV R2, RZ, RZ, -R2 ;  /* 0x000000ffff029224 */ /* 0x000fe200078e0a02 */
[----:B------:R-:W-:Y:S01]  /*1630*/  ISETP.GE.AND P1, PT, R3, RZ, PT ;  /* 0x000000ff0300720c */ /* 0x000fe20003f26270 */
[----:B------:R-:W-:Y:S01]  /*1640*/  @!P6 IMAD.MOV R11, RZ, RZ, -R11 ;  /* 0x000000ffff0be224 */ /* 0x000fe200078e0a0b */
[----:B------:R-:W-:Y:S01]  /*1650*/  LOP3.LUT R3, R17, 0xee, RZ, 0xfc, !PT ;  /* 0x000000ee11037812 */ /* 0x000fe200078efcff */
[----:B------:R-:W-:Y:S01]  /*1660*/  @!P3 IMAD.IADD R7, R7, 0x1, -R15 ;  /* 0x000000010707b824 */ /* 0x000fe200078e0a0f */
[C---:B------:R-:W-:Y:S01]  /*1670*/  ISETP.GT.U32.AND P6, PT, R15.reuse, R21, PT ;  /* 0x000000150f00720c */ /* 0x040fe20003fc4070 */
[----:B------:R-:W-:Y:S01]  /*1680*/  @!P4 IMAD.MOV R13, RZ, RZ, -R13 ;  /* 0x000000ffff0dc224 */ /* 0x000fe200078e0a0d */
[----:B------:R-:W-:Y:S01]  /*1690*/  IABS R4, R3 ;  /* 0x0000000300047213 */ /* 0x000fe20000000000 */
[----:B------:R-:W-:Y:S01]  /*16a0*/  @!P2 IMAD.IADD R8, R8, 0x1, -R15 ;  /* 0x000000010808a824 */ /* 0x000fe200078e0a0f */
[----:B------:R-:W-:Y:S01]  /*16b0*/  ISETP.GT.U32.AND P3, PT, R15, R7, PT ;  /* 0x000000070f00720c */ /* 0x000fe20003f64070 */
[C---:B------:R-:W-:Y:S01]  /*16c0*/  IMAD.HI.U32 R23, R19.reuse, R12, RZ ;  /* 0x0000000c13177227 */ /* 0x040fe200078e00ff */
[----:B------:R-:W-:Y:S01]  /*16d0*/  ISETP.GE.AND P4, PT, R0, RZ, PT ;  /* 0x000000ff0000720c */ /* 0x000fe20003f86270 */
[----:B------:R0:W-:Y:S01]  /*16e0*/  STL [R1+0x34], R13 ;  /* 0x0000340d01007387 */ /* 0x0001e20000100800 */
[----:B------:R-:W-:Y:S01]  /*16f0*/  IABS R0, R5 ;  /* 0x0000000500007213 */ /* 0x000fe20000000000 */
[----:B------:R-:W-:Y:S01]  /*1700*/  IMAD.HI.U32 R9, R19, R4, RZ ;  /* 0x0000000413097227 */ /* 0x000fe200078e00ff */
[----:B------:R-:W-:Y:S01]  /*1710*/  ISETP.GT.U32.AND P2, PT, R15, R8, PT ;  /* 0x000000080f00720c */ /* 0x000fe20003f44070 */
[----:B------:R1:W-:Y:S02]  /*1720*/  STL [R1+0x194], R2 ;  /* 0x0001940201007387 */ /* 0x0003e40000100800 */
[----:B------:R-:W-:-:S02]  /*1730*/  IMAD.MOV R9, RZ, RZ, -R9 ;  /* 0x000000ffff097224 */ /* 0x000fc400078e0a09 */
[----:B------:R-:W-:Y:S01]  /*1740*/  @!P6 IMAD.IADD R21, R21, 0x1, -R15 ;  /* 0x000000011515e824 */ /* 0x000fe200078e0a0f */
[----:B------:R2:W-:Y:S01]  /*1750*/  STL [R1+0x198], R11 ;  /* 0x0001980b01007387 */ /* 0x0005e20000100800 */
[----:B------:R-:W-:Y:S01]  /*1760*/  IMAD R9, R15, R9, R4 ;  /* 0x000000090f097224 */ /* 0x000fe200078e0204 */
[----:B------:R-:W-:Y:S01]  /*1770*/  IABS R4, R18 ;  /* 0x0000001200047213 */ /* 0x000fe20000000000 */
[----:B0-----:R-:W-:Y:S01]  /*1780*/  IMAD.HI.U32 R13, R19, R0, RZ ;  /* 0x00000000130d7227 */ /* 0x001fe200078e00ff */
[----:B------:R-:W-:-:S03]  /*1790*/  ISETP.GT.U32.AND P6, PT, R15, R21, PT ;  /* 0x000000150f00720c */ /* 0x000fc60003fc4070 */
[----:B------:R-:W-:Y:S01]  /*17a0*/  @!P3 IMAD.IADD R7, R7, 0x1, -R15 ;  /* 0x000000010707b824 */ /* 0x000fe200078e0a0f */
[----:B------:R-:W-:Y:S01]  /*17b0*/  ISETP.GT.U32.AND P3, PT, R15, R9, PT ;  /* 0x000000090f00720c */ /* 0x000fe20003f64070 */
[----:B-1----:R-:W-:Y:S02]  /*17c0*/  IMAD.MOV.U32 R2, RZ, RZ, R6 ;  /* 0x000000ffff027224 */ /* 0x002fe400078e0006 */
[----:B------:R-:W-:Y:S02]  /*17d0*/  IMAD.MOV R13, RZ, RZ, -R13 ;  /* 0x000000ffff0d7224 */ /* 0x000fe400078e0a0d */
[----:B------:R-:W-:-:S04]  /*17e0*/  IMAD.HI.U32 R6, R19, R4, RZ ;  /* 0x0000000413067227 */ /* 0x000fc800078e00ff */
[----:B------:R-:W-:Y:S01]  /*17f0*/  IMAD R13, R15, R13, R0 ;  /* 0x0000000d0f0d7224 */ /* 0x000fe200078e0200 */
[----:B------:R-:W-:Y:S01]  /*1800*/  IABS R0, R10 ;  /* 0x0000000a00007213 */ /* 0x000fe20000000000 */
[----:B------:R-:W-:Y:S02]  /*1810*/  IMAD.MOV R6, RZ, RZ, -R6 ;  /* 0x000000ffff067224 */ /* 0x000fe400078e0a06 */
[----:B------:R-:W-:Y:S01]  /*1820*/  @!P5 IMAD.MOV R2, RZ, RZ, -R2 ;  /* 0x000000ffff02d224 */ /* 0x000fe200078e0a02 */
[----:B------:R-:W-:Y:S01]  /*1830*/  ISETP.GE.AND P5, PT, R3, RZ, PT ;  /* 0x000000ff0300720c */ /* 0x000fe20003fa6270 */
[--C-:B------:R-:W-:Y:S01]  /*1840*/  @!P6 IMAD.IADD R21, R21, 0x1, -R15.reuse ;  /* 0x000000011515e824 */ /* 0x100fe200078e0a0f */
[C---:B------:R-:W-:Y:S01]  /*1850*/  ISETP.GT.U32.AND P6, PT, R15.reuse, R13, PT ;  /* 0x0000000d0f00720c */ /* 0x040fe20003fc4070 */
[----:B------:R-:W-:Y:S01]  /*1860*/  IMAD R4, R15, R6, R4 ;  /* 0x000000060f047224 */ /* 0x000fe200078e0204 */
[----:B------:R0:W-:Y:S01]  /*1870*/  STL [R1+0x1a0], R2 ;  /* 0x0001a00201007387 */ /* 0x0001e20000100800 */
[--C-:B------:R-:W-:Y:S01]  /*1880*/  @!P2 IMAD.IADD R8, R8, 0x1, -R15.reuse ;  /* 0x000000010808a824 */ /* 0x100fe200078e0a0f */
[----:B------:R-:W-:Y:S01]  /*1890*/  LOP3.LUT R3, R17, 0xe6, RZ, 0xfc, !PT ;  /* 0x000000e611037812 */ /* 0x000fe200078efcff */
[----:B------:R-:W-:Y:S01]  /*18a0*/  @!P3 IMAD.IADD R9, R9, 0x1, -R15 ;  /* 0x000000010909b824 */ /* 0x000fe200078e0a0f */
[----:B------:R-:W-:Y:S01]  /*18b0*/  ISETP.GT.U32.AND P3, PT, R15, R4, PT ;  /* 0x000000040f00720c */ /* 0x000fe20003f64070 */
[----:B------:R-:W-:Y:S01]  /*18c0*/  IMAD.MOV R23, RZ, RZ, -R23 ;  /* 0x000000ffff177224 */ /* 0x000fe200078e0a17 */
[----:B------:R-:W-:Y:S01]  /*18d0*/  IABS R14, R3 ;  /* 0x00000003000e7213 */ /* 0x000fe20000000000 */
[----:B--2---:R-:W-:Y:S01]  /*18e0*/  IMAD.HI.U32 R11, R19, R0, RZ ;  /* 0x00000000130b7227 */ /* 0x004fe200078e00ff */
[----:B------:R-:W-:-:S02]  /*18f0*/  ISETP.GE.AND P2, PT, R5, RZ, PT ;  /* 0x000000ff0500720c */ /* 0x000fc40003f46270 */
[----:B------:R-:W-:Y:S01]  /*1900*/  IABS R5, R16 ;  /* 0x0000001000057213 */ /* 0x000fe20000000000 */
[----:B0-----:R-:W-:Y:S01]  /*1910*/  IMAD.MOV.U32 R2, RZ, RZ, R8 ;  /* 0x000000ffff027224 */ /* 0x001fe200078e0008 */
[----:B------:R-:W-:Y:S01]  /*1920*/  LOP3.LUT R8, R17, 0xde, RZ, 0xfc, !PT ;  /* 0x000000de11087812 */ /* 0x000fe200078efcff */
[----:B------:R-:W-:Y:S02]  /*1930*/  IMAD R12, R15, R23, R12 ;  /* 0x000000170f0c7224 */ /* 0x000fe400078e020c */
[----:B------:R-:W-:Y:S02]  /*1940*/  @!P0 IMAD.MOV R2, RZ, RZ, -R2 ;  /* 0x000000ffff028224 */ /* 0x000fe400078e0a02 */
[--C-:B------:R-:W-:Y:S01]  /*1950*/  @!P6 IMAD.IADD R13, R13, 0x1, -R15.reuse ;  /* 0x000000010d0de824 */ /* 0x100fe200078e0a0f */
[----:B------:R-:W-:Y:S01]  /*1960*/  ISETP.GT.U32.AND P6, PT, R15, R12, PT ;  /* 0x0000000c0f00720c */ /* 0x000fe20003fc4070 */
[----:B------:R-:W-:Y:S01]  /*1970*/  IMAD.HI.U32 R22, R19, R14, RZ ;  /* 0x0000000e13167227 */ /* 0x000fe200078e00ff */
[----:B------:R0:W-:Y:S02]  /*1980*/  STL [R1+0x1c], R2 ;  /* 0x00001c0201007387 */ /* 0x0001e40000100800 */
[C---:B------:R-:W-:Y:S01]  /*1990*/  ISETP.GT.U32.AND P0, PT, R15.reuse, R13, PT ;  /* 0x0000000d0f00720c */ /* 0x040fe20003f04070 */
[----:B------:R-:W-:Y:S01]  /*19a0*/  @!P3 IMAD.IADD R4, R4, 0x1, -R15 ;  /* 0x000000010404b824 */ /* 0x000fe200078e0a0f */
[----:B------:R-:W-:Y:S01]  /*19b0*/  ISETP.GT.U32.AND P3, PT, R15, R9, PT ;  /* 0x000000090f00720c */ /* 0x000fe20003f64070 */
[----:B------:R-:W-:-:S04]  /*19c0*/  IMAD.HI.U32 R6, R19, R5, RZ ;  /* 0x0000000513067227 */ /* 0x000fc800078e00ff */
[----:B------:R-:W-:Y:S02]  /*19d0*/  IMAD.MOV R22, RZ, RZ, -R22 ;  /* 0x000000ffff167224 */ /* 0x000fe400078e0a16 */
[----:B0-----:R-:W-:Y:S01]  /*19e0*/  IMAD.MOV.U32 R2, RZ, RZ, R7 ;  /* 0x000000ffff027224 */ /* 0x001fe200078e0007 */
[----:B------:R-:W-:Y:S01]  /*19f0*/  IABS R7, R8 ;  /* 0x0000000800077213 */ /* 0x000fe20000000000 */
[----:B------:R-:W-:Y:S02]  /*1a00*/  IMAD.MOV R23, RZ, RZ, -R6 ;  /* 0x000000ffff177224 */ /* 0x000fe400078e0a06 */
[----:B------:R-:W-:Y:S02]  /*1a10*/  @!P4 IMAD.MOV R2, RZ, RZ, -R2 ;  /* 0x000000ffff02c224 */ /* 0x000fe400078e0a02 */
[C---:B------:R-:W-:Y:S02]  /*1a20*/  IMAD R6, R15.reuse, R22, R14 ;  /* 0x000000160f067224 */ /* 0x040fe400078e020e */
[C---:B------:R-:W-:Y:S01]  /*1a30*/  IMAD R5, R15.reuse, R23, R5 ;  /* 0x000000170f057224 */ /* 0x040fe200078e0205 */
[----:B------:R0:W-:Y:S01]  /*1a40*/  STL [R1+0x18], R2 ;  /* 0x0000180201007387 */ /* 0x0001e20000100800 */
[--C-:B------:R-:W-:Y:S01]  /*1a50*/  @!P6 IMAD.IADD R12, R12, 0x1, -R15.reuse ;  /* 0x000000010c0ce824 */ /* 0x100fe200078e0a0f */
[----:B------:R-:W-:Y:S01]  /*1a60*/  ISETP.GT.U32.AND P6, PT, R15, R4, PT ;  /* 0x000000040f00720c */ /* 0x000fe20003fc4070 */
[----:B------:R-:W-:Y:S01]  /*1a70*/  @!P3 IMAD.IADD R9, R9, 0x1, -R15 ;  /* 0x000000010909b824 */ /* 0x000fe200078e0a0f */
[C---:B------:R-:W-:Y:S01]  /*1a80*/  ISETP.GT.U32.AND P3, PT, R15.reuse, R5, PT ;  /* 0x000000050f00720c */ /* 0x040fe20003f64070 */
[----:B------:R-:W-:Y:S01]  /*1a90*/  IMAD.MOV R14, RZ, RZ, -R11 ;  /* 0x000000ffff0e7224 */ /* 0x000fe200078e0a0b */
[----:B------:R-:W-:Y:S01]  /*1aa0*/  ISETP.GT.U32.AND P4, PT, R15, R12, PT ;  /* 0x0000000c0f00720c */ /* 0x000fe20003f84070 */
[----:B------:R-:W-:Y:S01]  /*1ab0*/  @!P0 IMAD.IADD R13, R13, 0x1, -R15 ;  /* 0x000000010d0d8824 */ /* 0x000fe200078e0a0f */
[----:B------:R-:W-:Y:S01]  /*1ac0*/  LOP3.LUT R11, R17, 0xe0, RZ, 0xfc, !PT ;  /* 0x000000e0110b7812 */ /* 0x000fe200078efcff */
[----:B------:R-:W-:Y:S01]  /*1ad0*/  IMAD R0, R15, R14, R0 ;  /* 0x0000000e0f007224 */ /* 0x000fe200078e0200 */
[----:B------:R-:W-:Y:S01]  /*1ae0*/  ISETP.GE.AND P0, PT, R18, RZ, PT ;  /* 0x000000ff1200720c */ /* 0x000fe20003f06270 */
[----:B0-----:R-:W-:Y:S01]  /*1af0*/  IMAD.MOV.U32 R2, RZ, RZ, R21 ;  /* 0x000000ffff027224 */ /* 0x001fe200078e0015 */
[----:B------:R-:W-:Y:S01]  /*1b00*/  IABS R14, R11 ;  /* 0x0000000b000e7213 */ /* 0x000fe20000000000 */
[----:B------:R-:W-:Y:S01]  /*1b10*/  IMAD.MOV.U32 R22, RZ, RZ, R9 ;  /* 0x000000ffff167224 */ /* 0x000fe200078e0009 */
[----:B------:R-:W-:Y:S01]  /*1b20*/  LOP3.LUT R9, R17, 0xdc, RZ, 0xfc, !PT ;  /* 0x000000dc11097812 */ /* 0x000fe200078efcff */
[----:B------:R-:W-:Y:S01]  /*1b30*/  @!P1 IMAD.MOV R2, RZ, RZ, -R2 ;  /* 0x000000ffff029224 */ /* 0x000fe200078e0a02 */
[C---:B------:R-:W-:Y:S01]  /*1b40*/  ISETP.GT.U32.AND P1, PT, R15.reuse, R6, PT ;  /* 0x000000060f00720c */ /* 0x040fe20003f24070 */
[--C-:B------:R-:W-:Y:S01]  /*1b50*/  @!P6 IMAD.IADD R4, R4, 0x1, -R15.reuse ;  /* 0x000000010404e824 */ /* 0x100fe200078e0a0f */
[----:B------:R-:W-:Y:S01]  /*1b60*/  ISETP.GT.U32.AND P6, PT, R15, R0, PT ;  /* 0x000000000f00720c */ /* 0x000fe20003fc4070 */
[--C-:B------:R-:W-:Y:S01]  /*1b70*/  @!P3 IMAD.IADD R5, R5, 0x1, -R15.reuse ;  /* 0x000000010505b824 */ /* 0x100fe200078e0a0f */
[----:B------:R0:W-:Y:S01]  /*1b80*/  STL [R1+0x190], R2 ;  /* 0x0001900201007387 */ /* 0x0001e20000100800 */
[----:B------:R-:W-:Y:S01]  /*1b90*/  @!P4 IMAD.IADD R12, R12, 0x1, -R15 ;  /* 0x000000010c0cc824 */ /* 0x000fe200078e0a0f */
[----:B------:R-:W-:Y:S01]  /*1ba0*/  ISETP.GE.AND P4, PT, R20, RZ, PT ;  /* 0x000000ff1400720c */ /* 0x000fe20003f86270 */
[----:B------:R-:W-:Y:S01]  /*1bb0*/  @!P5 IMAD.MOV R22, RZ, RZ, -R22 ;  /* 0x000000ffff16d224 */ /* 0x000fe200078e0a16 */
[----:B------:R-:W-:Y:S01]  /*1bc0*/  ISETP.GE.AND P3, PT, R16, RZ, PT ;  /* 0x000000ff1000720c */ /* 0x000fe20003f66270 */
[----:B------:R-:W-:-:S03]  /*1bd0*/  IMAD.HI.U32 R18, R19, R7, RZ ;  /* 0x0000000713127227 */ /* 0x000fc600078e00ff */
[----:B------:R-:W-:Y:S01]  /*1be0*/  STL [R1+0xc], R22 ;  /* 0x00000c1601007387 */ /* 0x000fe20000100800 */
[----:B------:R-:W-:Y:S01]  /*1bf0*/  @!P1 IMAD.IADD R6, R6, 0x1, -R15 ;  /* 0x0000000106069824 */ /* 0x000fe200078e0a0f */
[----:B------:R-:W-:Y:S01]  /*1c00*/  ISETP.GE.AND P1, PT, R3, RZ, PT ;  /* 0x000000ff0300720c */ /* 0x000fe20003f26270 */
[----:B0-----:R-:W-:Y:S02]  /*1c10*/  IMAD.MOV.U32 R2, RZ, RZ, R13 ;  /* 0x000000ffff027224 */ /* 0x001fe400078e000d */
[----:B------:R-:W-:Y:S01]  /*1c20*/  IMAD.HI.U32 R21, R19, R14, RZ ;  /* 0x0000000e13157227 */ /* 0x000fe200078e00ff */
[----:B------:R-:W-:-:S03]  /*1c30*/  ISETP.GT.U32.AND P5, PT, R15, R6, PT ;  /* 0x000000060f00720c */ /* 0x000fc60003fa4070 */
[----:B------:R-:W-:Y:S01]  /*1c40*/  @!P2 IMAD.MOV R2, RZ, RZ, -R2 ;  /* 0x000000ffff02a224 */ /* 0x000fe200078e0a02 */
[----:B------:R-:W-:Y:S01]  /*1c50*/  ISETP.GT.U32.AND P2, PT, R15, R5, PT ;  /* 0x000000050f00720c */ /* 0x000fe20003f44070 */
[----:B------:R-:W-:Y:S02]  /*1c60*/  IMAD.MOV R18, RZ, RZ, -R18 ;  /* 0x000000ffff127224 */ /* 0x000fe400078e0a12 */
[----:B------:R-:W-:Y:S01]  /*1c70*/  IMAD.MOV R21, RZ, RZ, -R21 ;  /* 0x000000ffff157224 */ /* 0x000fe200078e0a15 */
[----:B------:R0:W-:Y:S01]  /*1c80*/  STL [R1+0x8], R2 ;  /* 0x0000080201007387 */ /* 0x0001e20000100800 */
[----:B------:R-:W-:Y:S01]  /*1c90*/  IMAD.MOV.U32 R13, RZ, RZ, R4 ;  /* 0x000000ffff0d7224 */ /* 0x000fe200078e0004 */
[----:B------:R-:W-:Y:S01]  /*1ca0*/  LOP3.LUT R4, R17, 0xda, RZ, 0xfc, !PT ;  /* 0x000000da11047812 */ /* 0x000fe200078efcff */
[----:B------:R-:W-:Y:S02]  /*1cb0*/  @!P6 IMAD.IADD R0, R0, 0x1, -R15 ;  /* 0x000000010000e824 */ /* 0x000fe400078e0a0f */
[----:B------:R-:W-:-:S02]  /*1cc0*/  IMAD R7, R15, R18, R7 ;  /* 0x000000120f077224 */ /* 0x000fc400078e0207 */
[C---:B------:R-:W-:Y:S01]  /*1cd0*/  IMAD R3, R15.reuse, R21, R14 ;  /* 0x000000150f037224 */ /* 0x040fe200078e020e */
[----:B------:R-:W-:Y:S01]  /*1ce0*/  ISETP.GT.U32.AND P6, PT, R15, R0, PT ;  /* 0x000000000f00720c */ /* 0x000fe20003fc4070 */
[----:B------:R-:W-:Y:S01]  /*1cf0*/  @!P0 IMAD.MOV R13, RZ, RZ, -R13 ;  /* 0x000000ffff0d8224 */ /* 0x000fe200078e0a0d */
[----:B------:R-:W-:Y:S01]  /*1d00*/  LOP3.LUT R21, R17, 0x5c, RZ, 0xfc, !PT ;  /* 0x0000005c11157812 */ /* 0x000fe200078efcff */
[----:B0-----:R-:W-:Y:S01]  /*1d10*/  IMAD.MOV.U32 R2, RZ, RZ, R12 ;  /* 0x000000ffff027224 */ /* 0x001fe200078e000c */
[C---:B------:R-:W-:Y:S01]  /*1d20*/  ISETP.GT.U32.AND P0, PT, R15.reuse, R3, PT ;  /* 0x000000030f00720c */ /* 0x040fe20003f04070 */
[--C-:B------:R-:W-:Y:S01]  /*1d30*/  @!P5 IMAD.IADD R6, R6, 0x1, -R15.reuse ;  /* 0x000000010606d824 */ /* 0x100fe200078e0a0f */
[----:B------:R-:W-:Y:S01]  /*1d40*/  ISETP.GT.U32.AND P5, PT, R15, R7, PT ;  /* 0x000000070f00720c */ /* 0x000fe20003fa4070 */
[----:B------:R-:W-:Y:S01]  /*1d50*/  @!P4 IMAD.MOV R2, RZ, RZ, -R2 ;  /* 0x000000ffff02c224 */ /* 0x000fe200078e0a02 */
[----:B------:R0:W-:Y:S01]  /*1d60*/  STL [R1+0x70], R13 ;  /* 0x0000700d01007387 */ /* 0x0001e20000100800 */
[--C-:B------:R-:W-:Y:S01]  /*1d70*/  @!P2 IMAD.IADD R5, R5, 0x1, -R15.reuse ;  /* 0x000000010505a824 */ /* 0x100fe200078e0a0f */
[----:B------:R-:W-:Y:S01]  /*1d80*/  ISETP.GE.AND P4, PT, R10, RZ, PT ;  /* 0x000000ff0a00720c */ /* 0x000fe20003f86270 */
[----:B------:R-:W-:Y:S01]  /*1d90*/  IMAD.MOV.U32 R12, RZ, RZ, R6 ;  /* 0x000000ffff0c7224 */ /* 0x000fe200078e0006 */
[----:B------:R1:W-:Y:S01]  /*1da0*/  STL [R1+0x11c], R2 ;  /* 0x00011c0201007387 */ /* 0x0003e20000100800 */
[----:B------:R-:W-:Y:S01]  /*1db0*/  ISETP.GE.AND P2, PT, R11, RZ, PT ;  /* 0x000000ff0b00720c */ /* 0x000fe20003f46270 */
[--C-:B------:R-:W-:Y:S01]  /*1dc0*/  @!P6 IMAD.IADD R0, R0, 0x1, -R15.reuse ;  /* 0x000000010000e824 */ /* 0x100fe200078e0a0f */
[----:B------:R-:W-:Y:S01]  /*1dd0*/  IABS R10, R4 ;  /* 0x00000004000a7213 */ /* 0x000fe20000000000 */
[----:B------:R-:W-:Y:S01]  /*1de0*/  @!P1 IMAD.MOV R12, RZ, RZ, -R12 ;  /* 0x000000ffff0c9224 */ /* 0x000fe200078e0a0c */
[----:B------:R-:W-:Y:S01]  /*1df0*/  ISETP.GE.AND P6, PT, R8, RZ, PT ;  /* 0x000000ff0800720c */ /* 0x000fe20003fc6270 */
[--C-:B------:R-:W-:Y:S01]  /*1e00*/  @!P0 IMAD.IADD R3, R3, 0x1, -R15.reuse ;  /* 0x0000000103038824 */ /* 0x100fe200078e0a0f */
[----:B0-----:R-:W-:Y:S01]  /*1e10*/  IABS R13, R9 ;  /* 0x00000009000d7213 */ /* 0x001fe20000000000 */
[----:B------:R-:W-:Y:S01]  /*1e20*/  @!P5 IMAD.IADD R7, R7, 0x1, -R15 ;  /* 0x000000010707d824 */ /* 0x000fe200078e0a0f */
[----:B------:R0:W-:Y:S01]  /*1e30*/  STL [R1+0x170], R12 ;  /* 0x0001700c01007387 */ /* 0x0001e20000100800 */
[----:B-1----:R-:W-:Y:S01]  /*1e40*/  IMAD.MOV.U32 R2, RZ, RZ, R5 ;  /* 0x000000ffff027224 */ /* 0x002fe200078e0005 */
[----:B------:R-:W-:Y:S01]  /*1e50*/  ISETP.GT.U32.AND P1, PT, R15, R3, PT ;  /* 0x000000030f00720c */ /* 0x000fe20003f24070 */
[----:B------:R-:W-:Y:S01]  /*1e60*/  IMAD.HI.U32 R11, R19, R13, RZ ;  /* 0x0000000d130b7227 */ /* 0x000fe200078e00ff */
[----:B------:R-:W-:-:S02]  /*1e70*/  ISETP.GT.U32.AND P5, PT, R15, R7, PT ;  /* 0x000000070f00720c */ /* 0x000fc40003fa4070 */
[----:B------:R-:W-:Y:S01]  /*1e80*/  ISETP.GE.AND P0, PT, R9, RZ, PT ;  /* 0x000000ff0900720c */ /* 0x000fe20003f06270 */
[----:B------:R-:W-:Y:S01]  /*1e90*/  @!P3 IMAD.MOV R2, RZ, RZ, -R2 ;  /* 0x000000ffff02b224 */ /* 0x000fe200078e0a02 */
[----:B------:R-:W-:Y:S01]  /*1ea0*/  ISETP.GE.AND P3, PT, R4, RZ, PT ;  /* 0x000000ff0400720c */ /* 0x000fe20003f66270 */
[----:B------:R-:W-:Y:S01]  /*1eb0*/  IMAD.MOV R11, RZ, RZ, -R11 ;  /* 0x000000ffff0b7224 */ /* 0x000fe200078e0a0b */
[----:B0-----:R-:W-:Y:S01]  /*1ec0*/  LOP3.LUT R12, R17, 0xd8, RZ, 0xfc, !PT ;  /* 0x000000d8110c7812 */ /* 0x001fe200078efcff */
[----:B------:R-:W-:Y:S01]  /*1ed0*/  IMAD.HI.U32 R8, R19, R10, RZ ;  /* 0x0000000a13087227 */ /* 0x000fe200078e00ff */
[----:B------:R0:W-:Y:S01]  /*1ee0*/  STL [R1+0x174], R2 ;  /* 0x0001740201007387 */ /* 0x0001e20000100800 */
[----:B------:R-:W-:Y:S02]  /*1ef0*/  LOP3.LUT R4, R17, 0xd4, RZ, 0xfc, !PT ;  /* 0x000000d411047812 */ /* 0x000fe400078efcff */
[----:B------:R-:W-:Y:S01]  /*1f00*/  IMAD R13, R15, R11, R13 ;  /* 0x0000000b0f0d7224 */ /* 0x000fe200078e020d */
[----:B------:R-:W-:Y:S01]  /*1f10*/  LOP3.LUT R9, R17, 0xd0, RZ, 0xfc, !PT ;  /* 0x000000d011097812 */ /* 0x000fe200078efcff */
[----:B------:R-:W-:-:S02]  /*1f20*/  IMAD.MOV R8, RZ, RZ, -R8 ;  /* 0x000000ffff087224 */ /* 0x000fc400078e0a08 */
[--C-:B------:R-:W-:Y:S01]  /*1f30*/  @!P5 IMAD.IADD R7, R7, 0x1, -R15.reuse ;  /* 0x000000010707d824 */ /* 0x100fe200078e0a0f */
[----:B------:R-:W-:Y:S01]  /*1f40*/  IABS R14, R9 ;  /* 0x00000009000e7213 */ /* 0x000fe20000000000 */
[----:B------:R-:W-:Y:S01]  /*1f50*/  IMAD R10, R15, R8, R10 ;  /* 0x000000080f0a7224 */ /* 0x000fe200078e020a */
[----:B------:R-:W-:Y:S01]  /*1f60*/  IABS R8, R4 ;  /* 0x0000000400087213 */ /* 0x000fe20000000000 */
[----:B0-----:R-:W-:Y:S01]  /*1f70*/  IMAD.MOV.U32 R2, RZ, RZ, R0 ;  /* 0x000000ffff027224 */ /* 0x001fe200078e0000 */
[----:B------:R-:W-:Y:S01]  /*1f80*/  LOP3.LUT R0, R17, 0xd6, RZ, 0xfc, !PT ;  /* 0x000000d611007812 */ /* 0x000fe200078efcff */
[----:B------:R-:W-:Y:S01]  /*1f90*/  @!P1 IMAD.IADD R3, R3, 0x1, -R15 ;  /* 0x0000000103039824 */ /* 0x000fe200078e0a0f */
[C---:B------:R-:W-:Y:S01]  /*1fa0*/  ISETP.GT.U32.AND P5, PT, R15.reuse, R10, PT ;  /* 0x0000000a0f00720c */ /* 0x040fe20003fa4070 */
[----:B------:R-:W-:Y:S01]  /*1fb0*/  @!P4 IMAD.MOV R2, RZ, RZ, -R2 ;  /* 0x000000ffff02c224 */ /* 0x000fe200078e0a02 */
[----:B------:R-:W-:Y:S02]  /*1fc0*/  ISETP.GT.U32.AND P4, PT, R15, R13, PT ;  /* 0x0000000d0f00720c */ /* 0x000fe40003f84070 */
[----:B------:R-:W-:-:S02]  /*1fd0*/  ISETP.GE.AND P1, PT, R12, RZ, PT ;  /* 0x000000ff0c00720c */ /* 0x000fc40003f26270 */
[----:B------:R-:W-:Y:S01]  /*1fe0*/  IABS R12, R12 ;  /* 0x0000000c000c7213 */ /* 0x000fe20000000000 */
[----:B------:R0:W-:Y:S01]  /*1ff0*/  STL [R1+0x180], R2 ;  /* 0x0001800201007387 */ /* 0x0001e20000100800 */
[----:B------:R-:W-:-:S03]  /*2000*/  IABS R6, R0 ;  /* 0x0000000000067213 */ /* 0x000fc60000000000 */
[----:B------:R-:W-:-:S04]  /*2010*/  IMAD.HI.U32 R5, R19, R12, RZ ;  /* 0x0000000c13057227 */ /* 0x000fc800078e00ff */
[----:B------:R-:W-:Y:S02]  /*2020*/  @!P4 IMAD.IADD R13, R13, 0x1, -R15 ;  /* 0x000000010d0dc824 */ /* 0x000fe400078e0a0f */
[----:B0-----:R-:W-:Y:S02]  /*2030*/  IMAD.MOV.U32 R2, RZ, RZ, R3 ;  /* 0x000000ffff027224 */ /* 0x001fe400078e0003 */
[----:B------:R-:W-:Y:S01]  /*2040*/  IMAD.MOV R5, RZ, RZ, -R5 ;  /* 0x000000ffff057224 */ /* 0x000fe200078e0a05 */
[C---:B------:R-:W-:Y:S01]  /*2050*/  ISETP.GT.U32.AND P4, PT, R15.reuse, R13, PT ;  /* 0x0000000d0f00720c */ /* 0x040fe20003f84070 */
[----:B------:R-:W-:Y:S01]  /*2060*/  @!P2 IMAD.MOV R2, RZ, RZ, -R2 ;  /* 0x000000ffff02a224 */ /* 0x000fe200078e0a02 */
[----:B------:R-:W-:Y:S01]  /*2070*/  ISETP.GE.AND P2, PT, R0, RZ, PT ;  /* 0x000000ff0000720c */ /* 0x000fe20003f46270 */
[----:B------:R-:W-:Y:S02]  /*2080*/  @!P5 IMAD.IADD R10, R10, 0x1, -R15 ;  /* 0x000000010a0ad824 */ /* 0x000fe400078e0a0f */
[----:B------:R-:W-:Y:S01]  /*2090*/  IMAD R12, R15, R5, R12 ;  /* 0x000000050f0c7224 */ /* 0x000fe200078e020c */
[----:B------:R0:W-:Y:S01]  /*20a0*/  STL [R1+0x18c], R2 ;  /* 0x00018c0201007387 */ /* 0x0001e20000100800 */
[----:B------:R-:W-:Y:S01]  /*20b0*/  IMAD.HI.U32 R0, R19, R8, RZ ;  /* 0x0000000813007227 */ /* 0x000fe200078e00ff */
[----:B------:R-:W-:-:S03]  /*20c0*/  ISETP.GT.U32.AND P5, PT, R15, R10, PT ;  /* 0x0000000a0f00720c */ /* 0x000fc60003fa4070 */
[----:B------:R-:W-:-:S04]  /*20d0*/  IMAD.HI.U32 R3, R19, R6, RZ ;  /* 0x0000000613037227 */ /* 0x000fc800078e00ff */
[----:B------:R-:W-:Y:S01]  /*20e0*/  @!P4 IMAD.IADD R13, R13, 0x1, -R15 ;  /* 0x000000010d0dc824 */ /* 0x000fe200078e0a0f */
[----:B------:R-:W-:Y:S01]  /*20f0*/  ISETP.GT.U32.AND P4, PT, R15, R12, PT ;  /* 0x0000000c0f00720c */ /* 0x000fe20003f84070 */
[----:B0-----:R-:W-:Y:S01]  /*2100*/  IMAD.MOV.U32 R2, RZ, RZ, R7 ;  /* 0x000000ffff027224 */ /* 0x001fe200078e0007 */
[C---:B------:R-:W-:Y:S01]  /*2110*/  LOP3.LUT R7, R17.reuse, 0xce, RZ, 0xfc, !PT ;  /* 0x000000ce11077812 */ /* 0x040fe200078efcff */
[----:B------:R-:W-:Y:S02]  /*2120*/  IMAD.MOV R3, RZ, RZ, -R3 ;  /* 0x000000ffff037224 */ /* 0x000fe400078e0a03 */
[----:B------:R-:W-:Y:S01]  /*2130*/  @!P6 IMAD.MOV R2, RZ, RZ, -R2 ;  /* 0x000000ffff02e224 */ /* 0x000fe200078e0a02 */
[----:B------:R-:W-:Y:S01]  /*2140*/  ISETP.GE.AND P6, PT, R4, RZ, PT ;  /* 0x000000ff0400720c */ /* 0x000fe20003fc6270 */
[----:B------:R-:W-:Y:S01]  /*2150*/  IMAD.MOV R4, RZ, RZ, -R0 ;  /* 0x000000ffff047224 */ /* 0x000fe200078e0a00 */
[----:B------:R-:W-:Y:S01]  /*2160*/  LOP3.LUT R0, R17, 0xd2, RZ, 0xfc, !PT ;  /* 0x000000d211007812 */ /* 0x000fe200078efcff */
[C---:B------:R-:W-:Y:S01]  /*2170*/  IMAD R6, R15.reuse, R3, R6 ;  /* 0x000000030f067224 */ /* 0x040fe200078e0206 */
[----:B------:R0:W-:Y:S01]  /*2180*/  STL [R1+0x188], R2 ;  /* 0x0001880201007387 */ /* 0x0001e20000100800 */
[C---:B------:R-:W-:Y:S01]  /*2190*/  IMAD R8, R15.reuse, R4, R8 ;  /* 0x000000040f087224 */ /* 0x040fe200078e0208 */
[----:B------:R-:W-:Y:S01]  /*21a0*/  IABS R5, R0 ;  /* 0x0000000000057213 */ /* 0x000fe20000000000 */
[--C-:B------:R-:W-:Y:S01]  /*21b0*/  @!P5 IMAD.IADD R10, R10, 0x1, -R15.reuse ;  /* 0x000000010a0ad824 */ /* 0x100fe200078e0a0f */
[----:B------:R-:W-:Y:S01]  /*21c0*/  ISETP.GT.U32.AND P5, PT, R15, R6, PT ;  /* 0x000000060f00720c */ /* 0x000fe20003fa4070 */
[----:B------:R-:W-:Y:S01]  /*21d0*/  @!P4 IMAD.IADD R12, R12, 0x1, -R15 ;  /* 0x000000010c0cc824 */ /* 0x000fe200078e0a0f */
[----:B------:R-:W-:-:S02]  /*21e0*/  IABS R11, R7 ;  /* 0x00000007000b7213 */ /* 0x000fc40000000000 */
[----:B------:R-:W-:Y:S01]  /*21f0*/  LOP3.LUT R3, R17, 0xcc, RZ, 0xfc, !PT ;  /* 0x000000cc11037812 */ /* 0x000fe200078efcff */
[----:B0-----:R-:W-:Y:S01]  /*2200*/  IMAD.MOV.U32 R2, RZ, RZ, R13 ;  /* 0x000000ffff027224 */ /* 0x001fe200078e000d */
[C---:B------:R-:W-:Y:S01]  /*2210*/  ISETP.GT.U32.AND P4, PT, R15.reuse, R12, PT ;  /* 0x0000000c0f00720c */ /* 0x040fe20003f84070 */
[----:B------:R-:W-:Y:S01]  /*2220*/  IMAD.MOV.U32 R13, RZ, RZ, R14 ;  /* 0x000000ffff0d7224 */ /* 0x000fe200078e000e */
[----:B------:R-:W-:Y:S01]  /*2230*/  IABS R4, R3 ;  /* 0x0000000300047213 */ /* 0x000fe20000000000 */
[----:B------:R-:W-:Y:S01]  /*2240*/  @!P0 IMAD.MOV R2, RZ, RZ, -R2 ;  /* 0x000000ffff028224 */ /* 0x000fe200078e0a02 */
[----:B------:R-:W-:Y:S01]  /*2250*/  ISETP.GT.U32.AND P0, PT, R15, R8, PT ;  /* 0x000000080f00720c */ /* 0x000fe20003f04070 */
[----:B------:R-:W-:-:S03]  /*2260*/  IMAD.HI.U32 R14, R19, R5, RZ ;  /* 0x00000005130e7227 */ /* 0x000fc600078e00ff */
[----:B------:R0:W-:Y:S01]  /*2270*/  STL [R1+0x184], R2 ;  /* 0x0001840201007387 */ /* 0x0001e20000100800 */
[----:B------:R-:W-:Y:S02]  /*2280*/  IMAD.MOV R14, RZ, RZ, -R14 ;  /* 0x000000ffff0e7224 */ /* 0x000fe400078e0a0e */
[--C-:B------:R-:W-:Y:S02]  /*2290*/  @!P5 IMAD.IADD R6, R6, 0x1, -R15.reuse ;  /* 0x000000010606d824 */ /* 0x100fe400078e0a0f */
[----:B------:R-:W-:-:S03]  /*22a0*/  @!P4 IMAD.IADD R12, R12, 0x1, -R15 ;  /* 0x000000010c0cc824 */ /* 0x000fc600078e0a0f */
[C---:B------:R-:W-:Y:S01]  /*22b0*/  ISETP.GT.U32.AND P5, PT, R15.reuse, R6, PT ;  /* 0x000000060f00720c */ /* 0x040fe20003fa4070 */
[----:B------:R-:W-:Y:S02]  /*22c0*/  @!P0 IMAD.IADD R8, R8, 0x1, -R15 ;  /* 0x0000000108088824 */ /* 0x000fe400078e0a0f */
[----:B0-----:R-:W-:Y:S02]  /*22d0*/  IMAD.MOV.U32 R2, RZ, RZ, R10 ;  /* 0x000000ffff027224 */ /* 0x001fe400078e000a */
[----:B------:R-:W-:Y:S01]  /*22e0*/  IMAD.MOV.U32 R10, RZ, RZ, R11 ;  /* 0x000000ffff0a7224 */ /* 0x000fe200078e000b */
[C---:B------:R-:W-:Y:S01]  /*22f0*/  ISETP.GT.U32.AND P0, PT, R15.reuse, R8, PT ;  /* 0x000000080f00720c */ /* 0x040fe20003f04070 */
[----:B------:R-:W-:Y:S01]  /*2300*/  @!P3 IMAD.MOV R2, RZ, RZ, -R2 ;  /* 0x000000ffff02b224 */ /* 0x000fe200078e0a02 */
[----:B------:R-:W-:Y:S01]  /*2310*/  ISETP.GE.AND P3, PT, R0, RZ, PT ;  /* 0x000000ff0000720c */ /* 0x000fe20003f66270 */
[----:B------:R-:W-:Y:S02]  /*2320*/  IMAD R0, R15, R14, R5 ;  /* 0x0000000e0f007224 */ /* 0x000fe400078e0205 */
[----:B------:R-:W-:Y:S01]  /*2330*/  IMAD.HI.U32 R5, R19, R10, RZ ;  /* 0x0000000a13057227 */ /* 0x000fe200078e00ff */
[----:B------:R0:W-:Y:S02]  /*2340*/  STL [R1+0x178], R2 ;  /* 0x0001780201007387 */ /* 0x0001e40000100800 */
[----:B------:R-:W-:Y:S01]  /*2350*/  ISETP.GT.U32.AND P4, PT, R15, R0, PT ;  /* 0x000000000f00720c */ /* 0x000fe20003f84070 */
[----:B------:R-:W-:-:S04]  /*2360*/  IMAD.HI.U32 R14, R19, R13, RZ ;  /* 0x0000000d130e7227 */ /* 0x000fc800078e00ff */
[----:B------:R-:W-:-:S04]  /*2370*/  IMAD.HI.U32 R11, R19, R4, RZ ;  /* 0x00000004130b7227 */ /* 0x000fc800078e00ff */
[----:B0-----:R-:W-:Y:S02]  /*2380*/  IMAD.MOV.U32 R2, RZ, RZ, R12 ;  /* 0x000000ffff027224 */ /* 0x001fe400078e000c */
[----:B------:R-:W-:Y:S02]  /*2390*/  IMAD.MOV R5, RZ, RZ, -R5 ;  /* 0x000000ffff057224 */ /* 0x000fe400078e0a05 */
[----:B------:R-:W-:Y:S02]  /*23a0*/  @!P1 IMAD.MOV R2, RZ, RZ, -R2 ;  /* 0x000000ffff029224 */ /* 0x000fe400078e0a02 */
[----:B------:R-:W-:Y:S02]  /*23b0*/  IMAD.MOV R14, RZ, RZ, -R14 ;  /* 0x000000ffff0e7224 */ /* 0x000fe400078e0a0e */
[----:B------:R-:W-:Y:S01]  /*23c0*/  IMAD.MOV R11, RZ, RZ, -R11 ;  /* 0x000000ffff0b7224 */ /* 0x000fe200078e0a0b */
[----:B------:R0:W-:Y:S01]  /*23d0*/  STL [R1+0x150], R2 ;  /* 0x0001500201007387 */ /* 0x0001e20000100800 */
[----:B------:R-:W-:Y:S01]  /*23e0*/  IMAD R10, R15, R5, R10 ;  /* 0x000000050f0a7224 */ /* 0x000fe200078e020a */
[----:B------:R-:W-:Y:S01]  /*23f0*/  LOP3.LUT R5, R17, 0xca, RZ, 0xfc, !PT ;  /* 0x000000ca11057812 */ /* 0x000fe200078efcff */
[----:B------:R-:W-:-:S02]  /*2400*/  @!P0 IMAD.IADD R8, R8, 0x1, -R15 ;  /* 0x0000000108088824 */ /* 0x000fc400078e0a0f */
[----:B------:R-:W-:Y:S01]  /*2410*/  @!P5 IMAD.IADD R6, R6, 0x1, -R15 ;  /* 0x000000010606d824 */ /* 0x000fe200078e0a0f */
[----:B------:R-:W-:Y:S01]  /*2420*/  ISETP.GE.AND P5, PT, R9, RZ, PT ;  /* 0x000000ff0900720c */ /* 0x000fe20003fa6270 */
[C---:B------:R-:W-:Y:S01]  /*2430*/  IMAD R9, R15.reuse, R14, R13 ;  /* 0x0000000e0f097224 */ /* 0x040fe200078e020d */
[C---:B------:R-:W-:Y:S01]  /*2440*/  ISETP.GT.U32.AND P0, PT, R15.reuse, R10, PT ;  /* 0x0000000a0f00720c */ /* 0x040fe20003f04070 */
[C---:B------:R-:W-:Y:S01]  /*2450*/  IMAD R4, R15.reuse, R11, R4 ;  /* 0x0000000b0f047224 */ /* 0x040fe200078e0204 */
[----:B------:R-:W-:Y:S01]  /*2460*/  IABS R11, R5 ;  /* 0x00000005000b7213 */ /* 0x000fe20000000000 */
[----:B0-----:R-:W-:Y:S01]  /*2470*/  IMAD.MOV.U32 R2, RZ, RZ, R8 ;  /* 0x000000ffff027224 */ /* 0x001fe200078e0008 */
[C---:B------:R-:W-:Y:S01]  /*2480*/  ISETP.GT.U32.AND P1, PT, R15.reuse, R9, PT ;  /* 0x000000090f00720c */ /* 0x040fe20003f24070 */
[----:B------:R-:W-:Y:S02]  /*2490*/  @!P4 IMAD.IADD R0, R0, 0x1, -R15 ;  /* 0x000000010000c824 */ /* 0x000fe400078e0a0f */
[----:B------:R-:W-:Y:S01]  /*24a0*/  @!P6 IMAD.MOV R2, RZ, RZ, -R2 ;  /* 0x000000ffff02e224 */ /* 0x000fe200078e0a02 */
[C---:B------:R-:W-:Y:S01]  /*24b0*/  ISETP.GT.U32.AND P6, PT, R15.reuse, R4, PT ;  /* 0x000000040f00720c */ /* 0x040fe20003fc4070 */
[----:B------:R-:W-:Y:S01]  /*24c0*/  IMAD.MOV.U32 R12, RZ, RZ, R6 ;  /* 0x000000ffff0c7224 */ /* 0x000fe200078e0006 */
[----:B------:R-:W-:Y:S01]  /*24d0*/  ISETP.GT.U32.AND P4, PT, R15, R0, PT ;  /* 0x000000000f00720c */ /* 0x000fe20003f84070 */
[----:B------:R-:W-:-:S02]  /*24e0*/  IMAD.MOV.U32 R6, RZ, RZ, R11 ;  /* 0x000000ffff067224 */ /* 0x000fc400078e000b */
[----:B------:R-:W-:Y:S01]  /*24f0*/  @!P2 IMAD.MOV R12, RZ, RZ, -R12 ;  /* 0x000000ffff0ca224 */ /* 0x000fe200078e0a0c */
[----:B------:R-:W-:Y:S01]  /*2500*/  ISETP.GE.AND P2, PT, R7, RZ, PT ;  /* 0x000000ff0700720c */ /* 0x000fe20003f46270 */
[----:B------:R-:W-:Y:S01]  /*2510*/  IMAD.HI.U32 R8, R19, R6, RZ ;  /* 0x0000000613087227 */ /* 0x000fe200078e00ff */
[----:B------:R-:W-:Y:S02]  /*2520*/  LOP3.LUT R7, R17, 0xc8, RZ, 0xfc, !PT ;  /* 0x000000c811077812 */ /* 0x000fe400078efcff */
[----:B------:R-:W-:Y:S01]  /*2530*/  STL [R1+0x158], R12 ;  /* 0x0001580c01007387 */ /* 0x000fe20000100800 */
[--C-:B------:R-:W-:Y:S01]  /*2540*/  @!P0 IMAD.IADD R10, R10, 0x1, -R15.reuse ;  /* 0x000000010a0a8824 */ /* 0x100fe200078e0a0f */
[----:B------:R-:W-:Y:S01]  /*2550*/  IABS R11, R7 ;  /* 0x00000007000b7213 */ /* 0x000fe20000000000 */
[----:B------:R-:W-:Y:S01]  /*2560*/  IMAD.MOV R8, RZ, RZ, -R8 ;  /* 0x000000ffff087224 */ /* 0x000fe200078e0a08 */
[----:B------:R0:W-:Y:S01]  /*2570*/  STL [R1+0x15c], R2 ;  /* 0x00015c0201007387 */ /* 0x0001e20000100800 */
[--C-:B------:R-:W-:Y:S01]  /*2580*/  @!P1 IMAD.IADD R9, R9, 0x1, -R15.reuse ;  /* 0x0000000109099824 */ /* 0x100fe200078e0a0f */
[----:B------:R-:W-:Y:S01]  /*2590*/  ISETP.GE.AND P1, PT, R5, RZ, PT ;  /* 0x000000ff0500720c */ /* 0x000fe20003f26270 */
[--C-:B------:R-:W-:Y:S01]  /*25a0*/  @!P6 IMAD.IADD R4, R4, 0x1, -R15.reuse ;  /* 0x000000010404e824 */ /* 0x100fe200078e0a0f */
[C---:B------:R-:W-:Y:S01]  /*25b0*/  ISETP.GT.U32.AND P6, PT, R15.reuse, R10, PT ;  /* 0x0000000a0f00720c */ /* 0x040fe20003fc4070 */
[----:B------:R-:W-:Y:S01]  /*25c0*/  @!P4 IMAD.IADD R0, R0, 0x1, -R15 ;  /* 0x000000010000c824 */ /* 0x000fe200078e0a0f */
[C---:B------:R-:W-:Y:S01]  /*25d0*/  ISETP.GT.U32.AND P0, PT, R15.reuse, R9, PT ;  /* 0x000000090f00720c */ /* 0x040fe20003f04070 */
[----:B------:R-:W-:Y:S01]  /*25e0*/  IMAD R6, R15, R8, R6 ;  /* 0x000000080f067224 */ /* 0x000fe200078e0206 */
[----:B------:R-:W-:Y:S01]  /*25f0*/  ISETP.GE.AND P4, PT, R3, RZ, PT ;  /* 0x000000ff0300720c */ /* 0x000fe20003f86270 */
[----:B------:R-:W-:Y:S01]  /*2600*/  IMAD.HI.U32 R8, R19, R11, RZ ;  /* 0x0000000b13087227 */ /* 0x000fe200078e00ff */
[----:B------:R-:W-:-:S02]  /*2610*/  LOP3.LUT R5, R17, 0xc2, RZ, 0xfc, !PT ;  /* 0x000000c211057812 */ /* 0x000fc400078efcff */
[C---:B------:R-:W-:Y:S01]  /*2620*/  LOP3.LUT R3, R17.reuse, 0xc6, RZ, 0xfc, !PT ;  /* 0x000000c611037812 */ /* 0x040fe200078efcff */
[----:B0-----:R-:W-:Y:S01]  /*2630*/  IMAD.MOV.U32 R2, RZ, RZ, R0 ;  /* 0x000000ffff027224 */ /* 0x001fe200078e0000 */
[----:B------:R-:W-:Y:S01]  /*2640*/  IABS R13, R5 ;  /* 0x00000005000d7213 */ /* 0x000fe20000000000 */
[----:B------:R-:W-:Y:S01]  /*2650*/  IMAD.MOV R8, RZ, RZ, -R8 ;  /* 0x000000ffff087224 */ /* 0x000fe200078e0a08 */
[----:B------:R-:W-:Y:S01]  /*2660*/  LOP3.LUT R0, R17, 0xc4, RZ, 0xfc, !PT ;  /* 0x000000c411007812 */ /* 0x000fe200078efcff */
[----:B------:R-:W-:Y:S01]  /*2670*/  @!P3 IMAD.MOV R2, RZ, RZ, -R2 ;  /* 0x000000ffff02b224 */ /* 0x000fe200078e0a02 */
[C---:B------:R-:W-:Y:S01]  /*2680*/  ISETP.GT.U32.AND P3, PT, R15.reuse, R4, PT ;  /* 0x000000040f00720c */ /* 0x040fe20003f64070 */
[----:B------:R-:W-:Y:S01]  /*2690*/  IMAD R11, R15, R8, R11 ;  /* 0x000000080f0b7224 */ /* 0x000fe200078e020b */
[----:B------:R-:W-:Y:S01]  /*26a0*/  IABS R12, R3 ;  /* 0x00000003000c7213 */ /* 0x000fe20000000000 */
[--C-:B------:R-:W-:Y:S01]  /*26b0*/  @!P6 IMAD.IADD R10, R10, 0x1, -R15.reuse ;  /* 0x000000010a0ae824 */ /* 0x100fe200078e0a0f */
[----:B------:R-:W-:Y:S01]  /*26c0*/  IABS R8, R0 ;  /* 0x0000000000087213 */ /* 0x000fe20000000000 */
[----:B------:R-:W-:Y:S01]  /*26d0*/  @!P0 IMAD.IADD R9, R9, 0x1, -R15 ;  /* 0x0000000109098824 */ /* 0x000fe200078e0a0f */
[C---:B------:R-:W-:Y:S01]  /*26e0*/  ISETP.GT.U32.AND P6, PT, R15.reuse, R11, PT ;  /* 0x0000000b0f00720c */ /* 0x040fe20003fc4070 */
[----:B------:R0:W-:Y:S01]  /*26f0*/  STL [R1+0x168], R2 ;  /* 0x0001680201007387 */ /* 0x0001e20000100800 */
[----:B------:R-:W-:Y:S01]  /*2700*/  ISETP.GT.U32.AND P0, PT, R15, R6, PT ;  /* 0x000000060f00720c */ /* 0x000fe20003f04070 */
[----:B------:R-:W-:-:S04]  /*2710*/  IMAD.HI.U32 R14, R19, R8, RZ ;  /* 0x00000008130e7227 */ /* 0x000fc800078e00ff */
[----:B------:R-:W-:Y:S01]  /*2720*/  @!P3 IMAD.IADD R4, R4, 0x1, -R15 ;  /* 0x000000010404b824 */ /* 0x000fe200078e0a0f */
[----:B------:R-:W-:Y:S01]  /*2730*/  ISETP.GE.AND P3, PT, R7, RZ, PT ;  /* 0x000000ff0700720c */ /* 0x000fe20003f66270 */
[----:B------:R-:W-:Y:S02]  /*2740*/  IMAD.MOV.U32 R7, RZ, RZ, R13 ;  /* 0x000000ffff077224 */ /* 0x000fe400078e000d */
[----:B------:R-:W-:-:S04]  /*2750*/  IMAD.HI.U32 R13, R19, R12, RZ ;  /* 0x0000000c130d7227 */ /* 0x000fc800078e00ff */
[----:B0-----:R-:W-:Y:S02]  /*2760*/  IMAD.MOV.U32 R2, RZ, RZ, R9 ;  /* 0x000000ffff027224 */ /* 0x001fe400078e0009 */
[----:B------:R-:W-:Y:S02]  /*2770*/  @!P6 IMAD.IADD R11, R11, 0x1, -R15 ;  /* 0x000000010b0be824 */ /* 0x000fe400078e0a0f */
[----:B------:R-:W-:Y:S02]  /*2780*/  IMAD.MOV R13, RZ, RZ, -R13 ;  /* 0x000000ffff0d7224 */ /* 0x000fe400078e0a0d */
[----:B------:R-:W-:Y:S01]  /*2790*/  @!P0 IMAD.IADD R6, R6, 0x1, -R15 ;  /* 0x0000000106068824 */ /* 0x000fe200078e0a0f */
[----:B------:R-:W-:Y:S01]  /*27a0*/  ISETP.GE.AND P0, PT, R3, RZ, PT ;  /* 0x000000ff0300720c */ /* 0x000fe20003f06270 */
[----:B------:R-:W-:Y:S01]  /*27b0*/  @!P5 IMAD.MOV R2, RZ, RZ, -R2 ;  /* 0x000000ffff02d224 */ /* 0x000fe200078e0a02 */
[----:B------:R-:W-:Y:S01]  /*27c0*/  ISETP.GT.U32.AND P6, PT, R15, R11, PT ;  /* 0x0000000b0f00720c */ /* 0x000fe20003fc4070 */
[----:B------:R-:W-:Y:S01]  /*27d0*/  IMAD.HI.U32 R3, R19, R7, RZ ;  /* 0x0000000713037227 */ /* 0x000fe200078e00ff */
[----:B------:R-:W-:-:S02]  /*27e0*/  ISETP.GT.U32.AND P5, PT, R15, R6, PT ;  /* 0x000000060f00720c */ /* 0x000fc40003fa4070 */
[----:B------:R0:W-:Y:S01]  /*27f0*/  STL [R1+0x154], R2 ;  /* 0x0001540201007387 */ /* 0x0001e20000100800 */
[----:B------:R-:W-:Y:S02]  /*2800*/  IMAD.MOV R9, RZ, RZ, -R14 ;  /* 0x000000ffff097224 */ /* 0x000fe400078e0a0e */
[----:B------:R-:W-:Y:S01]  /*2810*/  IMAD R12, R15, R13, R12 ;  /* 0x0000000d0f0c7224 */ /* 0x000fe200078e020c */
[----:B------:R-:W-:Y:S01]  /*2820*/  LOP3.LUT R13, R17, 0xc0, RZ, 0xfc, !PT ;  /* 0x000000c0110d7812 */ /* 0x000fe200078efcff */
[----:B------:R-:W-:Y:S02]  /*2830*/  IMAD.MOV R3, RZ, RZ, -R3 ;  /* 0x000000ffff037224 */ /* 0x000fe400078e0a03 */
[----:B------:R-:W-:Y:S01]  /*2840*/  IMAD R8, R15, R9, R8 ;  /* 0x000000090f087224 */ /* 0x000fe200078e0208 */
[----:B------:R-:W-:Y:S01]  /*2850*/  LOP3.LUT R9, R17, 0xbc, RZ, 0xfc, !PT ;  /* 0x000000bc11097812 */ /* 0x000fe200078efcff */
[----:B------:R-:W-:Y:S01]  /*2860*/  @!P2 IMAD.MOV R10, RZ, RZ, -R10 ;  /* 0x000000ffff0aa224 */ /* 0x000fe200078e0a0a */
[C---:B------:R-:W-:Y:S01]  /*2870*/  ISETP.GT.U32.AND P2, PT, R15.reuse, R12, PT ;  /* 0x0000000c0f00720c */ /* 0x040fe20003f44070 */
[----:B0-----:R-:W-:Y:S01]  /*2880*/  IMAD.MOV.U32 R2, RZ, RZ, R4 ;  /* 0x000000ffff027224 */ /* 0x001fe200078e0004 */
[----:B------:R-:W-:Y:S01]  /*2890*/  IABS R16, R9 ;  /* 0x0000000900107213 */ /* 0x000fe20000000000 */
[C---:B------:R-:W-:Y:S01]  /*28a0*/  IMAD R7, R15.reuse, R3, R7 ;  /* 0x000000030f077224 */ /* 0x040fe200078e0207 */
[----:B------:R-:W-:Y:S01]  /*28b0*/  IABS R3, R13 ;  /* 0x0000000d00037213 */ /* 0x000fe20000000000 */
[----:B------:R-:W-:Y:S01]  /*28c0*/  @!P4 IMAD.MOV R2, RZ, RZ, -R2 ;  /* 0x000000ffff02c224 */ /* 0x000fe200078e0a02 */
[----:B------:R-:W-:Y:S01]  /*28d0*/  ISETP.GT.U32.AND P4, PT, R15, R8, PT ;  /* 0x000000080f00720c */ /* 0x000fe20003f84070 */
[--C-:B------:R-:W-:Y:S01]  /*28e0*/  @!P6 IMAD.IADD R11, R11, 0x1, -R15.reuse ;  /* 0x000000010b0be824 */ /* 0x100fe200078e0a0f */
[----:B------:R-:W-:Y:S01]  /*28f0*/  ISETP.GT.U32.AND P6, PT, R15, R7, PT ;  /* 0x000000070f00720c */ /* 0x000fe20003fc4070 */
[--C-:B------:R-:W-:Y:S01]  /*2900*/  @!P5 IMAD.IADD R6, R6, 0x1, -R15.reuse ;  /* 0x000000010606d824 */ /* 0x100fe200078e0a0f */
[----:B------:R-:W-:Y:S01]  /*2910*/  ISETP.GE.AND P5, PT, R0, RZ, PT ;  /* 0x000000ff0000720c */ /* 0x000fe20003fa6270 */
[----:B------:R0:W-:Y:S01]  /*2920*/  STL [R1+0x144], R10 ;  /* 0x0001440a01007387 */ /* 0x0001e20000100800 */
[----:B------:R-:W-:Y:S01]  /*2930*/  LOP3.LUT R0, R17, 0xbe, RZ, 0xfc, !PT ;  /* 0x000000be11007812 */ /* 0x000fe200078efcff */
[--C-:B------:R-:W-:Y:S01]  /*2940*/  @!P2 IMAD.IADD R12, R12, 0x1, -R15.reuse ;  /* 0x000000010c0ca824 */ /* 0x100fe200078e0a0f */
[----:B------:R-:W-:Y:S01]  /*2950*/  ISETP.GE.AND P2, PT, R5, RZ, PT ;  /* 0x000000ff0500720c */ /* 0x000fe20003f46270 */
[----:B------:R-:W-:Y:S01]  /*2960*/  IMAD.HI.U32 R5, R19, R3, RZ ;  /* 0x0000000313057227 */ /* 0x000fe200078e00ff */
[----:B------:R-:W-:Y:S01]  /*2970*/  IABS R4, R0 ;  /* 0x0000000000047213 */ /* 0x000fe20000000000 */
[----:B------:R1:W-:Y:S02]  /*2980*/  STL [R1+0x148], R2 ;  /* 0x0001480201007387 */ /* 0x0003e40000100800 */
[--C-:B------:R-:W-:Y:S01]  /*2990*/  @!P4 IMAD.IADD R8, R8, 0x1, -R15.reuse ;  /* 0x000000010808c824 */ /* 0x100fe200078e0a0f */
[----:B------:R-:W-:Y:S01]  /*29a0*/  ISETP.GT.U32.AND P4, PT, R15, R12, PT ;  /* 0x0000000c0f00720c */ /* 0x000fe20003f84070 */
[----:B------:R-:W-:Y:S01]  /*29b0*/  @!P6 IMAD.IADD R7, R7, 0x1, -R15 ;  /* 0x000000010707e824 */ /* 0x000fe200078e0a0f */
[----:B0-----:R-:W-:Y:S01]  /*29c0*/  LOP3.LUT R10, R17, 0xb8, RZ, 0xfc, !PT ;  /* 0x000000b8110a7812 */ /* 0x001fe200078efcff */
[----:B------:R-:W-:Y:S01]  /*29d0*/  IMAD.MOV R5, RZ, RZ, -R5 ;  /* 0x000000ffff057224 */ /* 0x000fe200078e0a05 */
[----:B------:R-:W-:Y:S01]  /*29e0*/  ISETP.GT.U32.AND P6, PT, R15, R8, PT ;  /* 0x000000080f00720c */ /* 0x000fe20003fc4070 */
[----:B------:R-:W-:-:S04]  /*29f0*/  IMAD.HI.U32 R18, R19, R16, RZ ;  /* 0x0000001013127227 */ /* 0x000fc800078e00ff */
[----:B-1----:R-:W-:Y:S02]  /*2a00*/  IMAD.MOV.U32 R2, RZ, RZ, R6 ;  /* 0x000000ffff027224 */ /* 0x002fe400078e0006 */
[----:B------:R-:W-:-:S04]  /*2a10*/  IMAD.HI.U32 R6, R19, R4, RZ ;  /* 0x0000000413067227 */ /* 0x000fc800078e00ff */
[----:B------:R-:W-:Y:S01]  /*2a20*/  IMAD R3, R15, R5, R3 ;  /* 0x000000050f037224 */ /* 0x000fe200078e0203 */
[----:B------:R-:W-:Y:S01]  /*2a30*/  LOP3.LUT R5, R17, 0xba, RZ, 0xfc, !PT ;  /* 0x000000ba11057812 */ /* 0x000fe200078efcff */
[----:B------:R-:W-:Y:S02]  /*2a40*/  IMAD.MOV R6, RZ, RZ, -R6 ;  /* 0x000000ffff067224 */ /* 0x000fe400078e0a06 */
[--C-:B------:R-:W-:Y:S01]  /*2a50*/  @!P4 IMAD.IADD R12, R12, 0x1, -R15.reuse ;  /* 0x000000010c0cc824 */ /* 0x100fe200078e0a0f */
[C---:B------:R-:W-:Y:S01]  /*2a60*/  ISETP.GT.U32.AND P4, PT, R15.reuse, R3, PT ;  /* 0x000000030f00720c */ /* 0x040fe20003f84070 */
[C---:B------:R-:W-:Y:S01]  /*2a70*/  IMAD R4, R15.reuse, R6, R4 ;  /* 0x000000060f047224 */ /* 0x040fe200078e0204 */
[----:B------:R-:W-:Y:S01]  /*2a80*/  IABS R6, R5 ;  /* 0x0000000500067213 */ /* 0x000fe20000000000 */
[----:B------:R-:W-:Y:S02]  /*2a90*/  @!P6 IMAD.IADD R8, R8, 0x1, -R15 ;  /* 0x000000010808e824 */ /* 0x000fe400078e0a0f */
[----:B------:R-:W-:Y:S01]  /*2aa0*/  @!P1 IMAD.MOV R2, RZ, RZ, -R2 ;  /* 0x000000ffff029224 */ /* 0x000fe200078e0a02 */
[C---:B------:R-:W-:Y:S01]  /*2ab0*/  ISETP.GT.U32.AND P6, PT, R15.reuse, R4, PT ;  /* 0x000000040f00720c */ /* 0x040fe20003fc4070 */
[----:B------:R-:W-:Y:S01]  /*2ac0*/  @!P3 IMAD.MOV R11, RZ, RZ, -R11 ;  /* 0x000000ffff0bb224 */ /* 0x000fe200078e0a0b */
[----:B------:R-:W-:Y:S01]  /*2ad0*/  ISETP.GT.U32.AND P1, PT, R15, R7, PT ;  /* 0x000000070f00720c */ /* 0x000fe20003f24070 */
[----:B------:R-:W-:Y:S01]  /*2ae0*/  IMAD.MOV R18, RZ, RZ, -R18 ;  /* 0x000000ffff127224 */ /* 0x000fe200078e0a12 */
[----:B------:R0:W-:Y:S01]  /*2af0*/  STL [R1+0x14c], R2 ;  /* 0x00014c0201007387 */ /* 0x0001e20000100800 */
[----:B------:R-:W-:-:S03]  /*2b00*/  IMAD.HI.U32 R14, R19, R6, RZ ;  /* 0x00000006130e7227 */ /* 0x000fc600078e00ff */
[----:B------:R-:W-:Y:S01]  /*2b10*/  STL [R1+0x140], R11 ;  /* 0x0001400b01007387 */ /* 0x000fe20000100800 */
[--C-:B------:R-:W-:Y:S01]  /*2b20*/  @!P4 IMAD.IADD R3, R3, 0x1, -R15.reuse ;  /* 0x000000010303c824 */ /* 0x100fe200078e0a0f */
[----:B------:R-:W-:Y:S01]  /*2b30*/  ISETP.GE.AND P4, PT, R0, RZ, PT ;  /* 0x000000ff0000720c */ /* 0x000fe20003f86270 */
[C---:B------:R-:W-:Y:S02]  /*2b40*/  IMAD R0, R15.reuse, R18, R16 ;  /* 0x000000120f007224 */ /* 0x040fe400078e0210 */
[--C-:B------:R-:W-:Y:S01]  /*2b50*/  @!P6 IMAD.IADD R4, R4, 0x1, -R15.reuse ;  /* 0x000000010404e824 */ /* 0x100fe200078e0a0f */
[C---:B------:R-:W-:Y:S01]  /*2b60*/  ISETP.GT.U32.AND P6, PT, R15.reuse, R3, PT ;  /* 0x000000030f00720c */ /* 0x040fe20003fc4070 */
[----:B0-----:R-:W-:Y:S01]  /*2b70*/  IMAD.MOV.U32 R2, RZ, RZ, R12 ;  /* 0x000000ffff027224 */ /* 0x001fe200078e000c */
[----:B------:R-:W-:Y:S01]  /*2b80*/  ISETP.GT.U32.AND P3, PT, R15, R0, PT ;  /* 0x000000000f00720c */ /* 0x000fe20003f64070 */
[--C-:B------:R-:W-:Y:S01]  /*2b90*/  @!P1 IMAD.IADD R7, R7, 0x1, -R15.reuse ;  /* 0x0000000107079824 */ /* 0x100fe200078e0a0f */
[----:B------:R-:W-:Y:S01]  /*2ba0*/  ISETP.GE.AND P1, PT, R13, RZ, PT ;  /* 0x000000ff0d00720c */ /* 0x000fe20003f26270 */
[----:B------:R-:W-:Y:S01]  /*2bb0*/  @!P0 IMAD.MOV R2, RZ, RZ, -R2 ;  /* 0x000000ffff028224 */ /* 0x000fe200078e0a02 */
[C---:B------:R-:W-:Y:S01]  /*2bc0*/  ISETP.GT.U32.AND P0, PT, R15.reuse, R4, PT ;  /* 0x000000040f00720c */ /* 0x040fe20003f04070 */
[----:B------:R-:W-:Y:S01]  /*2bd0*/  IMAD.MOV R14, RZ, RZ, -R14 ;  /* 0x000000ffff0e7224 */ /* 0x000fe200078e0a0e */
[----:B------:R-:W-:Y:S01]  /*2be0*/  IABS R13, R10 ;  /* 0x0000000a000d7213 */ /* 0x000fe20000000000 */
[----:B------:R-:W-:Y:S01]  /*2bf0*/  @!P5 IMAD.MOV R8, RZ, RZ, -R8 ;  /* 0x000000ffff08d224 */ /* 0x000fe200078e0a08 */
[----:B------:R0:W-:Y:S01]  /*2c00*/  STL [R1+0x13c], R2 ;  /* 0x00013c0201007387 */ /* 0x0001e20000100800 */
[----:B------:R-:W-:Y:S01]  /*2c10*/  IMAD R6, R15, R14, R6 ;  /* 0x0000000e0f067224 */ /* 0x000fe200078e0206 */
[----:B------:R-:W-:Y:S01]  /*2c20*/  ISETP.GE.AND P5, PT, R9, RZ, PT ;  /* 0x000000ff0900720c */ /* 0x000fe20003fa6270 */
[--C-:B------:R-:W-:Y:S01]  /*2c30*/  @!P6 IMAD.IADD R3, R3, 0x1, -R15.reuse ;  /* 0x000000010303e824 */ /* 0x100fe200078e0a0f */
[----:B------:R1:W-:Y:S01]  /*2c40*/  STL [R1+0x138], R8 ;  /* 0x0001380801007387 */ /* 0x0003e20000100800 */
[----:B------:R-:W-:Y:S01]  /*2c50*/  @!P3 IMAD.IADD R0, R0, 0x1, -R15 ;  /* 0x000000010000b824 */ /* 0x000fe200078e0a0f */
[----:B------:R-:W-:-:S02]  /*2c60*/  ISETP.GT.U32.AND P6, PT, R15, R6, PT ;  /* 0x000000060f00720c */ /* 0x000fc40003fc4070 */
[----:B------:R-:W-:Y:S01]  /*2c70*/  LOP3.LUT R9, R17, 0xa8, RZ, 0xfc, !PT ;  /* 0x000000a811097812 */ /* 0x000fe200078efcff */
[----:B------:R-:W-:Y:S01]  /*2c80*/  @!P0 IMAD.IADD R4, R4, 0x1, -R15 ;  /* 0x0000000104048824 */ /* 0x000fe200078e0a0f */
[----:B------:R-:W-:Y:S01]  /*2c90*/  ISETP.GE.AND P0, PT, R10, RZ, PT ;  /* 0x000000ff0a00720c */ /* 0x000fe20003f06270 */
[----:B0-----:R-:W-:Y:S02]  /*2ca0*/  IMAD.MOV.U32 R2, RZ, RZ, R7 ;  /* 0x000000ffff027224 */ /* 0x001fe400078e0007 */
[----:B------:R-:W-:Y:S01]  /*2cb0*/  IMAD.HI.U32 R7, R19, R13, RZ ;  /* 0x0000000d13077227 */ /* 0x000fe200078e00ff */
[----:B-1----:R-:W-:-:S03]  /*2cc0*/  LOP3.LUT R8, R17, 0xb4, RZ, 0xfc, !PT ;  /* 0x000000b411087812 */ /* 0x002fc600078efcff */
[----:B------:R-:W-:Y:S01]  /*2cd0*/  @!P2 IMAD.MOV R2, RZ, RZ, -R2 ;  /* 0x000000ffff02a224 */ /* 0x000fe200078e0a02 */
[----:B------:R-:W-:Y:S01]  /*2ce0*/  ISETP.GE.AND P2, PT, R5, RZ, PT ;  /* 0x000000ff0500720c */ /* 0x000fe20003f46270 */
[----:B------:R-:W-:Y:S01]  /*2cf0*/  IMAD.MOV R7, RZ, RZ, -R7 ;  /* 0x000000ffff077224 */ /* 0x000fe200078e0a07 */
[----:B------:R-:W-:Y:S01]  /*2d00*/  LOP3.LUT R5, R17, 0xb6, RZ, 0xfc, !PT ;  /* 0x000000b611057812 */ /* 0x000fe200078efcff */
[----:B------:R-:W-:Y:S01]  /*2d10*/  @!P6 IMAD.IADD R6, R6, 0x1, -R15 ;  /* 0x000000010606e824 */ /* 0x000fe200078e0a0f */
[----:B------:R0:W-:Y:S01]  /*2d20*/  STL [R1+0x134], R2 ;  /* 0x0001340201007387 */ /* 0x0001e20000100800 */
[C---:B------:R-:W-:Y:S01]  /*2d30*/  IMAD R16, R15.reuse, R7, R13 ;  /* 0x000000070f107224 */ /* 0x040fe200078e020d */
[----:B------:R-:W-:Y:S02]  /*2d40*/  IABS R10, R5 ;  /* 0x00000005000a7213 */ /* 0x000fe40000000000 */
[----:B------:R-:W-:Y:S02]  /*2d50*/  ISETP.GT.U32.AND P6, PT, R15, R0, PT ;  /* 0x000000000f00720c */ /* 0x000fe40003fc4070 */
[----:B------:R-:W-:-:S02]  /*2d60*/  ISETP.GE.AND P3, PT, R5, RZ, PT ;  /* 0x000000ff0500720c */ /* 0x000fc40003f66270 */
[----:B------:R-:W-:Y:S01]  /*2d70*/  LOP3.LUT R5, R17, 0xb2, RZ, 0xfc, !PT ;  /* 0x000000b211057812 */ /* 0x000fe200078efcff */
[----:B0-----:R-:W-:Y:S01]  /*2d80*/  IMAD.MOV.U32 R2, RZ, RZ, R3 ;  /* 0x000000ffff027224 */ /* 0x001fe200078e0003 */
[----:B------:R-:W-:Y:S01]  /*2d90*/  IABS R11, R8 ;  /* 0x00000008000b7213 */ /* 0x000fe20000000000 */
[----:B------:R-:W-:Y:S01]  /*2da0*/  IMAD.HI.U32 R3, R19, R10, RZ ;  /* 0x0000000a13037227 */ /* 0x000fe200078e00ff */
[----:B------:R-:W-:Y:S02]  /*2db0*/  IABS R13, R5 ;  /* 0x00000005000d7213 */ /* 0x000fe40000000000 */
[----:B------:R-:W-:Y:S01]  /*2dc0*/  LOP3.LUT R7, R17, 0xb0, RZ, 0xfc, !PT ;  /* 0x000000b011077812 */ /* 0x000fe200078efcff */
[----:B------:R-:W-:Y:S01]  /*2dd0*/  @!P1 IMAD.MOV R2, RZ, RZ, -R2 ;  /* 0x000000ffff029224 */ /* 0x000fe200078e0a02 */
[C---:B------:R-:W-:Y:S01]  /*2de0*/  ISETP.GT.U32.AND P1, PT, R15.reuse, R6, PT ;  /* 0x000000060f00720c */ /* 0x040fe20003f24070 */
[----:B------:R-:W-:Y:S01]  /*2df0*/  IMAD.MOV R3, RZ, RZ, -R3 ;  /* 0x000000ffff037224 */ /* 0x000fe200078e0a03 */
[----:B------:R-:W-:Y:S01]  /*2e00*/  IABS R12, R7 ;  /* 0x00000007000c7213 */ /* 0x000fe20000000000 */
[----:B------:R-:W-:Y:S01]  /*2e10*/  @!P6 IMAD.IADD R0, R0, 0x1, -R15 ;  /* 0x000000010000e824 */ /* 0x000fe200078e0a0f */
[----:B------:R0:W-:Y:S01]  /*2e20*/  STL [R1+0x130], R2 ;  /* 0x0001300201007387 */ /* 0x0001e20000100800 */
[----:B------:R-:W-:-:S02]  /*2e30*/  IMAD R10, R15, R3, R10 ;  /* 0x000000030f0a7224 */ /* 0x000fc400078e020a */
[----:B------:R-:W-:-:S03]  /*2e40*/  IMAD.HI.U32 R3, R19, R11, RZ ;  /* 0x0000000b13037227 */ /* 0x000fc600078e00ff */
[----:B------:R-:W-:-:S03]  /*2e50*/  ISETP.GT.U32.AND P6, PT, R15, R10, PT ;  /* 0x0000000a0f00720c */ /* 0x000fc60003fc4070 */
[----:B------:R-:W-:Y:S01]  /*2e60*/  @!P1 IMAD.IADD R6, R6, 0x1, -R15 ;  /* 0x0000000106069824 */ /* 0x000fe200078e0a0f */
[----:B------:R-:W-:Y:S01]  /*2e70*/  ISETP.GE.AND P1, PT, R8, RZ, PT ;  /* 0x000000ff0800720c */ /* 0x000fe20003f26270 */
[----:B0-----:R-:W-:Y:S02]  /*2e80*/  IMAD.MOV.U32 R2, RZ, RZ, R4 ;  /* 0x000000ffff027224 */ /* 0x001fe400078e0004 */
[----:B------:R-:W-:-:S04]  /*2e90*/  IMAD.HI.U32 R4, R19, R13, RZ ;  /* 0x0000000d13047227 */ /* 0x000fc800078e00ff */
[----:B------:R-:W-:Y:S01]  /*2ea0*/  @!P4 IMAD.MOV R2, RZ, RZ, -R2 ;  /* 0x000000ffff02c224 */ /* 0x000fe200078e0a02 */
[C---:B------:R-:W-:Y:S01]  /*2eb0*/  ISETP.GT.U32.AND P4, PT, R15.reuse, R16, PT ;  /* 0x000000100f00720c */ /* 0x040fe20003f84070 */
[----:B------:R-:W-:Y:S02]  /*2ec0*/  IMAD.MOV R8, RZ, RZ, -R3 ;  /* 0x000000ffff087224 */ /* 0x000fe400078e0a03 */
[----:B------:R-:W-:Y:S01]  /*2ed0*/  IMAD.MOV R4, RZ, RZ, -R4 ;  /* 0x000000ffff047224 */ /* 0x000fe200078e0a04 */
[----:B------:R0:W-:Y:S01]  /*2ee0*/  STL [R1+0x12c], R2 ;  /* 0x00012c0201007387 */ /* 0x0001e20000100800 */
[C---:B------:R-:W-:Y:S02]  /*2ef0*/  IMAD R11, R15.reuse, R8, R11 ;  /* 0x000000080f0b7224 */ /* 0x040fe400078e020b */
[----:B------:R-:W-:Y:S02]  /*2f00*/  @!P6 IMAD.IADD R10, R10, 0x1, -R15 ;  /* 0x000000010a0ae824 */ /* 0x000fe400078e0a0f */
[----:B------:R-:W-:Y:S01]  /*2f10*/  IMAD R13, R15, R4, R13 ;  /* 0x000000040f0d7224 */ /* 0x000fe200078e020d */
[----:B------:R-:W-:Y:S01]  /*2f20*/  IABS R4, R9 ;  /* 0x0000000900047213 */ /* 0x000fe20000000000 */
[----:B------:R-:W-:Y:S01]  /*2f30*/  IMAD.HI.U32 R3, R19, R12, RZ ;  /* 0x0000000c13037227 */ /* 0x000fe200078e00ff */
[----:B------:R-:W-:-:S03]  /*2f40*/  ISETP.GT.U32.AND P6, PT, R15, R10, PT ;  /* 0x0000000a0f00720c */ /* 0x000fc60003fc4070 */
[----:B------:R-:W-:Y:S01]  /*2f50*/  @!P4 IMAD.IADD R16, R16, 0x1, -R15 ;  /* 0x000000011010c824 */ /* 0x000fe200078e0a0f */
[----:B------:R-:W-:Y:S01]  /*2f60*/  ISETP.GE.AND P4, PT, R5, RZ, PT ;  /* 0x000000ff0500720c */ /* 0x000fe20003f86270 */
[----:B0-----:R-:W-:Y:S01]  /*2f70*/  IMAD.MOV.U32 R2, RZ, RZ, R0 ;  /* 0x000000ffff027224 */ /* 0x001fe200078e0000 */
[C---:B------:R-:W-:Y:S01]  /*2f80*/  LOP3.LUT R0, R17.reuse, 0xaa, RZ, 0xfc, !PT ;  /* 0x000000aa11007812 */ /* 0x040fe200078efcff */
[----:B------:R-:W-:Y:S01]  /*2f90*/  IMAD.MOV R3, RZ, RZ, -R3 ;  /* 0x000000ffff037224 */ /* 0x000fe200078e0a03 */
[----:B------:R-:W-:Y:S01]  /*2fa0*/  LOP3.LUT R5, R17, 0xac, RZ, 0xfc, !PT ;  /* 0x000000ac11057812 */ /* 0x000fe200078efcff */
[----:B------:R-:W-:Y:S01]  /*2fb0*/  @!P5 IMAD.MOV R2, RZ, RZ, -R2 ;  /* 0x000000ffff02d224 */ /* 0x000fe200078e0a02 */
[C---:B------:R-:W-:Y:S01]  /*2fc0*/  ISETP.GT.U32.AND P5, PT, R15.reuse, R16, PT ;  /* 0x000000100f00720c */ /* 0x040fe20003fa4070 */
[----:B------:R-:W-:Y:S01]  /*2fd0*/  IMAD R12, R15, R3, R12 ;  /* 0x000000030f0c7224 */ /* 0x000fe200078e020c */
[----:B------:R-:W-:Y:S01]  /*2fe0*/  LOP3.LUT R3, R17, 0xae, RZ, 0xfc, !PT ;  /* 0x000000ae11037812 */ /* 0x000fe200078efcff */
[----:B------:R-:W-:Y:S01]  /*2ff0*/  @!P6 IMAD.IADD R10, R10, 0x1, -R15 ;  /* 0x000000010a0ae824 */ /* 0x000fe200078e0a0f */
[----:B------:R0:W-:Y:S01]  /*3000*/  STL [R1+0x128], R2 ;  /* 0x0001280201007387 */ /* 0x0001e20000100800 */
[----:B------:R-:W-:-:S02]  /*3010*/  IABS R8, R0 ;  /* 0x0000000000087213 */ /* 0x000fc40000000000 */
[----:B------:R-:W-:Y:S02]  /*3020*/  IABS R14, R3 ;  /* 0x00000003000e7213 */ /* 0x000fe40000000000 */
[----:B------:R-:W-:-:S03]  /*3030*/  ISETP.GT.U32.AND P6, PT, R15, R12, PT ;  /* 0x0000000c0f00720c */ /* 0x000fc60003fc4070 */
[----:B------:R-:W-:-:S04]  /*3040*/  IMAD.HI.U32 R18, R19, R14, RZ ;  /* 0x0000000e13127227 */ /* 0x000fc800078e00ff */
[----:B0-----:R-:W-:Y:S01]  /*3050*/  IMAD.MOV.U32 R2, RZ, RZ, R6 ;  /* 0x000000ffff027224 */ /* 0x001fe200078e0006 */
[----:B------:R-:W-:Y:S01]  /*3060*/  IABS R6, R5 ;  /* 0x0000000500067213 */ /* 0x000fe20000000000 */
[--C-:B------:R-:W-:Y:S01]  /*3070*/  @!P5 IMAD.IADD R16, R16, 0x1, -R15.reuse ;  /* 0x000000011010d824 */ /* 0x100fe200078e0a0f */
[C---:B------:R-:W-:Y:S01]  /*3080*/  ISETP.GT.U32.AND P5, PT, R15.reuse, R13, PT ;  /* 0x0000000d0f00720c */ /* 0x040fe20003fa4070 */
[----:B------:R-:W-:Y:S01]  /*3090*/  @!P2 IMAD.MOV R2, RZ, RZ, -R2 ;  /* 0x000000ffff02a224 */ /* 0x000fe200078e0a02 */
[----:B------:R-:W-:Y:S01]  /*30a0*/  ISETP.GT.U32.AND P2, PT, R15, R11, PT ;  /* 0x0000000b0f00720c */ /* 0x000fe20003f44070 */
[----:B------:R-:W-:Y:S02]  /*30b0*/  IMAD.MOV R18, RZ, RZ, -R18 ;  /* 0x000000ffff127224 */ /* 0x000fe400078e0a12 */
[----:B------:R-:W-:Y:S01]  /*30c0*/  IMAD.MOV.U32 R20, RZ, RZ, R16 ;  /* 0x000000ffff147224 */ /* 0x000fe200078e0010 */
[----:B------:R0:W-:Y:S01]  /*30d0*/  STL [R1+0x120], R2 ;  /* 0x0001200201007387 */ /* 0x0001e20000100800 */
[----:B------:R-:W-:-:S02]  /*30e0*/  @!P6 IMAD.IADD R12, R12, 0x1, -R15 ;  /* 0x000000010c0ce824 */ /* 0x000fc400078e0a0f */
[----:B------:R-:W-:-:S03]  /*30f0*/  @!P0 IMAD.MOV R20, RZ, RZ, -R20 ;  /* 0x000000ffff148224 */ /* 0x000fc600078e0a14 */
[----:B------:R-:W-:Y:S01]  /*3100*/  ISETP.GT.U32.AND P0, PT, R15, R12, PT ;  /* 0x0000000c0f00720c */ /* 0x000fe20003f04070 */
[--C-:B------:R-:W-:Y:S01]  /*3110*/  @!P5 IMAD.IADD R13, R13, 0x1, -R15.reuse ;  /* 0x000000010d0dd824 */ /* 0x100fe200078e0a0f */
[----:B------:R-:W-:Y:S01]  /*3120*/  STL [R1+0x118], R20 ;  /* 0x0001181401007387 */ /* 0x000fe20000100800 */
[----:B------:R-:W-:Y:S01]  /*3130*/  @!P2 IMAD.IADD R11, R11, 0x1, -R15 ;  /* 0x000000010b0ba824 */ /* 0x000fe200078e0a0f */
[----:B------:R-:W-:Y:S01]  /*3140*/  ISETP.GE.AND P2, PT, R7, RZ, PT ;  /* 0x000000ff0700720c */ /* 0x000fe20003f46270 */
[----:B------:R-:W-:Y:S01]  /*3150*/  IMAD.MOV.U32 R7, RZ, RZ, R8 ;  /* 0x000000ffff077224 */ /* 0x000fe200078e0008 */
[----:B------:R-:W-:Y:S01]  /*3160*/  ISETP.GT.U32.AND P6, PT, R15, R13, PT ;  /* 0x0000000d0f00720c */ /* 0x000fe20003fc4070 */
[----:B------:R-:W-:Y:S01]  /*3170*/  IMAD.HI.U32 R8, R19, R6, RZ ;  /* 0x0000000613087227 */ /* 0x000fe200078e00ff */
[----:B------:R-:W-:-:S03]  /*3180*/  ISETP.GT.U32.AND P5, PT, R15, R11, PT ;  /* 0x0000000b0f00720c */ /* 0x000fc60003fa4070 */
[----:B------:R-:W-:Y:S02]  /*3190*/  IMAD.MOV R16, RZ, RZ, -R8 ;  /* 0x000000ffff107224 */ /* 0x000fe400078e0a08 */
[----:B------:R-:W-:Y:S01]  /*31a0*/  IMAD R8, R15, R18, R14 ;  /* 0x000000120f087224 */ /* 0x000fe200078e020e */
[----:B------:R-:W-:Y:S01]  /*31b0*/  LOP3.LUT R18, R17, 0x9a, RZ, 0xfc, !PT ;  /* 0x0000009a11127812 */ /* 0x000fe200078efcff */
[----:B0-----:R-:W-:Y:S02]  /*31c0*/  IMAD.MOV.U32 R2, RZ, RZ, R10 ;  /* 0x000000ffff027224 */ /* 0x001fe400078e000a */
[----:B------:R-:W-:Y:S02]  /*31d0*/  IMAD R6, R15, R16, R6 ;  /* 0x000000100f067224 */ /* 0x000fe400078e0206 */
[----:B------:R-:W-:Y:S01]  /*31e0*/  @!P3 IMAD.MOV R2, RZ, RZ, -R2 ;  /* 0x000000ffff02b224 */ /* 0x000fe200078e0a02 */
[----:B------:R-:W-:Y:S01]  /*31f0*/  ISETP.GE.AND P3, PT, R3, RZ, PT ;  /* 0x000000ff0300720c */ /* 0x000fe20003f66270 */
[----:B------:R-:W-:Y:S01]  /*3200*/  @!P5 IMAD.IADD R11, R11, 0x1, -R15 ;  /* 0x000000010b0bd824 */ /* 0x000fe200078e0a0f */
[----:B------:R-:W-:Y:S01]  /*3210*/  ISETP.GT.U32.AND P5, PT, R15, R8, PT ;  /* 0x000000080f00720c */ /* 0x000fe20003fa4070 */
[----:B------:R-:W-:Y:S01]  /*3220*/  IMAD.HI.U32 R16, R19, R7, RZ ;  /* 0x0000000713107227 */ /* 0x000fe200078e00ff */
[----:B------:R0:W-:Y:S01]  /*3230*/  STL [R1+0x114], R2 ;  /* 0x0001140201007387 */ /* 0x0001e20000100800 */
[----:B------:R-:W-:-:S02]  /*3240*/  LOP3.LUT R3, R17, 0xa6, RZ, 0xfc, !PT ;  /* 0x000000a611037812 */ /* 0x000fc400078efcff */
[----:B------:R-:W-:Y:S02]  /*3250*/  IMAD.HI.U32 R14, R19, R4, RZ ;  /* 0x00000004130e7227 */ /* 0x000fe400078e00ff */
[----:B------:R-:W-:Y:S02]  /*3260*/  IABS R10, R3 ;  /* 0x00000003000a7213 */ /* 0x000fe40000000000 */
[--C-:B------:R-:W-:Y:S01]  /*3270*/  @!P6 IMAD.IADD R13, R13, 0x1, -R15.reuse ;  /* 0x000000010d0de824 */ /* 0x100fe200078e0a0f */
[----:B------:R-:W-:Y:S01]  /*3280*/  ISETP.GT.U32.AND P6, PT, R15, R6, PT ;  /* 0x000000060f00720c */ /* 0x000fe20003fc4070 */
[----:B------:R-:W-:Y:S02]  /*3290*/  IMAD.MOV R16, RZ, RZ, -R16 ;  /* 0x000000ffff107224 */ /* 0x000fe400078e0a10 */
[----:B------:R-:W-:Y:S02]  /*32a0*/  IMAD.MOV R14, RZ, RZ, -R14 ;  /* 0x000000ffff0e7224 */ /* 0x000fe400078e0a0e */
[----:B------:R-:W-:-:S02]  /*32b0*/  @!P5 IMAD.IADD R8, R8, 0x1, -R15 ;  /* 0x000000010808d824 */ /* 0x000fc400078e0a0f */
[----:B0-----:R-:W-:Y:S02]  /*32c0*/  IMAD.MOV.U32 R2, RZ, RZ, R11 ;  /* 0x000000ffff027224 */ /* 0x001fe400078e000b */
[----:B------:R-:W-:Y:S01]  /*32d0*/  @!P0 IMAD.IADD R12, R12, 0x1, -R15 ;  /* 0x000000010c0c8824 */ /* 0x000fe200078e0a0f */
[----:B------:R-:W-:Y:S01]  /*32e0*/  ISETP.GE.AND P0, PT, R5, RZ, PT ;  /* 0x000000ff0500720c */ /* 0x000fe20003f06270 */
[----:B------:R-:W-:Y:S01]  /*32f0*/  IMAD R5, R15, R16, R7 ;  /* 0x000000100f057224 */ /* 0x000fe200078e0207 */
[----:B------:R-:W-:Y:S01]  /*3300*/  LOP3.LUT R7, R17, 0xa4, RZ, 0xfc, !PT ;  /* 0x000000a411077812 */ /* 0x000fe200078efcff */
[C---:B------:R-:W-:Y:S02]  /*3310*/  IMAD R4, R15.reuse, R14, R4 ;  /* 0x0000000e0f047224 */ /* 0x040fe400078e0204 */
[----:B------:R-:W-:Y:S01]  /*3320*/  @!P1 IMAD.MOV R2, RZ, RZ, -R2 ;  /* 0x000000ffff029224 */ /* 0x000fe200078e0a02 */
[C---:B------:R-:W-:Y:S01]  /*3330*/  ISETP.GT.U32.AND P1, PT, R15.reuse, R8, PT ;  /* 0x000000080f00720c */ /* 0x040fe20003f24070 */
[----:B------:R-:W-:Y:S01]  /*3340*/  IMAD.MOV.U32 R16, RZ, RZ, R13 ;  /* 0x000000ffff107224 */ /* 0x000fe200078e000d */
[----:B------:R-:W-:Y:S01]  /*3350*/  IABS R11, R7 ;  /* 0x00000007000b7213 */ /* 0x000fe20000000000 */
[----:B------:R-:W-:Y:S01]  /*3360*/  @!P6 IMAD.IADD R6, R6, 0x1, -R15 ;  /* 0x000000010606e824 */ /* 0x000fe200078e0a0f */
[----:B------:R0:W-:Y:S01]  /*3370*/  STL [R1+0xe4], R2 ;  /* 0x0000e40201007387 */ /* 0x0001e20000100800 */
[----:B------:R-:W-:Y:S01]  /*3380*/  @!P4 IMAD.MOV R16, RZ, RZ, -R16 ;  /* 0x000000ffff10c224 */ /* 0x000fe200078e0a10 */
[----:B------:R-:W-:Y:S01]  /*3390*/  ISETP.GT.U32.AND P4, PT, R15, R4, PT ;  /* 0x000000040f00720c */ /* 0x000fe20003f84070 */
[----:B------:R-:W-:Y:S01]  /*33a0*/  IMAD.HI.U32 R14, R19, R10, RZ ;  /* 0x0000000a130e7227 */ /* 0x000fe200078e00ff */
[----:B------:R-:W-:-:S02]  /*33b0*/  ISETP.GT.U32.AND P6, PT, R15, R6, PT ;  /* 0x000000060f00720c */ /* 0x000fc40003fc4070 */
[----:B------:R1:W-:Y:S01]  /*33c0*/  STL [R1+0xf0], R16 ;  /* 0x0000f01001007387 */ /* 0x0003e20000100800 */
[----:B------:R-:W-:Y:S01]  /*33d0*/  IMAD.MOV R13, RZ, RZ, -R14 ;  /* 0x000000ffff0d7224 */ /* 0x000fe200078e0a0e */
[----:B------:R-:W-:Y:S01]  /*33e0*/  ISETP.GT.U32.AND P5, PT, R15, R5, PT ;  /* 0x000000050f00720c */ /* 0x000fe20003fa4070 */
[----:B------:R-:W-:Y:S01]  /*33f0*/  @!P1 IMAD.IADD R8, R8, 0x1, -R15 ;  /* 0x0000000108089824 */ /* 0x000fe200078e0a0f */
[----:B------:R-:W-:Y:S01]  /*3400*/  ISETP.GE.AND P1, PT, R9, RZ, PT ;  /* 0x000000ff0900720c */ /* 0x000fe20003f26270 */
[----:B0-----:R-:W-:Y:S01]  /*3410*/  IMAD.MOV.U32 R2, RZ, RZ, R12 ;  /* 0x000000ffff027224 */ /* 0x001fe200078e000c */
[----:B------:R-:W-:Y:S01]  /*3420*/  LOP3.LUT R12, R17, 0x98, RZ, 0xfc, !PT ;  /* 0x00000098110c7812 */ /* 0x000fe200078efcff */
[----:B------:R-:W-:-:S03]  /*3430*/  IMAD.HI.U32 R9, R19, R11, RZ ;  /* 0x0000000b13097227 */ /* 0x000fc600078e00ff */
[----:B------:R-:W-:Y:S01]  /*3440*/  IABS R14, R12 ;  /* 0x0000000c000e7213 */ /* 0x000fe20000000000 */
[----:B------:R-:W-:Y:S01]  /*3450*/  @!P2 IMAD.MOV R2, RZ, RZ, -R2 ;  /* 0x000000ffff02a224 */ /* 0x000fe200078e0a02 */
[----:B------:R-:W-:Y:S01]  /*3460*/  ISETP.GE.AND P2, PT, R0, RZ, PT ;  /* 0x000000ff0000720c */ /* 0x000fe20003f46270 */
[--C-:B------:R-:W-:Y:S01]  /*3470*/  @!P4 IMAD.IADD R4, R4, 0x1, -R15.reuse ;  /* 0x000000010404c824 */ /* 0x100fe200078e0a0f */
[----:B------:R-:W-:Y:S01]  /*3480*/  ISETP.GE.AND P4, PT, R3, RZ, PT ;  /* 0x000000ff0300720c */ /* 0x000fe20003f86270 */
[----:B------:R-:W-:Y:S01]  /*3490*/  IMAD R0, R15, R13, R10 ;  /* 0x0000000d0f007224 */ /* 0x000fe200078e020a */
[----:B------:R0:W-:Y:S01]  /*34a0*/  STL [R1+0xf4], R2 ;  /* 0x0000f40201007387 */ /* 0x0001e20000100800 */
[----:B------:R-:W-:Y:S01]  /*34b0*/  @!P6 IMAD.IADD R6, R6, 0x1, -R15 ;  /* 0x000000010606e824 */ /* 0x000fe200078e0a0f */
[----:B------:R-:W-:Y:S01]  /*34c0*/  LOP3.LUT R10, R17, 0xa2, RZ, 0xfc, !PT ;  /* 0x000000a2110a7812 */ /* 0x000fe200078efcff */
[----:B------:R-:W-:Y:S01]  /*34d0*/  IMAD.MOV R9, RZ, RZ, -R9 ;  /* 0x000000ffff097224 */ /* 0x000fe200078e0a09 */
[----:B------:R-:W-:Y:S01]  /*34e0*/  ISETP.GT.U32.AND P6, PT, R15, R0, PT ;  /* 0x000000000f00720c */ /* 0x000fe20003fc4070 */
[----:B------:R-:W-:Y:S01]  /*34f0*/  @!P5 IMAD.IADD R5, R5, 0x1, -R15 ;  /* 0x000000010505d824 */ /* 0x000fe200078e0a0f */
[----:B-1----:R-:W-:Y:S01]  /*3500*/  IABS R16, R10 ;  /* 0x0000000a00107213 */ /* 0x002fe20000000000 */
[----:B------:R-:W-:Y:S01]  /*3510*/  IMAD R3, R15, R9, R11 ;  /* 0x000000090f037224 */ /* 0x000fe200078e020b */
[----:B------:R-:W-:Y:S01]  /*3520*/  LOP3.LUT R9, R17, 0xa0, RZ, 0xfc, !PT ;  /* 0x000000a011097812 */ /* 0x000fe200078efcff */
[----:B0-----:R-:W-:Y:S01]  /*3530*/  IMAD.MOV.U32 R2, RZ, RZ, R8 ;  /* 0x000000ffff027224 */ /* 0x001fe200078e0008 */
[----:B------:R-:W-:-:S02]  /*3540*/  ISETP.GT.U32.AND P5, PT, R15, R5, PT ;  /* 0x000000050f00720c */ /* 0x000fc40003fa4070 */
[----:B------:R-:W-:Y:S01]  /*3550*/  LOP3.LUT R8, R17, 0x9e, RZ, 0xfc, !PT ;  /* 0x0000009e11087812 */ /* 0x000fe200078efcff */
[----:B------:R-:W-:Y:S01]  /*3560*/  @!P3 IMAD.MOV R2, RZ, RZ, -R2 ;  /* 0x000000ffff02b224 */ /* 0x000fe200078e0a02 */
[----:B------:R-:W-:-:S03]  /*3570*/  ISETP.GT.U32.AND P3, PT, R15, R4, PT ;  /* 0x000000040f00720c */ /* 0x000fc60003f64070 */
[--C-:B------:R-:W-:Y:S01]  /*3580*/  @!P6 IMAD.IADD R0, R0, 0x1, -R15.reuse ;  /* 0x000000010000e824 */ /* 0x100fe200078e0a0f */
[----:B------:R0:W-:Y:S04]  /*3590*/  STL [R1+0xf8], R2 ;  /* 0x0000f80201007387 */ /* 0x0001e80000100800 */
[----:B------:R-:W-:Y:S01]  /*35a0*/  ISETP.GT.U32.AND P6, PT, R15, R0, PT ;  /* 0x000000000f00720c */ /* 0x000fe20003fc4070 */
[--C-:B------:R-:W-:Y:S01]  /*35b0*/  @!P5 IMAD.IADD R5, R5, 0x1, -R15.reuse ;  /* 0x000000010505d824 */ /* 0x100fe200078e0a0f */
[----:B------:R-:W-:Y:S02]  /*35c0*/  ISETP.GE.AND P5, PT, R7, RZ, PT ;  /* 0x000000ff0700720c */ /* 0x000fe40003fa6270 */
[----:B------:R-:W-:Y:S01]  /*35d0*/  LOP3.LUT R7, R17, 0x9c, RZ, 0xfc, !PT ;  /* 0x0000009c11077812 */ /* 0x000fe200078efcff */
[----:B------:R-:W-:Y:S01]  /*35e0*/  @!P3 IMAD.IADD R4, R4, 0x1, -R15 ;  /* 0x000000010404b824 */ /* 0x000fe200078e0a0f */
[----:B------:R-:W-:Y:S01]  /*35f0*/  ISETP.GT.U32.AND P3, PT, R15, R3, PT ;  /* 0x000000030f00720c */ /* 0x000fe20003f64070 */
[----:B0-----:R-:W-:-:S02]  /*3600*/  IMAD.MOV.U32 R2, RZ, RZ, R6 ;  /* 0x000000ffff027224 */ /* 0x001fc400078e0006 */
[----:B------:R-:W-:Y:S01]  /*3610*/  @!P2 IMAD.MOV R5, RZ, RZ, -R5 ;  /* 0x000000ffff05a224 */ /* 0x000fe200078e0a05 */
[----:B------:R-:W-:Y:S01]  /*3620*/  ISETP.GE.AND P2, PT, R9, RZ, PT ;  /* 0x000000ff0900720c */ /* 0x000fe20003f46270 */
[----:B------:R-:W-:Y:S01]  /*3630*/  @!P0 IMAD.MOV R2, RZ, RZ, -R2 ;  /* 0x000000ffff028224 */ /* 0x000fe200078e0a02 */
[----:B------:R-:W-:Y:S01]  /*3640*/  IABS R9, R9 ;  /* 0x0000000900097213 */ /* 0x000fe20000000000 */
[----:B------:R-:W-:Y:S01]  /*3650*/  IMAD.HI.U32 R6, R19, R16, RZ ;  /* 0x0000001013067227 */ /* 0x000fe200078e00ff */
[----:B------:R-:W-:Y:S02]  /*3660*/  ISETP.GE.AND P0, PT, R10, RZ, PT ;  /* 0x000000ff0a00720c */ /* 0x000fe40003f06270 */
[----:B------:R0:W-:Y:S01]  /*3670*/  STL [R1+0x108], R2 ;  /* 0x0001080201007387 */ /* 0x0001e20000100800 */
[--C-:B------:R-:W-:Y:S01]  /*3680*/  @!P6 IMAD.IADD R0, R0, 0x1, -R15.reuse ;  /* 0x000000010000e824 */ /* 0x100fe200078e0a0f */
[----:B------:R-:W-:Y:S01]  /*3690*/  ISETP.GE.AND P6, PT, R7, RZ, PT ;  /* 0x000000ff0700720c */ /* 0x000fe20003fc6270 */
[----:B------:R-:W-:Y:S01]  /*36a0*/  @!P3 IMAD.IADD R3, R3, 0x1, -R15 ;  /* 0x000000010303b824 */ /* 0x000fe200078e0a0f */
[----:B------:R1:W-:Y:S01]  /*36b0*/  STL [R1+0x10c], R5 ;  /* 0x00010c0501007387 */ /* 0x0003e20000100800 */
[----:B------:R-:W-:Y:S01]  /*36c0*/  IMAD.MOV R6, RZ, RZ, -R6 ;  /* 0x000000ffff067224 */ /* 0x000fe200078e0a06 */
[----:B------:R-:W-:-:S02]  /*36d0*/  IABS R7, R7 ;  /* 0x0000000700077213 */ /* 0x000fc40000000000 */
[C---:B------:R-:W-:Y:S01]  /*36e0*/  ISETP.GT.U32.AND P3, PT, R15.reuse, R3, PT ;  /* 0x000000030f00720c */ /* 0x040fe20003f64070 */
[----:B------:R-:W-:Y:S02]  /*36f0*/  IMAD R16, R15, R6, R16 ;  /* 0x000000060f107224 */ /* 0x000fe400078e0210 */
[----:B0-----:R-:W-:Y:S02]  /*3700*/  IMAD.MOV.U32 R2, RZ, RZ, R4 ;  /* 0x000000ffff027224 */ /* 0x001fe400078e0004 */
[----:B-1----:R-:W-:-:S04]  /*3710*/  IMAD.HI.U32 R5, R19, R9, RZ ;  /* 0x0000000913057227 */ /* 0x002fc800078e00ff */
[----:B------:R-:W-:Y:S01]  /*3720*/  @!P1 IMAD.MOV R2, RZ, RZ, -R2 ;  /* 0x000000ffff029224 */ /* 0x000fe200078e0a02 */
[----:B------:R-:W-:Y:S01]  /*3730*/  ISETP.GE.AND P1, PT, R8, RZ, PT ;  /* 0x000000ff0800720c */ /* 0x000fe20003f26270 */
[----:B------:R-:W-:Y:S01]  /*3740*/  IMAD.MOV R5, RZ, RZ, -R5 ;  /* 0x000000ffff057224 */ /* 0x000fe200078e0a05 */
[----:B------:R-:W-:Y:S01]  /*3750*/  IABS R8, R8 ;  /* 0x0000000800087213 */ /* 0x000fe20000000000 */
[----:B------:R-:W-:Y:S01]  /*3760*/  @!P3 IMAD.IADD R3, R3, 0x1, -R15 ;  /* 0x000000010303b824 */ /* 0x000fe200078e0a0f */
[----:B------:R0:W-:Y:S01]  /*3770*/  STL [R1+0x110], R2 ;  /* 0x0001100201007387 */ /* 0x0001e20000100800 */
[----:B------:R-:W-:Y:S01]  /*3780*/  IMAD R9, R15, R5, R9 ;  /* 0x000000050f097224 */ /* 0x000fe200078e0209 */
[----:B------:R-:W-:Y:S01]  /*3790*/  LOP3.LUT R5, R17, 0x94, RZ, 0xfc, !PT ;  /* 0x0000009411057812 */ /* 0x000fe200078efcff */
[----:B------:R-:W-:-:S03]  /*37a0*/  IMAD.HI.U32 R4, R19, R8, RZ ;  /* 0x0000000813047227 */ /* 0x000fc600078e00ff */
[C---:B------:R-:W-:Y:S01]  /*37b0*/  ISETP.GT.U32.AND P3, PT, R15.reuse, R9, PT ;  /* 0x000000090f00720c */ /* 0x040fe20003f64070 */
[----:B------:R-:W-:Y:S01]  /*37c0*/  IMAD.MOV R4, RZ, RZ, -R4 ;  /* 0x000000ffff047224 */ /* 0x000fe200078e0a04 */
[----:B------:R-:W-:Y:S01]  /*37d0*/  IABS R13, R5 ;  /* 0x00000005000d7213 */ /* 0x000fe20000000000 */
[----:B0-----:R-:W-:Y:S02]  /*37e0*/  IMAD.MOV.U32 R2, RZ, RZ, R0 ;  /* 0x000000ffff027224 */ /* 0x001fe400078e0000 */
[C---:B------:R-:W-:Y:S02]  /*37f0*/  IMAD R8, R15.reuse, R4, R8 ;  /* 0x000000040f087224 */ /* 0x040fe400078e0208 */
[----:B------:R-:W-:Y:S01]  /*3800*/  @!P4 IMAD.MOV R2, RZ, RZ, -R2 ;  /* 0x000000ffff02c224 */ /* 0x000fe200078e0a02 */
[----:B------:R-:W-:Y:S01]  /*3810*/  ISETP.GT.U32.AND P4, PT, R15, R16, PT ;  /* 0x000000100f00720c */ /* 0x000fe20003f84070 */
[----:B------:R-:W-:-:S03]  /*3820*/  IMAD.HI.U32 R0, R19, R7, RZ ;  /* 0x0000000713007227 */ /* 0x000fc600078e00ff */
[----:B------:R0:W-:Y:S01]  /*3830*/  STL [R1+0x20c], R2 ;  /* 0x00020c0201007387 */ /* 0x0001e20000100800 */
[----:B------:R-:W-:Y:S02]  /*3840*/  @!P3 IMAD.IADD R9, R9, 0x1, -R15 ;  /* 0x000000010909b824 */ /* 0x000fe400078e0a0f */
[----:B------:R-:W-:Y:S02]  /*3850*/  IMAD.MOV R0, RZ, RZ, -R0 ;  /* 0x000000ffff007224 */ /* 0x000fe400078e0a00 */
[----:B------:R-:W-:Y:S01]  /*3860*/  IMAD.HI.U32 R4, R19, R14, RZ ;  /* 0x0000000e13047227 */ /* 0x000fe200078e00ff */
[----:B------:R-:W-:-:S03]  /*3870*/  ISETP.GT.U32.AND P3, PT, R15, R9, PT ;  /* 0x000000090f00720c */ /* 0x000fc60003f64070 */
[----:B------:R-:W-:Y:S02]  /*3880*/  @!P4 IMAD.IADD R16, R16, 0x1, -R15 ;  /* 0x000000011010c824 */ /* 0x000fe400078e0a0f */
[----:B0-----:R-:W-:Y:S01]  /*3890*/  IMAD.MOV.U32 R2, RZ, RZ, R3 ;  /* 0x000000ffff027224 */ /* 0x001fe200078e0003 */
[----:B------:R-:W-:Y:S01]  /*38a0*/  IABS R3, R18 ;  /* 0x0000001200037213 */ /* 0x000fe20000000000 */
[C---:B------:R-:W-:Y:S01]  /*38b0*/  IMAD R7, R15.reuse, R0, R7 ;  /* 0x000000000f077224 */ /* 0x040fe200078e0207 */
[C---:B------:R-:W-:Y:S01]  /*38c0*/  ISETP.GT.U32.AND P4, PT, R15.reuse, R16, PT ;  /* 0x000000100f00720c */ /* 0x040fe20003f84070 */
[----:B------:R-:W-:Y:S01]  /*38d0*/  @!P5 IMAD.MOV R2, RZ, RZ, -R2 ;  /* 0x000000ffff02d224 */ /* 0x000fe200078e0a02 */
[----:B------:R-:W-:Y:S01]  /*38e0*/  ISETP.GT.U32.AND P5, PT, R15, R8, PT ;  /* 0x000000080f00720c */ /* 0x000fe20003fa4070 */
[----:B------:R-:W-:Y:S01]  /*38f0*/  IMAD.HI.U32 R10, R19, R3, RZ ;  /* 0x00000003130a7227 */ /* 0x000fe200078e00ff */
[----:B------:R-:W-:Y:S02]  /*3900*/  LOP3.LUT R0, R17, 0x96, RZ, 0xfc, !PT ;  /* 0x0000009611007812 */ /* 0x000fe400078efcff */
[----:B------:R0:W-:Y:S01]  /*3910*/  STL [R1+0x210], R2 ;  /* 0x0002100201007387 */ /* 0x0001e20000100800 */
[----:B------:R-:W-:Y:S01]  /*3920*/  IMAD.MOV R10, RZ, RZ, -R10 ;  /* 0x000000ffff0a7224 */ /* 0x000fe200078e0a0a */
[----:B------:R-:W-:Y:S01]  /*3930*/  IABS R6, R0 ;  /* 0x0000000000067213 */ /* 0x000fe20000000000 */
[----:B------:R-:W-:-:S02]  /*3940*/  IMAD.MOV R4, RZ, RZ, -R4 ;  /* 0x000000ffff047224 */ /* 0x000fc400078e0a04 */
[C---:B------:R-:W-:Y:S02]  /*3950*/  IMAD R3, R15.reuse, R10, R3 ;  /* 0x0000000a0f037224 */ /* 0x040fe400078e0203 */
[--C-:B------:R-:W-:Y:S01]  /*3960*/  @!P4 IMAD.IADD R16, R16, 0x1, -R15.reuse ;  /* 0x000000011010c824 */ /* 0x100fe200078e0a0f */
[C---:B------:R-:W-:Y:S01]  /*3970*/  ISETP.GT.U32.AND P4, PT, R15.reuse, R7, PT ;  /* 0x000000070f00720c */ /* 0x040fe20003f84070 */
[--C-:B------:R-:W-:Y:S02]  /*3980*/  @!P5 IMAD.IADD R8, R8, 0x1, -R15.reuse ;  /* 0x000000010808d824 */ /* 0x100fe400078e0a0f */
[----:B------:R-:W-:Y:S01]  /*3990*/  IMAD R14, R15, R4, R14 ;  /* 0x000000040f0e7224 */ /* 0x000fe200078e020e */
[----:B------:R-:W-:Y:S01]  /*39a0*/  LOP3.LUT R4, R17, 0x92, RZ, 0xfc, !PT ;  /* 0x0000009211047812 */ /* 0x000fe200078efcff */
[----:B------:R-:W-:Y:S01]  /*39b0*/  @!P3 IMAD.IADD R9, R9, 0x1, -R15 ;  /* 0x000000010909b824 */ /* 0x000fe200078e0a0f */
[C---:B------:R-:W-:Y:S01]  /*39c0*/  ISETP.GT.U32.AND P5, PT, R15.reuse, R8, PT ;  /* 0x000000080f00720c */ /* 0x040fe20003fa4070 */
[----:B0-----:R-:W-:Y:S01]  /*39d0*/  IMAD.MOV.U32 R2, RZ, RZ, R16 ;  /* 0x000000ffff027224 */ /* 0x001fe200078e0010 */
[----:B------:R-:W-:Y:S01]  /*39e0*/  ISETP.GT.U32.AND P3, PT, R15, R3, PT ;  /* 0x000000030f00720c */ /* 0x000fe20003f64070 */
[----:B------:R-:W-:Y:S01]  /*39f0*/  IMAD.HI.U32 R11, R19, R6, RZ ;  /* 0x00000006130b7227 */ /* 0x000fe200078e00ff */
[----:B------:R-:W-:-:S03]  /*3a00*/  IABS R16, R4 ;  /* 0x0000000400107213 */ /* 0x000fc60000000000 */
[----:B------:R-:W-:Y:S01]  /*3a10*/  @!P4 IMAD.IADD R7, R7, 0x1, -R15 ;  /* 0x000000010707c824 */ /* 0x000fe200078e0a0f */
[----:B------:R-:W-:Y:S01]  /*3a20*/  ISETP.GE.AND P4, PT, R18, RZ, PT ;  /* 0x000000ff1200720c */ /* 0x000fe20003f86270 */
[----:B------:R-:W-:Y:S02]  /*3a30*/  @!P0 IMAD.MOV R2, RZ, RZ, -R2 ;  /* 0x000000ffff028224 */ /* 0x000fe400078e0a02 */
[----:B------:R-:W-:Y:S01]  /*3a40*/  IMAD.MOV R11, RZ, RZ, -R11 ;  /* 0x000000ffff0b7224 */ /* 0x000fe200078e0a0b */
[C---:B------:R-:W-:Y:S01]  /*3a50*/  ISETP.GT.U32.AND P0, PT, R15.reuse, R7, PT ;  /* 0x000000070f00720c */ /* 0x040fe20003f04070 */
[--C-:B------:R-:W-:Y:S01]  /*3a60*/  @!P5 IMAD.IADD R8, R8, 0x1, -R15.reuse ;  /* 0x000000010808d824 */ /* 0x100fe200078e0a0f */
[----:B------:R-:W-:Y:S01]  /*3a70*/  ISETP.GT.U32.AND P5, PT, R15, R14, PT ;  /* 0x0000000e0f00720c */ /* 0x000fe20003fa4070 */
[----:B------:R-:W-:Y:S01]  /*3a80*/  @!P3 IMAD.IADD R3, R3, 0x1, -R15 ;  /* 0x000000010303b824 */ /* 0x000fe200078e0a0f */
[----:B------:R-:W-:Y:S01]  /*3a90*/  ISETP.GE.AND P3, PT, R12, RZ, PT ;  /* 0x000000ff0c00720c */ /* 0x000fe20003f66270 */
[----:B------:R-:W-:Y:S01]  /*3aa0*/  IMAD.MOV.U32 R12, RZ, RZ, R16 ;  /* 0x000000ffff0c7224 */ /* 0x000fe200078e0010 */
[----:B------:R0:W-:Y:S01]  /*3ab0*/  STL [R1+0xec], R2 ;  /* 0x0000ec0201007387 */ /* 0x0001e20000100800 */
[----:B------:R-:W-:-:S04]  /*3ac0*/  IMAD.HI.U32 R10, R19, R13, RZ ;  /* 0x0000000d130a7227 */ /* 0x000fc800078e00ff */
[----:B------:R-:W-:Y:S02]  /*3ad0*/  IMAD R6, R15, R11, R6 ;  /* 0x0000000b0f067224 */ /* 0x000fe400078e0206 */
[----:B------:R-:W-:Y:S02]  /*3ae0*/  IMAD.MOV R10, RZ, RZ, -R10 ;  /* 0x000000ffff0a7224 */ /* 0x000fe400078e0a0a */
[----:B------:R-:W-:Y:S02]  /*3af0*/  @!P5 IMAD.IADD R14, R14, 0x1, -R15 ;  /* 0x000000010e0ed824 */ /* 0x000fe400078e0a0f */
[----:B0-----:R-:W-:Y:S02]  /*3b00*/  IMAD.MOV.U32 R2, RZ, RZ, R9 ;  /* 0x000000ffff027224 */ /* 0x001fe400078e0009 */
[----:B------:R-:W-:Y:S01]  /*3b10*/  IMAD.HI.U32 R9, R19, R12, RZ ;  /* 0x0000000c13097227 */ /* 0x000fe200078e00ff */
[----:B------:R-:W-:-:S03]  /*3b20*/  ISETP.GT.U32.AND P5, PT, R15, R14, PT ;  /* 0x0000000e0f00720c */ /* 0x000fc60003fa4070 */
[----:B------:R-:W-:Y:S01]  /*3b30*/  @!P2 IMAD.MOV R2, RZ, RZ, -R2 ;  /* 0x000000ffff02a224 */ /* 0x000fe200078e0a02 */
[----:B------:R-:W-:Y:S01]  /*3b40*/  ISETP.GT.U32.AND P2, PT, R15, R3, PT ;  /* 0x000000030f00720c */ /* 0x000fe20003f44070 */
[----:B------:R-:W-:Y:S01]  /*3b50*/  @!P0 IMAD.IADD R7, R7, 0x1, -R15 ;  /* 0x0000000107078824 */ /* 0x000fe200078e0a0f */
[C---:B------:R-:W-:Y:S01]  /*3b60*/  ISETP.GT.U32.AND P0, PT, R15.reuse, R6, PT ;  /* 0x000000060f00720c */ /* 0x040fe20003f04070 */
[----:B------:R-:W-:Y:S01]  /*3b70*/  IMAD.MOV R9, RZ, RZ, -R9 ;  /* 0x000000ffff097224 */ /* 0x000fe200078e0a09 */
[----:B------:R0:W-:Y:S01]  /*3b80*/  STL [R1+0xe8], R2 ;  /* 0x0000e80201007387 */ /* 0x0001e20000100800 */
[----:B------:R-:W-:Y:S01]  /*3b90*/  IMAD R13, R15, R10, R13 ;  /* 0x0000000a0f0d7224 */ /* 0x000fe200078e020d */
[----:B------:R-:W-:Y:S01]  /*3ba0*/  LOP3.LUT R10, R17, 0x8c, RZ, 0xfc, !PT ;  /* 0x0000008c110a7812 */ /* 0x000fe200078efcff */
[----:B------:R-:W-:Y:S01]  /*3bb0*/  IMAD R12, R15, R9, R12 ;  /* 0x000000090f0c7224 */ /* 0x000fe200078e020c */
[----:B------:R-:W-:Y:S01]  /*3bc0*/  LOP3.LUT R9, R17, 0x8a, RZ, 0xfc, !PT ;  /* 0x0000008a11097812 */ /* 0x000fe200078efcff */
[--C-:B------:R-:W-:Y:S01]  /*3bd0*/  @!P5 IMAD.IADD R14, R14, 0x1, -R15.reuse ;  /* 0x000000010e0ed824 */ /* 0x100fe200078e0a0f */
[----:B------:R-:W-:Y:S01]  /*3be0*/  IABS R11, R10 ;  /* 0x0000000a000b7213 */ /* 0x000fe20000000000 */
[----:B------:R-:W-:Y:S01]  /*3bf0*/  @!P1 IMAD.MOV R8, RZ, RZ, -R8 ;  /* 0x000000ffff089224 */ /* 0x000fe200078e0a08 */
[----:B------:R-:W-:Y:S01]  /*3c00*/  ISETP.GT.U32.AND P5, PT, R15, R12, PT ;  /* 0x0000000c0f00720c */ /* 0x000fe20003fa4070 */
[----:B------:R-:W-:Y:S01]  /*3c10*/  @!P2 IMAD.IADD R3, R3, 0x1, -R15 ;  /* 0x000000010303a824 */ /* 0x000fe200078e0a0f */
[----:B------:R-:W-:Y:S01]  /*3c20*/  ISETP.GE.AND P1, PT, R0, RZ, PT ;  /* 0x000000ff0000720c */ /* 0x000fe20003f26270 */
[----:B0-----:R-:W-:Y:S01]  /*3c30*/  IMAD.MOV.U32 R2, RZ, RZ, R7 ;  /* 0x000000ffff027224 */ /* 0x001fe200078e0007 */
[----:B------:R-:W-:Y:S01]  /*3c40*/  ISETP.GE.AND P2, PT, R5, RZ, PT ;  /* 0x000000ff0500720c */ /* 0x000fe20003f46270 */
[--C-:B------:R-:W-:Y:S01]  /*3c50*/  @!P0 IMAD.IADD R6, R6, 0x1, -R15.reuse ;  /* 0x0000000106068824 */ /* 0x100fe200078e0a0f */
[----:B------:R-:W-:Y:S01]  /*3c60*/  LOP3.LUT R0, R17, 0x90, RZ, 0xfc, !PT ;  /* 0x0000009011007812 */ /* 0x000fe200078efcff */
[----:B------:R-:W-:Y:S01]  /*3c70*/  @!P6 IMAD.MOV R2, RZ, RZ, -R2 ;  /* 0x000000ffff02e224 */ /* 0x000fe200078e0a02 */
[----:B------:R-:W-:Y:S01]  /*3c80*/  ISETP.GT.U32.AND P6, PT, R15, R13, PT ;  /* 0x0000000d0f00720c */ /* 0x000fe20003fc4070 */
[----:B------:R0:W-:Y:S01]  /*3c90*/  STL [R1+0xb4], R8 ;  /* 0x0000b40801007387 */ /* 0x0001e20000100800 */
[----:B------:R-:W-:Y:S01]  /*3ca0*/  LOP3.LUT R5, R17, 0x8e, RZ, 0xfc, !PT ;  /* 0x0000008e11057812 */ /* 0x000fe200078efcff */
[----:B------:R-:W-:Y:S01]  /*3cb0*/  @!P3 IMAD.MOV R14, RZ, RZ, -R14 ;  /* 0x000000ffff0eb224 */ /* 0x000fe200078e0a0e */
[----:B------:R-:W-:Y:S01]  /*3cc0*/  ISETP.GE.AND P0, PT, R4, RZ, PT ;  /* 0x000000ff0400720c */ /* 0x000fe20003f06270 */
[----:B------:R1:W-:Y:S01]  /*3cd0*/  STL [R1+0xdc], R2 ;  /* 0x0000dc0201007387 */ /* 0x0003e20000100800 */
[----:B------:R-:W-:Y:S01]  /*3ce0*/  IABS R4, R5 ;  /* 0x0000000500047213 */ /* 0x000fe20000000000 */
[----:B------:R-:W-:Y:S01]  /*3cf0*/  @!P5 IMAD.IADD R12, R12, 0x1, -R15 ;  /* 0x000000010c0cd824 */ /* 0x000fe200078e0a0f */
[----:B------:R-:W-:-:S02]  /*3d00*/  IABS R18, R9 ;  /* 0x0000000900127213 */ /* 0x000fc40000000000 */
[----:B0-----:R-:W-:-:S03]  /*3d10*/  IABS R8, R0 ;  /* 0x0000000000087213 */ /* 0x001fc60000000000 */
[----:B------:R-:W-:Y:S01]  /*3d20*/  @!P6 IMAD.IADD R13, R13, 0x1, -R15 ;  /* 0x000000010d0de824 */ /* 0x000fe200078e0a0f */
[----:B------:R-:W-:Y:S01]  /*3d30*/  ISETP.GT.U32.AND P6, PT, R15, R6, PT ;  /* 0x000000060f00720c */ /* 0x000fe20003fc4070 */
[----:B-1----:R-:W-:Y:S02]  /*3d40*/  IMAD.MOV.U32 R2, RZ, RZ, R3 ;  /* 0x000000ffff027224 */ /* 0x002fe400078e0003 */
[----:B------:R-:W-:Y:S01]  /*3d50*/  IMAD.HI.U32 R7, R19, R8, RZ ;  /* 0x0000000813077227 */ /* 0x000fe200078e00ff */
[----:B------:R-:W-:-:S03]  /*3d60*/  ISETP.GT.U32.AND P5, PT, R15, R13, PT ;  /* 0x0000000d0f00720c */ /* 0x000fc60003fa4070 */
[----:B------:R-:W-:Y:S02]  /*3d70*/  IMAD.MOV.U32 R3, RZ, RZ, R4 ;  /* 0x000000ffff037224 */ /* 0x000fe400078e0004 */
[----:B------:R-:W-:Y:S01]  /*3d80*/  @!P4 IMAD.MOV R2, RZ, RZ, -R2 ;  /* 0x000000ffff02c224 */ /* 0x000fe200078e0a02 */
[----:B------:R-:W-:Y:S01]  /*3d90*/  ISETP.GT.U32.AND P4, PT, R15, R12, PT ;  /* 0x0000000c0f00720c */ /* 0x000fe20003f84070 */
[----:B------:R-:W-:Y:S02]  /*3da0*/  IMAD.MOV R7, RZ, RZ, -R7 ;  /* 0x000000ffff077224 */ /* 0x000fe400078e0a07 */
[----:B------:R-:W-:Y:S01]  /*3db0*/  IMAD.HI.U32 R4, R19, R3, RZ ;  /* 0x0000000313047227 */ /* 0x000fe200078e00ff */
[----:B------:R0:W-:Y:S03]  /*3dc0*/  STL [R1+0xe0], R2 ;  /* 0x0000e00201007387 */ /* 0x0001e60000100800 */
[----:B------:R-:W-:Y:S01]  /*3dd0*/  IMAD R8, R15, R7, R8 ;  /* 0x000000070f087224 */ /* 0x000fe200078e0208 */
[----:B------:R-:W-:Y:S01]  /*3de0*/  STL [R1+0xbc], R14 ;  /* 0x0000bc0e01007387 */ /* 0x000fe20000100800 */
[----:B------:R-:W-:-:S02]  /*3df0*/  IMAD.MOV R4, RZ, RZ, -R4 ;  /* 0x000000ffff047224 */ /* 0x000fc400078e0a04 */
[----:B------:R-:W-:Y:S01]  /*3e00*/  @!P6 IMAD.IADD R6, R6, 0x1, -R15 ;  /* 0x000000010606e824 */ /* 0x000fe200078e0a0f */
[C---:B------:R-:W-:Y:S01]  /*3e10*/  ISETP.GT.U32.AND P6, PT, R15.reuse, R8, PT ;  /* 0x000000080f00720c */ /* 0x040fe20003fc4070 */
[----:B------:R-:W-:Y:S02]  /*3e20*/  IMAD R3, R15, R4, R3 ;  /* 0x000000040f037224 */ /* 0x000fe400078e0203 */
[----:B------:R-:W-:Y:S02]  /*3e30*/  @!P4 IMAD.IADD R12, R12, 0x1, -R15 ;  /* 0x000000010c0cc824 */ /* 0x000fe400078e0a0f */
[----:B------:R-:W-:Y:S01]  /*3e40*/  IMAD.HI.U32 R4, R19, R11, RZ ;  /* 0x0000000b13047227 */ /* 0x000fe200078e00ff */
[----:B------:R-:W-:-:S03]  /*3e50*/  ISETP.GT.U32.AND P4, PT, R15, R3, PT ;  /* 0x000000030f00720c */ /* 0x000fc60003f84070 */
[----:B------:R-:W-:Y:S01]  /*3e60*/  @!P5 IMAD.IADD R13, R13, 0x1, -R15 ;  /* 0x000000010d0dd824 */ /* 0x000fe200078e0a0f */
[----:B------:R-:W-:Y:S01]  /*3e70*/  ISETP.GE.AND P5, PT, R0, RZ, PT ;  /* 0x000000ff0000720c */ /* 0x000fe20003fa6270 */
[----:B------:R-:W-:Y:S01]  /*3e80*/  IMAD.HI.U32 R7, R19, R18, RZ ;  /* 0x0000001213077227 */ /* 0x000fe200078e00ff */
[----:B------:R-:W-:-:S03]  /*3e90*/  LOP3.LUT R0, R17, 0x88, RZ, 0xfc, !PT ;  /* 0x0000008811007812 */ /* 0x000fc600078efcff */
[--C-:B------:R-:W-:Y:S01]  /*3ea0*/  @!P6 IMAD.IADD R8, R8, 0x1, -R15.reuse ;  /* 0x000000010808e824 */ /* 0x100fe200078e0a0f */
[----:B------:R-:W-:Y:S01]  /*3eb0*/  ISETP.GE.AND P6, PT, R5, RZ, PT ;  /* 0x000000ff0500720c */ /* 0x000fe20003fc6270 */
[----:B------:R-:W-:Y:S01]  /*3ec0*/  IMAD.MOV R4, RZ, RZ, -R4 ;  /* 0x000000ffff047224 */ /* 0x000fe200078e0a04 */
[----:B------:R-:W-:Y:S01]  /*3ed0*/  LOP3.LUT R5, R17, 0x86, RZ, 0xfc, !PT ;  /* 0x0000008611057812 */ /* 0x000fe200078efcff */
[----:B------:R-:W-:Y:S01]  /*3ee0*/  @!P4 IMAD.IADD R3, R3, 0x1, -R15 ;  /* 0x000000010303c824 */ /* 0x000fe200078e0a0f */
[C---:B------:R-:W-:Y:S01]  /*3ef0*/  ISETP.GT.U32.AND P3, PT, R15.reuse, R8, PT ;  /* 0x000000080f00720c */ /* 0x040fe20003f64070 */
[----:B0-----:R-:W-:Y:S02]  /*3f00*/  IMAD.MOV.U32 R2, RZ, RZ, R6 ;  /* 0x000000ffff027224 */ /* 0x001fe400078e0006 */
[----:B------:R-:W-:Y:S01]  /*3f10*/  IMAD.MOV R7, RZ, RZ, -R7 ;  /* 0x000000ffff077224 */ /* 0x000fe200078e0a07 */
[C---:B------:R-:W-:Y:S01]  /*3f20*/  ISETP.GT.U32.AND P4, PT, R15.reuse, R3, PT ;  /* 0x000000030f00720c */ /* 0x040fe20003f84070 */
[----:B------:R-:W-:Y:S01]  /*3f30*/  IMAD R11, R15, R4, R11 ;  /* 0x000000040f0b7224 */ /* 0x000fe200078e020b */
[----:B------:R-:W-:Y:S01]  /*3f40*/  IABS R4, R0 ;  /* 0x0000000000047213 */ /* 0x000fe20000000000 */
[----:B------:R-:W-:-:S02]  /*3f50*/  @!P1 IMAD.MOV R2, RZ, RZ, -R2 ;  /* 0x000000ffff029224 */ /* 0x000fc400078e0a02 */
[----:B------:R-:W-:Y:S01]  /*3f60*/  IMAD R18, R15, R7, R18 ;  /* 0x000000070f127224 */ /* 0x000fe200078e0212 */
[----:B------:R-:W-:Y:S01]  /*3f70*/  IABS R7, R5 ;  /* 0x0000000500077213 */ /* 0x000fe20000000000 */
[----:B------:R-:W-:Y:S01]  /*3f80*/  IMAD.HI.U32 R6, R19, R4, RZ ;  /* 0x0000000413067227 */ /* 0x000fe200078e00ff */
[----:B------:R0:W-:Y:S01]  /*3f90*/  STL [R1+0xd8], R2 ;  /* 0x0000d80201007387 */ /* 0x0001e20000100800 */
[C---:B------:R-:W-:Y:S02]  /*3fa0*/  ISETP.GT.U32.AND P1, PT, R15.reuse, R11, PT ;  /* 0x0000000b0f00720c */ /* 0x040fe40003f24070 */
[----:B------:R-:W-:Y:S01]  /*3fb0*/  @!P2 IMAD.MOV R13, RZ, RZ, -R13 ;  /* 0x000000ffff0da224 */ /* 0x000fe200078e0a0d */
[----:B------:R-:W-:Y:S01]  /*3fc0*/  ISETP.GT.U32.AND P2, PT, R15, R18, PT ;  /* 0x000000120f00720c */ /* 0x000fe20003f44070 */
[--C-:B------:R-:W-:Y:S01]  /*3fd0*/  @!P3 IMAD.IADD R8, R8, 0x1, -R15.reuse ;  /* 0x000000010808b824 */ /* 0x100fe200078e0a0f */
[----:B------:R-:W-:Y:S01]  /*3fe0*/  ISETP.GE.AND P3, PT, R9, RZ, PT ;  /* 0x000000ff0900720c */ /* 0x000fe20003f66270 */
[----:B------:R-:W-:Y:S01]  /*3ff0*/  IMAD.MOV R6, RZ, RZ, -R6 ;  /* 0x000000ffff067224 */ /* 0x000fe200078e0a06 */
[----:B------:R1:W-:Y:S01]  /*4000*/  STL [R1+0xc4], R13 ;  /* 0x0000c40d01007387 */ /* 0x0003e20000100800 */
[----:B------:R-:W-:Y:S01]  /*4010*/  @!P4 IMAD.IADD R3, R3, 0x1, -R15 ;  /* 0x000000010303c824 */ /* 0x000fe200078e0a0f */
[----:B------:R-:W-:Y:S01]  /*4020*/  ISETP.GE.AND P4, PT, R0, RZ, PT ;  /* 0x000000ff0000720c */ /* 0x000fe20003f86270 */
[----:B0-----:R-:W-:Y:S01]  /*4030*/  IMAD.MOV.U32 R2, RZ, RZ, R12 ;  /* 0x000000ffff027224 */ /* 0x001fe200078e000c */
[----:B------:R-:W-:Y:S01]  /*4040*/  LOP3.LUT R0, R17, 0x84, RZ, 0xfc, !PT ;  /* 0x0000008411007812 */ /* 0x000fe200078efcff */
[----:B------:R-:W-:-:S04]  /*4050*/  IMAD.HI.U32 R12, R19, R7, RZ ;  /* 0x00000007130c7227 */ /* 0x000fc800078e00ff */
[----:B------:R-:W-:Y:S01]  /*4060*/  @!P0 IMAD.MOV R2, RZ, RZ, -R2 ;  /* 0x000000ffff028224 */ /* 0x000fe200078e0a02 */
[----:B------:R-:W-:Y:S01]  /*4070*/  ISETP.GE.AND P0, PT, R10, RZ, PT ;  /* 0x000000ff0a00720c */ /* 0x000fe20003f06270 */
[----:B------:R-:W-:Y:S01]  /*4080*/  IMAD.MOV R12, RZ, RZ, -R12 ;  /* 0x000000ffff0c7224 */ /* 0x000fe200078e0a0c */
[----:B------:R-:W-:Y:S01]  /*4090*/  IABS R10, R0 ;  /* 0x00000000000a7213 */ /* 0x000fe20000000000 */
[----:B------:R-:W-:Y:S01]  /*40a0*/  IMAD R4, R15, R6, R4 ;  /* 0x000000060f047224 */ /* 0x000fe200078e0204 */
[----:B------:R0:W-:Y:S01]  /*40b0*/  STL [R1+0xd4], R2 ;  /* 0x0000d40201007387 */ /* 0x0001e20000100800 */
[----:B-1----:R-:W-:Y:S01]  /*40c0*/  IMAD.MOV.U32 R13, RZ, RZ, R8 ;  /* 0x000000ffff0d7224 */ /* 0x002fe200078e0008 */
[----:B------:R-:W-:Y:S01]  /*40d0*/  LOP3.LUT R6, R17, 0x82, RZ, 0xfc, !PT ;  /* 0x0000008211067812 */ /* 0x000fe200078efcff */
[----:B------:R-:W-:Y:S01]  /*40e0*/  IMAD R7, R15, R12, R7 ;  /* 0x0000000c0f077224 */ /* 0x000fe200078e0207 */
[----:B------:R-:W-:Y:S01]  /*40f0*/  LOP3.LUT R12, R17, 0x7c, RZ, 0xfc, !PT ;  /* 0x0000007c110c7812 */ /* 0x000fe200078efcff */
[----:B------:R-:W-:Y:S01]  /*4100*/  @!P5 IMAD.MOV R13, RZ, RZ, -R13 ;  /* 0x000000ffff0dd224 */ /* 0x000fe200078e0a0d */
[----:B------:R-:W-:Y:S01]  /*4110*/  ISETP.GT.U32.AND P5, PT, R15, R4, PT ;  /* 0x000000040f00720c */ /* 0x000fe20003fa4070 */
[----:B------:R-:W-:-:S02]  /*4120*/  @!P2 IMAD.IADD R18, R18, 0x1, -R15 ;  /* 0x000000011212a824 */ /* 0x000fc400078e0a0f */
[----:B------:R-:W-:Y:S01]  /*4130*/  @!P1 IMAD.IADD R11, R11, 0x1, -R15 ;  /* 0x000000010b0b9824 */ /* 0x000fe200078e0a0f */
[----:B------:R1:W-:Y:S01]  /*4140*/  STL [R1+0xc8], R13 ;  /* 0x0000c80d01007387 */ /* 0x0003e20000100800 */
[----:B0-----:R-:W-:Y:S01]  /*4150*/  IMAD.MOV.U32 R2, RZ, RZ, R3 ;  /* 0x000000ffff027224 */ /* 0x001fe200078e0003 */
[----:B------:R-:W-:Y:S01]  /*4160*/  ISETP.GT.U32.AND P2, PT, R15, R18, PT ;  /* 0x000000120f00720c */ /* 0x000fe20003f44070 */
[----:B------:R-:W-:Y:S01]  /*4170*/  IMAD.HI.U32 R8, R19, R10, RZ ;  /* 0x0000000a13087227 */ /* 0x000fe200078e00ff */
[----:B------:R-:W-:Y:S02]  /*4180*/  IABS R3, R6 ;  /* 0x0000000600037213 */ /* 0x000fe40000000000 */
[C---:B------:R-:W-:Y:S01]  /*4190*/  ISETP.GT.U32.AND P1, PT, R15.reuse, R11, PT ;  /* 0x0000000b0f00720c */ /* 0x040fe20003f24070 */
[----:B------:R-:W-:Y:S01]  /*41a0*/  @!P6 IMAD.MOV R2, RZ, RZ, -R2 ;  /* 0x000000ffff02e224 */ /* 0x000fe200078e0a02 */
[C---:B------:R-:W-:Y:S01]  /*41b0*/  ISETP.GT.U32.AND P6, PT, R15.reuse, R7, PT ;  /* 0x000000070f00720c */ /* 0x040fe20003fc4070 */
[--C-:B------:R-:W-:Y:S01]  /*41c0*/  @!P5 IMAD.IADD R4, R4, 0x1, -R15.reuse ;  /* 0x000000010404d824 */ /* 0x100fe200078e0a0f */
[----:B-1----:R-:W-:Y:S01]  /*41d0*/  IABS R13, R12 ;  /* 0x0000000c000d7213 */ /* 0x002fe20000000000 */
[----:B------:R-:W-:Y:S01]  /*41e0*/  IMAD.MOV R8, RZ, RZ, -R8 ;  /* 0x000000ffff087224 */ /* 0x000fe200078e0a08 */
[----:B------:R0:W-:Y:S02]  /*41f0*/  STL [R1+0xd0], R2 ;  /* 0x0000d00201007387 */ /* 0x0001e40000100800 */
[----:B------:R-:W-:Y:S01]  /*4200*/  ISETP.GT.U32.AND P5, PT, R15, R4, PT ;  /* 0x000000040f00720c */ /* 0x000fe20003fa4070 */
[----:B------:R-:W-:Y:S01]  /*4210*/  @!P2 IMAD.IADD R18, R18, 0x1, -R15 ;  /* 0x000000011212a824 */ /* 0x000fe200078e0a0f */
[----:B------:R-:W-:Y:S01]  /*4220*/  ISETP.GE.AND P2, PT, R0, RZ, PT ;  /* 0x000000ff0000720c */ /* 0x000fe20003f46270 */
[----:B------:R-:W-:-:S04]  /*4230*/  IMAD.HI.U32 R0, R19, R3, RZ ;  /* 0x0000000313007227 */ /* 0x000fc800078e00ff */
[----:B------:R-:W-:Y:S02]  /*4240*/  @!P6 IMAD.IADD R7, R7, 0x1, -R15 ;  /* 0x000000010707e824 */ /* 0x000fe400078e0a0f */
[----:B------:R-:W-:Y:S02]  /*4250*/  IMAD.MOV R0, RZ, RZ, -R0 ;  /* 0x000000ffff007224 */ /* 0x000fe400078e0a00 */
[C---:B------:R-:W-:Y:S01]  /*4260*/  IMAD R10, R15.reuse, R8, R10 ;  /* 0x000000080f0a7224 */ /* 0x040fe200078e020a */
[C---:B------:R-:W-:Y:S01]  /*4270*/  ISETP.GT.U32.AND P6, PT, R15.reuse, R7, PT ;  /* 0x000000070f00720c */ /* 0x040fe20003fc4070 */
[----:B------:R-:W-:Y:S01]  /*4280*/  IMAD R3, R15, R0, R3 ;  /* 0x000000000f037224 */ /* 0x000fe200078e0203 */
[----:B------:R-:W-:Y:S01]  /*4290*/  LOP3.LUT R0, R17, 0x7a, RZ, 0xfc, !PT ;  /* 0x0000007a11007812 */ /* 0x000fe200078efcff */
[--C-:B------:R-:W-:Y:S01]  /*42a0*/  @!P5 IMAD.IADD R4, R4, 0x1, -R15.reuse ;  /* 0x000000010404d824 */ /* 0x100fe200078e0a0f */
[----:B------:R-:W-:Y:S01]  /*42b0*/  ISETP.GT.U32.AND P5, PT, R15, R10, PT ;  /* 0x0000000a0f00720c */ /* 0x000fe20003fa4070 */
[----:B------:R-:W-:Y:S01]  /*42c0*/  @!P1 IMAD.IADD R11, R11, 0x1, -R15 ;  /* 0x000000010b0b9824 */ /* 0x000fe200078e0a0f */
[----:B------:R-:W-:Y:S01]  /*42d0*/  ISETP.GE.AND P1, PT, R5, RZ, PT ;  /* 0x000000ff0500720c */ /* 0x000fe20003f26270 */
[----:B------:R-:W-:Y:S01]  /*42e0*/  IMAD.HI.U32 R16, R19, R13, RZ ;  /* 0x0000000d13107227 */ /* 0x000fe200078e00ff */
[----:B------:R-:W-:-:S02]  /*42f0*/  LOP3.LUT R5, R17, 0x80, RZ, 0xfc, !PT ;  /* 0x0000008011057812 */ /* 0x000fc400078efcff */
[----:B------:R-:W-:Y:S01]  /*4300*/  LOP3.LUT R8, R17, 0x78, RZ, 0xfc, !PT ;  /* 0x0000007811087812 */ /* 0x000fe200078efcff */
[----:B0-----:R-:W-:Y:S01]  /*4310*/  IMAD.MOV.U32 R2, RZ, RZ, R11 ;  /* 0x000000ffff027224 */ /* 0x001fe200078e000b */
[----:B------:R-:W-:Y:S01]  /*4320*/  IABS R9, R5 ;  /* 0x0000000500097213 */ /* 0x000fe20000000000 */
[--C-:B------:R-:W-:Y:S01]  /*4330*/  @!P6 IMAD.IADD R7, R7, 0x1, -R15.reuse ;  /* 0x000000010707e824 */ /* 0x100fe200078e0a0f */
[----:B------:R-:W-:Y:S01]  /*4340*/  ISETP.GT.U32.AND P6, PT, R15, R3, PT ;  /* 0x000000030f00720c */ /* 0x000fe20003fc4070 */
[----:B------:R-:W-:Y:S01]  /*4350*/  @!P0 IMAD.MOV R2, RZ, RZ, -R2 ;  /* 0x000000ffff028224 */ /* 0x000fe200078e0a02 */
[----:B------:R-:W-:Y:S01]  /*4360*/  LOP3.LUT R11, R17, 0x7e, RZ, 0xfc, !PT ;  /* 0x0000007e110b7812 */ /* 0x000fe200078efcff */
[----:B------:R-:W-:Y:S01]  /*4370*/  @!P5 IMAD.IADD R10, R10, 0x1, -R15 ;  /* 0x000000010a0ad824 */ /* 0x000fe200078e0a0f */
[----:B------:R-:W-:Y:S01]  /*4380*/  ISETP.GE.AND P0, PT, R6, RZ, PT ;  /* 0x000000ff0600720c */ /* 0x000fe20003f06270 */
[----:B------:R-:W-:Y:S01]  /*4390*/  IMAD.HI.U32 R6, R19, R9, RZ ;  /* 0x0000000913067227 */ /* 0x000fe200078e00ff */
[----:B------:R0:W-:Y:S01]  /*43a0*/  STL [R1+0xcc], R2 ;  /* 0x0000cc0201007387 */ /* 0x0001e20000100800 */
[----:B------:R-:W-:-:S02]  /*43b0*/  IABS R14, R11 ;  /* 0x0000000b000e7213 */ /* 0x000fc40000000000 */
[----:B------:R-:W-:Y:S02]  /*43c0*/  IMAD.MOV R6, RZ, RZ, -R6 ;  /* 0x000000ffff067224 */ /* 0x000fe400078e0a06 */
[----:B------:R-:W-:Y:S02]  /*43d0*/  IMAD.MOV R16, RZ, RZ, -R16 ;  /* 0x000000ffff107224 */ /* 0x000fe400078e0a10 */
[----:B------:R-:W-:Y:S01]  /*43e0*/  @!P6 IMAD.IADD R3, R3, 0x1, -R15 ;  /* 0x000000010303e824 */ /* 0x000fe200078e0a0f */
[----:B------:R-:W-:Y:S01]  /*43f0*/  ISETP.GT.U32.AND P6, PT, R15, R10, PT ;  /* 0x0000000a0f00720c */ /* 0x000fe20003fc4070 */
[----:B------:R-:W-:-:S04]  /*4400*/  IMAD.HI.U32 R20, R19, R14, RZ ;  /* 0x0000000e13147227 */ /* 0x000fc800078e00ff */
[----:B0-----:R-:W-:Y:S02]  /*4410*/  IMAD.MOV.U32 R2, RZ, RZ, R18 ;  /* 0x000000ffff027224 */ /* 0x001fe400078e0012 */
[----:B------:R-:W-:Y:S01]  /*4420*/  IMAD R9, R15, R6, R9 ;  /* 0x000000060f097224 */ /* 0x000fe200078e0209 */
[----:B------:R-:W-:Y:S01]  /*4430*/  IABS R6, R0 ;  /* 0x0000000000067213 */ /* 0x000fe20000000000 */
[----:B------:R-:W-:Y:S01]  /*4440*/  @!P3 IMAD.MOV R2, RZ, RZ, -R2 ;  /* 0x000000ffff02b224 */ /* 0x000fe200078e0a02 */
[----:B------:R-:W-:Y:S01]  /*4450*/  ISETP.GE.AND P3, PT, R5, RZ, PT ;  /* 0x000000ff0500720c */ /* 0x000fe20003f66270 */
[----:B------:R-:W-:Y:S01]  /*4460*/  IMAD.MOV R20, RZ, RZ, -R20 ;  /* 0x000000ffff147224 */ /* 0x000fe200078e0a14 */
[C---:B------:R-:W-:Y:S01]  /*4470*/  ISETP.GT.U32.AND P5, PT, R15.reuse, R9, PT ;  /* 0x000000090f00720c */ /* 0x040fe20003fa4070 */
[----:B------:R-:W-:Y:S01]  /*4480*/  IMAD.MOV.U32 R18, RZ, RZ, R6 ;  /* 0x000000ffff127224 */ /* 0x000fe200078e0006 */
[----:B------:R0:W-:Y:S01]  /*4490*/  STL [R1+0xc0], R2 ;  /* 0x0000c00201007387 */ /* 0x0001e20000100800 */
[----:B------:R-:W-:Y:S01]  /*44a0*/  IMAD R5, R15, R20, R14 ;  /* 0x000000140f057224 */ /* 0x000fe200078e020e */
[----:B------:R-:W-:Y:S01]  /*44b0*/  IABS R14, R8 ;  /* 0x00000008000e7213 */ /* 0x000fe20000000000 */
[----:B------:R-:W-:-:S02]  /*44c0*/  @!P6 IMAD.IADD R10, R10, 0x1, -R15 ;  /* 0x000000010a0ae824 */ /* 0x000fc400078e0a0f */
[C---:B------:R-:W-:Y:S01]  /*44d0*/  IMAD R6, R15.reuse, R16, R13 ;  /* 0x000000100f067224 */ /* 0x040fe200078e020d */
[----:B------:R-:W-:Y:S01]  /*44e0*/  ISETP.GT.U32.AND P6, PT, R15, R5, PT ;  /* 0x000000050f00720c */ /* 0x000fe20003fc4070 */
[----:B------:R-:W-:Y:S02]  /*44f0*/  IMAD.MOV.U32 R13, RZ, RZ, R7 ;  /* 0x000000ffff0d7224 */ /* 0x000fe400078e0007 */
[----:B------:R-:W-:-:S04]  /*4500*/  IMAD.HI.U32 R7, R19, R14, RZ ;  /* 0x0000000e13077227 */ /* 0x000fc800078e00ff */
[----:B0-----:R-:W-:Y:S02]  /*4510*/  IMAD.MOV.U32 R2, RZ, RZ, R4 ;  /* 0x000000ffff027224 */ /* 0x001fe400078e0004 */
[----:B------:R-:W-:-:S04]  /*4520*/  IMAD.HI.U32 R4, R19, R18, RZ ;  /* 0x0000001213047227 */ /* 0x000fc800078e00ff */
[----:B------:R-:W-:Y:S01]  /*4530*/  @!P4 IMAD.MOV R2, RZ, RZ, -R2 ;  /* 0x000000ffff02c224 */ /* 0x000fe200078e0a02 */
[----:B------:R-:W-:Y:S01]  /*4540*/  ISETP.GT.U32.AND P4, PT, R15, R3, PT ;  /* 0x000000030f00720c */ /* 0x000fe20003f84070 */
[----:B------:R-:W-:Y:S02]  /*4550*/  IMAD.MOV R4, RZ, RZ, -R4 ;  /* 0x000000ffff047224 */ /* 0x000fe400078e0a04 */
[--C-:B------:R-:W-:Y:S01]  /*4560*/  @!P5 IMAD.IADD R9, R9, 0x1, -R15.reuse ;  /* 0x000000010909d824 */ /* 0x100fe200078e0a0f */
[----:B------:R0:W-:Y:S01]  /*4570*/  STL [R1+0xb8], R2 ;  /* 0x0000b80201007387 */ /* 0x0001e20000100800 */
[----:B------:R-:W-:Y:S02]  /*4580*/  IMAD R4, R15, R4, R18 ;  /* 0x000000040f047224 */ /* 0x000fe400078e0212 */
[----:B------:R-:W-:Y:S01]  /*4590*/  @!P6 IMAD.IADD R5, R5, 0x1, -R15 ;  /* 0x000000010505e824 */ /* 0x000fe200078e0a0f */
[C---:B------:R-:W-:Y:S01]  /*45a0*/  ISETP.GT.U32.AND P5, PT, R15.reuse, R9, PT ;  /* 0x000000090f00720c */ /* 0x040fe20003fa4070 */
[----:B------:R-:W-:Y:S01]  /*45b0*/  @!P1 IMAD.MOV R13, RZ, RZ, -R13 ;  /* 0x000000ffff0d9224 */ /* 0x000fe200078e0a0d */
[----:B------:R-:W-:Y:S01]  /*45c0*/  ISETP.GT.U32.AND P6, PT, R15, R4, PT ;  /* 0x000000040f00720c */ /* 0x000fe20003fc4070 */
[----:B------:R-:W-:Y:S01]  /*45d0*/  IMAD.MOV R7, RZ, RZ, -R7 ;  /* 0x000000ffff077224 */ /* 0x000fe200078e0a07 */
[----:B------:R-:W-:Y:S01]  /*45e0*/  ISETP.GE.AND P1, PT, R11, RZ, PT ;  /* 0x000000ff0b00720c */ /* 0x000fe20003f26270 */
[----:B------:R-:W-:Y:S01]  /*45f0*/  @!P4 IMAD.IADD R3, R3, 0x1, -R15 ;  /* 0x000000010303c824 */ /* 0x000fe200078e0a0f */
[----:B------:R-:W-:Y:S01]  /*4600*/  STL [R1+0xb0], R13 ;  /* 0x0000b00d01007387 */ /* 0x000fe20000100800 */
[----:B0-----:R-:W-:Y:S01]  /*4610*/  IMAD.MOV.U32 R2, RZ, RZ, R10 ;  /* 0x000000ffff027224 */ /* 0x001fe200078e000a */
[----:B------:R-:W-:-:S02]  /*4620*/  ISETP.GE.AND P4, PT, R12, RZ, PT ;  /* 0x000000ff0c00720c */ /* 0x000fc40003f86270 */
[----:B------:R-:W-:Y:S01]  /*4630*/  LOP3.LUT R12, R17, 0x76, RZ, 0xfc, !PT ;  /* 0x00000076110c7812 */ /* 0x000fe200078efcff */
[----:B------:R-:W-:Y:S01]  /*4640*/  @!P2 IMAD.MOV R2, RZ, RZ, -R2 ;  /* 0x000000ffff02a224 */ /* 0x000fe200078e0a02 */
[----:B------:R-:W-:Y:S01]  /*4650*/  ISETP.GT.U32.AND P2, PT, R15, R6, PT ;  /* 0x000000060f00720c */ /* 0x000fe20003f44070 */
[--C-:B------:R-:W-:Y:S01]  /*4660*/  @!P5 IMAD.IADD R9, R9, 0x1, -R15.reuse ;  /* 0x000000010909d824 */ /* 0x100fe200078e0a0f */
[----:B------:R-:W-:Y:S01]  /*4670*/  ISETP.GE.AND P5, PT, R0, RZ, PT ;  /* 0x000000ff0000720c */ /* 0x000fe20003fa6270 */
[----:B------:R-:W-:Y:S01]  /*4680*/  IMAD R0, R15, R7, R14 ;  /* 0x000000070f007224 */ /* 0x000fe200078e020e */
[----:B------:R0:W-:Y:S01]  /*4690*/  STL [R1+0xac], R2 ;  /* 0x0000ac0201007387 */ /* 0x0001e20000100800 */
[----:B------:R-:W-:Y:S01]  /*46a0*/  @!P6 IMAD.IADD R4, R4, 0x1, -R15 ;  /* 0x000000010404e824 */ /* 0x000fe200078e0a0f */
[----:B------:R-:W-:Y:S01]  /*46b0*/  IABS R14, R12 ;  /* 0x0000000c000e7213 */ /* 0x000fe20000000000 */
[----:B------:R-:W-:Y:S01]  /*46c0*/  @!P3 IMAD.MOV R9, RZ, RZ, -R9 ;  /* 0x000000ffff09b224 */ /* 0x000fe200078e0a09 */
[----:B------:R-:W-:-:S02]  /*46d0*/  LOP3.LUT R7, R17, 0x74, RZ, 0xfc, !PT ;  /* 0x0000007411077812 */ /* 0x000fc400078efcff */
[----:B------:R-:W-:Y:S01]  /*46e0*/  ISETP.GT.U32.AND P6, PT, R15, R4, PT ;  /* 0x000000040f00720c */ /* 0x000fe20003fc4070 */
[----:B------:R-:W-:Y:S01]  /*46f0*/  IMAD.HI.U32 R18, R19, R14, RZ ;  /* 0x0000000e13127227 */ /* 0x000fe200078e00ff */
[----:B------:R-:W-:Y:S02]  /*4700*/  LOP3.LUT R11, R17, 0x72, RZ, 0xfc, !PT ;  /* 0x00000072110b7812 */ /* 0x000fe400078efcff */
[----:B------:R-:W-:Y:S01]  /*4710*/  IABS R16, R7 ;  /* 0x0000000700107213 */ /* 0x000fe20000000000 */
[----:B------:R-:W-:Y:S01]  /*4720*/  @!P2 IMAD.IADD R6, R6, 0x1, -R15 ;  /* 0x000000010606a824 */ /* 0x000fe200078e0a0f */
[----:B------:R-:W-:Y:S01]  /*4730*/  ISETP.GT.U32.AND P2, PT, R15, R5, PT ;  /* 0x000000050f00720c */ /* 0x000fe20003f44070 */
[----:B0-----:R-:W-:Y:S01]  /*4740*/  IMAD.MOV.U32 R2, RZ, RZ, R3 ;  /* 0x000000ffff027224 */ /* 0x001fe200078e0003 */
[----:B------:R-:W-:Y:S01]  /*4750*/  LOP3.LUT R3, R17, 0x70, RZ, 0xfc, !PT ;  /* 0x0000007011037812 */ /* 0x000fe200078efcff */
[----:B------:R-:W-:Y:S01]  /*4760*/  IMAD.MOV R18, RZ, RZ, -R18 ;  /* 0x000000ffff127224 */ /* 0x000fe200078e0a12 */
[----:B------:R-:W-:Y:S01]  /*4770*/  IABS R13, R11 ;  /* 0x0000000b000d7213 */ /* 0x000fe20000000000 */
[----:B------:R-:W-:Y:S01]  /*4780*/  @!P0 IMAD.MOV R2, RZ, RZ, -R2 ;  /* 0x000000ffff028224 */ /* 0x000fe200078e0a02 */
[----:B------:R-:W-:Y:S01]  /*4790*/  ISETP.GT.U32.AND P0, PT, R15, R6, PT ;  /* 0x000000060f00720c */ /* 0x000fe20003f04070 */
[--C-:B------:R-:W-:Y:S01]  /*47a0*/  @!P6 IMAD.IADD R4, R4, 0x1, -R15.reuse ;  /* 0x000000010404e824 */ /* 0x100fe200078e0a0f */
[----:B------:R-:W-:Y:S01]  /*47b0*/  IABS R10, R3 ;  /* 0x00000003000a7213 */ /* 0x000fe20000000000 */
[----:B------:R-:W-:Y:S01]  /*47c0*/  IMAD.HI.U32 R20, R19, R13, RZ ;  /* 0x0000000d13147227 */ /* 0x000fe200078e00ff */
[----:B------:R0:W-:Y:S03]  /*47d0*/  STL [R1+0xa8], R2 ;  /* 0x0000a80201007387 */ /* 0x0001e60000100800 */
[--C-:B------:R-:W-:Y:S01]  /*47e0*/  @!P2 IMAD.IADD R5, R5, 0x1, -R15.reuse ;  /* 0x000000010505a824 */ /* 0x100fe200078e0a0f */
[C---:B------:R-:W-:Y:S01]  /*47f0*/  ISETP.GT.U32.AND P2, PT, R15.reuse, R0, PT ;  /* 0x000000000f00720c */ /* 0x040fe20003f44070 */
[----:B------:R-:W-:Y:S01]  /*4800*/  IMAD.MOV R20, RZ, RZ, -R20 ;  /* 0x000000ffff147224 */ /* 0x000fe200078e0a14 */
[----:B------:R1:W-:Y:S03]  /*4810*/  STL [R1+0xa4], R9 ;  /* 0x0000a40901007387 */ /* 0x0003e60000100800 */
[----:B------:R-:W-:Y:S01]  /*4820*/  @!P0 IMAD.IADD R6, R6, 0x1, -R15 ;  /* 0x0000000106068824 */ /* 0x000fe200078e0a0f */
[----:B------:R-:W-:Y:S01]  /*4830*/  ISETP.GE.AND P0, PT, R8, RZ, PT ;  /* 0x000000ff0800720c */ /* 0x000fe20003f06270 */
[----:B------:R-:W-:-:S02]  /*4840*/  IMAD R8, R15, R18, R14 ;  /* 0x000000120f087224 */ /* 0x000fc400078e020e */
[----:B------:R-:W-:-:S03]  /*4850*/  IMAD.HI.U32 R18, R19, R10, RZ ;  /* 0x0000000a13127227 */ /* 0x000fc600078e00ff */
[----:B------:R-:W-:Y:S01]  /*4860*/  ISETP.GT.U32.AND P6, PT, R15, R8, PT ;  /* 0x000000080f00720c */ /* 0x000fe20003fc4070 */
[----:B------:R-:W-:Y:S01]  /*4870*/  @!P2 IMAD.IADD R0, R0, 0x1, -R15 ;  /* 0x000000010000a824 */ /* 0x000fe200078e0a0f */
[----:B------:R-:W-:Y:S01]  /*4880*/  ISETP.GE.AND P2, PT, R12, RZ, PT ;  /* 0x000000ff0c00720c */ /* 0x000fe20003f46270 */
[----:B------:R-:W-:Y:S01]  /*4890*/  IMAD.MOV R18, RZ, RZ, -R18 ;  /* 0x000000ffff127224 */ /* 0x000fe200078e0a12 */
[----:B------:R-:W-:Y:S01]  /*48a0*/  LOP3.LUT R12, R17, 0x6e, RZ, 0xfc, !PT ;  /* 0x0000006e110c7812 */ /* 0x000fe200078efcff */
[----:B------:R-:W-:Y:S01]  /*48b0*/  IMAD.HI.U32 R14, R19, R16, RZ ;  /* 0x00000010130e7227 */ /* 0x000fe200078e00ff */
[----:B------:R-:W-:-:S03]  /*48c0*/  ISETP.GT.U32.AND P3, PT, R15, R0, PT ;  /* 0x000000000f00720c */ /* 0x000fc60003f64070 */
[C---:B------:R-:W-:Y:S01]  /*48d0*/  IMAD R10, R15.reuse, R18, R10 ;  /* 0x000000120f0a7224 */ /* 0x040fe200078e020a */
[----:B------:R-:W-:Y:S01]  /*48e0*/  IABS R18, R12 ;  /* 0x0000000c00127213 */ /* 0x000fe20000000000 */
[----:B------:R-:W-:Y:S02]  /*48f0*/  IMAD.MOV R14, RZ, RZ, -R14 ;  /* 0x000000ffff0e7224 */ /* 0x000fe400078e0a0e */
[----:B0-----:R-:W-:Y:S02]  /*4900*/  IMAD.MOV.U32 R2, RZ, RZ, R5 ;  /* 0x000000ffff027224 */ /* 0x001fe400078e0005 */
[----:B------:R-:W-:Y:S02]  /*4910*/  IMAD.MOV.U32 R5, RZ, RZ, R18 ;  /* 0x000000ffff057224 */ /* 0x000fe400078e0012 */
[----:B------:R-:W-:Y:S01]  /*4920*/  IMAD R14, R15, R14, R16 ;  /* 0x0000000e0f0e7224 */ /* 0x000fe200078e0210 */
[----:B------:R-:W-:Y:S01]  /*4930*/  LOP3.LUT R16, R17, 0x6c, RZ, 0xfc, !PT ;  /* 0x0000006c11107812 */ /* 0x000fe200078efcff */
[----:B------:R-:W-:-:S02]  /*4940*/  IMAD R13, R15, R20, R13 ;  /* 0x000000140f0d7224 */ /* 0x000fc400078e020d */
[--C-:B------:R-:W-:Y:S01]  /*4950*/  @!P6 IMAD.IADD R8, R8, 0x1, -R15.reuse ;  /* 0x000000010808e824 */ /* 0x100fe200078e0a0f */
[----:B-1----:R-:W-:Y:S01]  /*4960*/  IABS R9, R16 ;  /* 0x0000001000097213 */ /* 0x002fe20000000000 */
[----:B------:R-:W-:Y:S02]  /*4970*/  IMAD.MOV.U32 R18, RZ, RZ, R6 ;  /* 0x000000ffff127224 */ /* 0x000fe400078e0006 */
[----:B------:R-:W-:Y:S01]  /*4980*/  @!P1 IMAD.MOV R2, RZ, RZ, -R2 ;  /* 0x000000ffff029224 */ /* 0x000fe200078e0a02 */
[C---:B------:R-:W-:Y:S01]  /*4990*/  ISETP.GT.U32.AND P6, PT, R15.reuse, R8, PT ;  /* 0x000000080f00720c */ /* 0x040fe20003fc4070 */
[----:B------:R-:W-:Y:S01]  /*49a0*/  @!P4 IMAD.MOV R18, RZ, RZ, -R18 ;  /* 0x000000ffff12c224 */ /* 0x000fe200078e0a12 */
[C---:B------:R-:W-:Y:S01]  /*49b0*/  ISETP.GT.U32.AND P1, PT, R15.reuse, R14, PT ;  /* 0x0000000e0f00720c */ /* 0x040fe20003f24070 */
[----:B------:R-:W-:Y:S01]  /*49c0*/  @!P3 IMAD.IADD R0, R0, 0x1, -R15 ;  /* 0x000000010000b824 */ /* 0x000fe200078e0a0f */
[C---:B------:R-:W-:Y:S01]  /*49d0*/  ISETP.GT.U32.AND P4, PT, R15.reuse, R13, PT ;  /* 0x0000000d0f00720c */ /* 0x040fe20003f84070 */
[----:B------:R0:W-:Y:S01]  /*49e0*/  STL [R1+0xa0], R2 ;  /* 0x0000a00201007387 */ /* 0x0001e20000100800 */
[----:B------:R-:W-:Y:S01]  /*49f0*/  ISETP.GT.U32.AND P3, PT, R15, R10, PT ;  /* 0x0000000a0f00720c */ /* 0x000fe20003f64070 */
[----:B------:R-:W-:-:S02]  /*4a00*/  IMAD.HI.U32 R6, R19, R5, RZ ;  /* 0x0000000513067227 */ /* 0x000fc400078e00ff */
[----:B------:R1:W-:Y:S02]  /*4a10*/  STL [R1+0x9c], R18 ;  /* 0x00009c1201007387 */ /* 0x0003e40000100800 */
[----:B------:R-:W-:Y:S02]  /*4a20*/  IMAD.MOV R6, RZ, RZ, -R6 ;  /* 0x000000ffff067224 */ /* 0x000fe400078e0a06 */
[--C-:B------:R-:W-:Y:S01]  /*4a30*/  @!P6 IMAD.IADD R8, R8, 0x1, -R15.reuse ;  /* 0x000000010808e824 */ /* 0x100fe200078e0a0f */
[----:B------:R-:W-:Y:S01]  /*4a40*/  ISETP.GE.AND P6, PT, R11, RZ, PT ;  /* 0x000000ff0b00720c */ /* 0x000fe20003fc6270 */
[----:B0-----:R-:W-:Y:S02]  /*4a50*/  IMAD.MOV.U32 R2, RZ, RZ, R4 ;  /* 0x000000ffff027224 */ /* 0x001fe400078e0004 */
[--C-:B------:R-:W-:Y:S01]  /*4a60*/  @!P1 IMAD.IADD R14, R14, 0x1, -R15.reuse ;  /* 0x000000010e0e9824 */ /* 0x100fe200078e0a0f */
[----:B------:R-:W-:Y:S01]  /*4a70*/  ISETP.GE.AND P1, PT, R3, RZ, PT ;  /* 0x000000ff0300720c */ /* 0x000fe20003f26270 */
[----:B------:R-:W-:Y:S01]  /*4a80*/  @!P5 IMAD.MOV R2, RZ, RZ, -R2 ;  /* 0x000000ffff02d224 */ /* 0x000fe200078e0a02 */
[----:B------:R-:W-:Y:S01]  /*4a90*/  ISETP.GE.AND P5, PT, R7, RZ, PT ;  /* 0x000000ff0700720c */ /* 0x000fe20003fa6270 */
[----:B------:R-:W-:Y:S01]  /*4aa0*/  @!P4 IMAD.IADD R13, R13, 0x1, -R15 ;  /* 0x000000010d0dc824 */ /* 0x000fe200078e0a0f */
[C---:B------:R-:W-:Y:S01]  /*4ab0*/  ISETP.GT.U32.AND P4, PT, R15.reuse, R14, PT ;  /* 0x0000000e0f00720c */ /* 0x040fe20003f84070 */
[----:B------:R-:W-:Y:S01]  /*4ac0*/  IMAD.MOV.U32 R4, RZ, RZ, R9 ;  /* 0x000000ffff047224 */ /* 0x000fe200078e0009 */
[----:B------:R0:W-:Y:S01]  /*4ad0*/  STL [R1+0x98], R2 ;  /* 0x0000980201007387 */ /* 0x0001e20000100800 */
[----:B------:R-:W-:Y:S01]  /*4ae0*/  IMAD R5, R15, R6, R5 ;  /* 0x000000060f057224 */ /* 0x000fe200078e0205 */
[----:B------:R-:W-:Y:S01]  /*4af0*/  LOP3.LUT R9, R17, 0x6a, RZ, 0xfc, !PT ;  /* 0x0000006a11097812 */ /* 0x000fe200078efcff */
[----:B------:R-:W-:Y:S01]  /*4b00*/  @!P3 IMAD.IADD R10, R10, 0x1, -R15 ;  /* 0x000000010a0ab824 */ /* 0x000fe200078e0a0f */
[----:B------:R-:W-:Y:S01]  /*4b10*/  ISETP.GT.U32.AND P3, PT, R15, R13, PT ;  /* 0x0000000d0f00720c */ /* 0x000fe20003f64070 */
[----:B------:R-:W-:Y:S01]  /*4b20*/  IMAD.HI.U32 R3, R19, R4, RZ ;  /* 0x0000000413037227 */ /* 0x000fe200078e00ff */
[----:B------:R-:W-:-:S02]  /*4b30*/  LOP3.LUT R6, R17, 0x68, RZ, 0xfc, !PT ;  /* 0x0000006811067812 */ /* 0x000fc400078efcff */
[C---:B------:R-:W-:Y:S01]  /*4b40*/  LOP3.LUT R7, R17.reuse, 0x66, RZ, 0xfc, !PT ;  /* 0x0000006611077812 */ /* 0x040fe200078efcff */
[----:B------:R-:W-:Y:S01]  /*4b50*/  IMAD.MOV R3, RZ, RZ, -R3 ;  /* 0x000000ffff037224 */ /* 0x000fe200078e0a03 */
[----:B-1----:R-:W-:Y:S01]  /*4b60*/  LOP3.LUT R18, R17, 0x64, RZ, 0xfc, !PT ;  /* 0x0000006411127812 */ /* 0x002fe200078efcff */
[----:B0-----:R-:W-:Y:S02]  /*4b70*/  IMAD.MOV.U32 R2, RZ, RZ, R0 ;  /* 0x000000ffff027224 */ /* 0x001fe400078e0000 */
[----:B------:R-:W-:Y:S02]  /*4b80*/  IMAD.MOV.U32 R0, RZ, RZ, R8 ;  /* 0x000000ffff007224 */ /* 0x000fe400078e0008 */
[C---:B------:R-:W-:Y:S01]  /*4b90*/  IMAD R4, R15.reuse, R3, R4 ;  /* 0x000000030f047224 */ /* 0x040fe200078e0204 */
[----:B------:R-:W-:Y:S01]  /*4ba0*/  IABS R3, R9 ;  /* 0x0000000900037213 */ /* 0x000fe20000000000 */
[----:B------:R-:W-:Y:S01]  /*4bb0*/  @!P2 IMAD.MOV R0, RZ, RZ, -R0 ;  /* 0x000000ffff00a224 */ /* 0x000fe200078e0a00 */
[C---:B------:R-:W-:Y:S01]  /*4bc0*/  ISETP.GT.U32.AND P2, PT, R15.reuse, R5, PT ;  /* 0x000000050f00720c */ /* 0x040fe20003f44070 */
[----:B------:R-:W-:Y:S01]  /*4bd0*/  @!P0 IMAD.MOV R2, RZ, RZ, -R2 ;  /* 0x000000ffff028224 */ /* 0x000fe200078e0a02 */
[----:B------:R-:W-:Y:S01]  /*4be0*/  ISETP.GT.U32.AND P0, PT, R15, R10, PT ;  /* 0x0000000a0f00720c */ /* 0x000fe20003f04070 */
[--C-:B------:R-:W-:Y:S01]  /*4bf0*/  @!P4 IMAD.IADD R14, R14, 0x1, -R15.reuse ;  /* 0x000000010e0ec824 */ /* 0x100fe200078e0a0f */
[----:B------:R-:W-:Y:S01]  /*4c00*/  ISETP.GE.AND P4, PT, R12, RZ, PT ;  /* 0x000000ff0c00720c */ /* 0x000fe20003f86270 */
[----:B------:R-:W-:Y:S01]  /*4c10*/  @!P3 IMAD.IADD R13, R13, 0x1, -R15 ;  /* 0x000000010d0db824 */ /* 0x000fe200078e0a0f */
[----:B------:R-:W-:Y:S01]  /*4c20*/  ISETP.GT.U32.AND P3, PT, R15, R4, PT ;  /* 0x000000040f00720c */ /* 0x000fe20003f64070 */
[----:B------:R0:W-:Y:S01]  /*4c30*/  STL [R1+0x94], R2 ;  /* 0x0000940201007387 */ /* 0x0001e20000100800 */
[----:B------:R-:W-:-:S03]  /*4c40*/  IMAD.HI.U32 R11, R19, R3, RZ ;  /* 0x00000003130b7227 */ /* 0x000fc600078e00ff */
[----:B------:R1:W-:Y:S01]  /*4c50*/  STL [R1+0x90], R0 ;  /* 0x0000900001007387 */ /* 0x0003e20000100800 */
[----:B------:R-:W-:Y:S02]  /*4c60*/  IMAD.MOV R11, RZ, RZ, -R11 ;  /* 0x000000ffff0b7224 */ /* 0x000fe400078e0a0b */
[--C-:B------:R-:W-:Y:S01]  /*4c70*/  @!P2 IMAD.IADD R5, R5, 0x1, -R15.reuse ;  /* 0x000000010505a824 */ /* 0x100fe200078e0a0f */
[----:B------:R-:W-:Y:S01]  /*4c80*/  ISETP.GE.AND P2, PT, R9, RZ, PT ;  /* 0x000000ff0900720c */ /* 0x000fe20003f46270 */
[--C-:B------:R-:W-:Y:S01]  /*4c90*/  @!P0 IMAD.IADD R10, R10, 0x1, -R15.reuse ;  /* 0x000000010a0a8824 */ /* 0x100fe200078e0a0f */
[----:B------:R-:W-:Y:S01]  /*4ca0*/  IABS R9, R7 ;  /* 0x0000000700097213 */ /* 0x000fe20000000000 */
[----:B0-----:R-:W-:Y:S01]  /*4cb0*/  IMAD.MOV.U32 R2, RZ, RZ, R14 ;  /* 0x000000ffff027224 */ /* 0x001fe200078e000e */
[----:B------:R-:W-:Y:S01]  /*4cc0*/  ISETP.GE.AND P0, PT, R16, RZ, PT ;  /* 0x000000ff1000720c */ /* 0x000fe20003f06270 */
[----:B------:R-:W-:Y:S01]  /*4cd0*/  @!P3 IMAD.IADD R4, R4, 0x1, -R15 ;  /* 0x000000010404b824 */ /* 0x000fe200078e0a0f */
[----:B-1----:R-:W-:Y:S01]  /*4ce0*/  IABS R0, R6 ;  /* 0x0000000600007213 */ /* 0x002fe20000000000 */
[----:B------:R-:W-:Y:S01]  /*4cf0*/  @!P5 IMAD.MOV R2, RZ, RZ, -R2 ;  /* 0x000000ffff02d224 */ /* 0x000fe200078e0a02 */
[C---:B------:R-:W-:Y:S01]  /*4d00*/  ISETP.GT.U32.AND P5, PT, R15.reuse, R5, PT ;  /* 0x000000050f00720c */ /* 0x040fe20003fa4070 */
[----:B------:R-:W-:Y:S01]  /*4d10*/  IMAD.MOV.U32 R12, RZ, RZ, R13 ;  /* 0x000000ffff0c7224 */ /* 0x000fe200078e000d */
[----:B------:R-:W-:Y:S01]  /*4d20*/  ISETP.GT.U32.AND P3, PT, R15, R4, PT ;  /* 0x000000040f00720c */ /* 0x000fe20003f64070 */
[----:B------:R-:W-:Y:S01]  /*4d30*/  IMAD.HI.U32 R8, R19, R0, RZ ;  /* 0x0000000013087227 */ /* 0x000fe200078e00ff */
[----:B------:R0:W-:Y:S03]  /*4d40*/  STL [R1+0x80], R2 ;  /* 0x0000800201007387 */ /* 0x0001e60000100800 */
[----:B------:R-:W-:-:S02]  /*4d50*/  IMAD.MOV R8, RZ, RZ, -R8 ;  /* 0x000000ffff087224 */ /* 0x000fc400078e0a08 */
[----:B------:R-:W-:Y:S01]  /*4d60*/  IMAD R3, R15, R11, R3 ;  /* 0x0000000b0f037224 */ /* 0x000fe200078e0203 */
[----:B------:R-:W-:Y:S01]  /*4d70*/  LOP3.LUT R11, R17, 0x58, RZ, 0xfc, !PT ;  /* 0x00000058110b7812 */ /* 0x000fe200078efcff */
[C---:B------:R-:W-:Y:S02]  /*4d80*/  IMAD R0, R15.reuse, R8, R0 ;  /* 0x000000080f007224 */ /* 0x040fe400078e0200 */
[----:B------:R-:W-:Y:S01]  /*4d90*/  @!P6 IMAD.MOV R12, RZ, RZ, -R12 ;  /* 0x000000ffff0ce224 */ /* 0x000fe200078e0a0c */
[----:B------:R-:W-:Y:S01]  /*4da0*/  ISETP.GT.U32.AND P6, PT, R15, R3, PT ;  /* 0x000000030f00720c */ /* 0x000fe20003fc4070 */
[----:B0-----:R-:W-:Y:S02]  /*4db0*/  IMAD.MOV.U32 R2, RZ, RZ, R10 ;  /* 0x000000ffff027224 */ /* 0x001fe400078e000a */
[----:B------:R-:W-:Y:S01]  /*4dc0*/  @!P5 IMAD.IADD R5, R5, 0x1, -R15 ;  /* 0x000000010505d824 */ /* 0x000fe200078e0a0f */
[----:B------:R-:W-:Y:S01]  /*4dd0*/  ISETP.GT.U32.AND P5, PT, R15, R0, PT ;  /* 0x000000000f00720c */ /* 0x000fe20003fa4070 */
[----:B------:R-:W-:Y:S01]  /*4de0*/  @!P1 IMAD.MOV R2, RZ, RZ, -R2 ;  /* 0x000000ffff029224 */ /* 0x000fe200078e0a02 */
[----:B------:R0:W-:Y:S01]  /*4df0*/  STL [R1+0x84], R12 ;  /* 0x0000840c01007387 */ /* 0x0001e20000100800 */
[----:B------:R-:W-:Y:S01]  /*4e00*/  IMAD.MOV.U32 R14, RZ, RZ, R9 ;  /* 0x000000ffff0e7224 */ /* 0x000fe200078e0009 */
[----:B------:R-:W-:Y:S01]  /*4e10*/  ISETP.GE.AND P1, PT, R6, RZ, PT ;  /* 0x000000ff0600720c */ /* 0x000fe20003f26270 */
[----:B------:R-:W-:Y:S01]  /*4e20*/  @!P3 IMAD.IADD R4, R4, 0x1, -R15 ;  /* 0x000000010404b824 */ /* 0x000fe200078e0a0f */
[----:B------:R1:W-:Y:S01]  /*4e30*/  STL [R1+0x88], R2 ;  /* 0x0000880201007387 */ /* 0x0003e20000100800 */
[----:B------:R-:W-:Y:S01]  /*4e40*/  IMAD.HI.U32 R8, R19, R14, RZ ;  /* 0x0000000e13087227 */ /* 0x000fe200078e00ff */
[----:B------:R-:W-:-:S02]  /*4e50*/  ISETP.GE.AND P3, PT, R7, RZ, PT ;  /* 0x000000ff0700720c */ /* 0x000fc40003f66270 */
[C---:B------:R-:W-:Y:S01]  /*4e60*/  LOP3.LUT R7, R17.reuse, 0x60, RZ, 0xfc, !PT ;  /* 0x0000006011077812 */ /* 0x040fe200078efcff */
[----:B------:R-:W-:Y:S01]  /*4e70*/  IMAD.MOV R8, RZ, RZ, -R8 ;  /* 0x000000ffff087224 */ /* 0x000fe200078e0a08 */
[----:B0-----:R-:W-:Y:S01]  /*4e80*/  LOP3.LUT R12, R17, 0x56, RZ, 0xfc, !PT ;  /* 0x00000056110c7812 */ /* 0x001fe200078efcff */
[----:B------:R-:W-:Y:S01]  /*4e90*/  @!P6 IMAD.IADD R3, R3, 0x1, -R15 ;  /* 0x000000010303e824 */ /* 0x000fe200078e0a0f */
[----:B------:R-:W-:Y:S01]  /*4ea0*/  ISETP.GE.AND P6, PT, R18, RZ, PT ;  /* 0x000000ff1200720c */ /* 0x000fe20003fc6270 */
[----:B------:R-:W-:Y:S01]  /*4eb0*/  IMAD R14, R15, R8, R14 ;  /* 0x000000080f0e7224 */ /* 0x000fe200078e020e */
[----:B------:R-:W-:Y:S01]  /*4ec0*/  IABS R18, R18 ;  /* 0x0000001200127213 */ /* 0x000fe20000000000 */
[----:B-1----:R-:W-:Y:S01]  /*4ed0*/  IMAD.MOV.U32 R2, RZ, RZ, R5 ;  /* 0x000000ffff027224 */ /* 0x002fe200078e0005 */
[----:B------:R-:W-:Y:S01]  /*4ee0*/  LOP3.LUT R8, R17, 0x62, RZ, 0xfc, !PT ;  /* 0x0000006211087812 */ /* 0x000fe200078efcff */
[----:B------:R-:W-:Y:S01]  /*4ef0*/  @!P5 IMAD.IADD R0, R0, 0x1, -R15 ;  /* 0x000000010000d824 */ /* 0x000fe200078e0a0f */
[----:B------:R-:W-:Y:S01]  /*4f00*/  IABS R5, R7 ;  /* 0x0000000700057213 */ /* 0x000fe20000000000 */
[----:B------:R-:W-:Y:S01]  /*4f10*/  @!P4 IMAD.MOV R2, RZ, RZ, -R2 ;  /* 0x000000ffff02c224 */ /* 0x000fe200078e0a02 */
[----:B------:R-:W-:Y:S01]  /*4f20*/  ISETP.GT.U32.AND P4, PT, R15, R3, PT ;  /* 0x000000030f00720c */ /* 0x000fe20003f84070 */
[----:B------:R-:W-:Y:S01]  /*4f30*/  IMAD.HI.U32 R10, R19, R18, RZ ;  /* 0x00000012130a7227 */ /* 0x000fe200078e00ff */
[----:B------:R-:W-:-:S02]  /*4f40*/  ISETP.GT.U32.AND P5, PT, R15, R0, PT ;  /* 0x000000000f00720c */ /* 0x000fc40003fa4070 */
[----:B------:R0:W-:Y:S01]  /*4f50*/  STL [R1+0x8c], R2 ;  /* 0x00008c0201007387 */ /* 0x0001e20000100800 */
[----:B------:R-:W-:-:S05]  /*4f60*/  IABS R9, R8 ;  /* 0x0000000800097213 */ /* 0x000fca0000000000 */
[----:B------:R-:W-:-:S04]  /*4f70*/  IMAD.HI.U32 R6, R19, R9, RZ ;  /* 0x0000000913067227 */ /* 0x000fc800078e00ff */
[----:B0-----:R-:W-:Y:S02]  /*4f80*/  IMAD.MOV.U32 R2, RZ, RZ, R4 ;  /* 0x000000ffff027224 */ /* 0x001fe400078e0004 */
[--C-:B------:R-:W-:Y:S01]  /*4f90*/  @!P4 IMAD.IADD R3, R3, 0x1, -R15.reuse ;  /* 0x000000010303c824 */ /* 0x100fe200078e0a0f */
[----:B------:R-:W-:Y:S01]  /*4fa0*/  ISETP.GE.AND P4, PT, R8, RZ, PT ;  /* 0x000000ff0800720c */ /* 0x000fe20003f86270 */
[----:B------:R-:W-:Y:S01]  /*4fb0*/  @!P0 IMAD.MOV R2, RZ, RZ, -R2 ;  /* 0x000000ffff028224 */ /* 0x000fe200078e0a02 */
[----:B------:R-:W-:Y:S01]  /*4fc0*/  ISETP.GT.U32.AND P0, PT, R15, R14, PT ;  /* 0x0000000e0f00720c */ /* 0x000fe20003f04070 */
[----:B------:R-:W-:Y:S01]  /*4fd0*/  IMAD.MOV R8, RZ, RZ, -R10 ;  /* 0x000000ffff087224 */ /* 0x000fe200078e0a0a */
[----:B------:R-:W-:Y:S01]  /*4fe0*/  LOP3.LUT R10, R17, 0x5a, RZ, 0xfc, !PT ;  /* 0x0000005a110a7812 */ /* 0x000fe200078efcff */
[----:B------:R-:W-:Y:S01]  /*4ff0*/  @!P5 IMAD.IADD R0, R0, 0x1, -R15 ;  /* 0x000000010000d824 */ /* 0x000fe200078e0a0f */
[----:B------:R0:W-:Y:S01]  /*5000*/  STL [R1+0x208], R2 ;  /* 0x0002080201007387 */ /* 0x0001e20000100800 */
[----:B------:R-:W-:Y:S01]  /*5010*/  IMAD R18, R15, R8, R18 ;  /* 0x000000080f127224 */ /* 0x000fe200078e0212 */
[----:B------:R-:W-:Y:S01]  /*5020*/  IABS R8, R11 ;  /* 0x0000000b00087213 */ /* 0x000fe20000000000 */
[----:B------:R-:W-:Y:S01]  /*5030*/  IMAD.HI.U32 R4, R19, R5, RZ ;  /* 0x0000000513047227 */ /* 0x000fe200078e00ff */
[----:B------:R-:W-:-:S02]  /*5040*/  ISETP.GE.AND P5, PT, R7, RZ, PT ;  /* 0x000000ff0700720c */ /* 0x000fc40003fa6270 */
[----:B------:R-:W-:Y:S01]  /*5050*/  IABS R7, R12 ;  /* 0x0000000c00077213 */ /* 0x000fe20000000000 */
[----:B------:R-:W-:Y:S02]  /*5060*/  IMAD.MOV R6, RZ, RZ, -R6 ;  /* 0x000000ffff067224 */ /* 0x000fe400078e0a06 */
[----:B------:R-:W-:Y:S02]  /*5070*/  @!P0 IMAD.IADD R14, R14, 0x1, -R15 ;  /* 0x000000010e0e8824 */ /* 0x000fe400078e0a0f */
[----:B0-----:R-:W-:Y:S01]  /*5080*/  IMAD.MOV.U32 R2, RZ, RZ, R0 ;  /* 0x000000ffff027224 */ /* 0x001fe200078e0000 */
[----:B------:R-:W-:Y:S01]  /*5090*/  IABS R0, R21 ;  /* 0x0000001500007213 */ /* 0x000fe20000000000 */
[----:B------:R-:W-:Y:S01]  /*50a0*/  IMAD.MOV R4, RZ, RZ, -R4 ;  /* 0x000000ffff047224 */ /* 0x000fe200078e0a04 */
[C---:B------:R-:W-:Y:S01]  /*50b0*/  ISETP.GT.U32.AND P0, PT, R15.reuse, R14, PT ;  /* 0x0000000e0f00720c */ /* 0x040fe20003f04070 */
[----:B------:R-:W-:Y:S01]  /*50c0*/  @!P1 IMAD.MOV R2, RZ, RZ, -R2 ;  /* 0x000000ffff029224 */ /* 0x000fe200078e0a02 */
[C---:B------:R-:W-:Y:S01]  /*50d0*/  ISETP.GT.U32.AND P1, PT, R15.reuse, R18, PT ;  /* 0x000000120f00720c */ /* 0x040fe20003f24070 */
[C---:B------:R-:W-:Y:S01]  /*50e0*/  IMAD R9, R15.reuse, R6, R9 ;  /* 0x000000060f097224 */ /* 0x040fe200078e0209 */
[----:B------:R-:W-:Y:S01]  /*50f0*/  IABS R6, R10 ;  /* 0x0000000a00067213 */ /* 0x000fe20000000000 */
[----:B------:R-:W-:Y:S01]  /*5100*/  IMAD R5, R15, R4, R5 ;  /* 0x000000040f057224 */ /* 0x000fe200078e0205 */
[----:B------:R-:W-:Y:S01]  /*5110*/  LOP3.LUT R4, R17, 0x5e, RZ, 0xfc, !PT ;  /* 0x0000005e11047812 */ /* 0x000fe200078efcff */
[----:B------:R-:W-:-:S02]  /*5120*/  IMAD.MOV.U32 R13, RZ, RZ, R3 ;  /* 0x000000ffff0d7224 */ /* 0x000fc400078e0003 */
[----:B------:R-:W-:-:S04]  /*5130*/  IMAD.HI.U32 R3, R19, R6, RZ ;  /* 0x0000000613037227 */ /* 0x000fc800078e00ff */
[----:B------:R-:W-:Y:S01]  /*5140*/  @!P0 IMAD.IADD R14, R14, 0x1, -R15 ;  /* 0x000000010e0e8824 */ /* 0x000fe200078e0a0f */
[C---:B------:R-:W-:Y:S01]  /*5150*/  ISETP.GT.U32.AND P0, PT, R15.reuse, R9, PT ;  /* 0x000000090f00720c */ /* 0x040fe20003f04070 */
[----:B------:R-:W-:Y:S01]  /*5160*/  @!P2 IMAD.MOV R13, RZ, RZ, -R13 ;  /* 0x000000ffff0da224 */ /* 0x000fe200078e0a0d */
[----:B------:R-:W-:Y:S01]  /*5170*/  ISETP.GE.AND P2, PT, R4, RZ, PT ;  /* 0x000000ff0400720c */ /* 0x000fe20003f46270 */
[--C-:B------:R-:W-:Y:S01]  /*5180*/  @!P1 IMAD.IADD R18, R18, 0x1, -R15.reuse ;  /* 0x0000000112129824 */ /* 0x100fe200078e0a0f */
[----:B------:R-:W-:Y:S02]  /*5190*/  IABS R4, R4 ;  /* 0x0000000400047213 */ /* 0x000fe40000000000 */
[----:B------:R0:W-:Y:S02]  /*51a0*/  STL [R1+0x200], R13 ;  /* 0x0002000d01007387 */ /* 0x0001e40000100800 */
[----:B------:R-:W-:Y:S01]  /*51b0*/  ISETP.GT.U32.AND P1, PT, R15, R18, PT ;  /* 0x000000120f00720c */ /* 0x000fe20003f24070 */
[----:B------:R-:W-:Y:S01]  /*51c0*/  IMAD.HI.U32 R16, R19, R4, RZ ;  /* 0x0000000413107227 */ /* 0x000fe200078e00ff */
[----:B------:R1:W-:Y:S03]  /*51d0*/  STL [R1+0x204], R2 ;  /* 0x0002040201007387 */ /* 0x0003e60000100800 */
[----:B------:R-:W-:-:S02]  /*51e0*/  @!P0 IMAD.IADD R9, R9, 0x1, -R15 ;  /* 0x0000000109098824 */ /* 0x000fc400078e0a0f */
[----:B------:R-:W-:Y:S02]  /*51f0*/  IMAD.MOV R16, RZ, RZ, -R16 ;  /* 0x000000ffff107224 */ /* 0x000fe400078e0a10 */
[----:B0-----:R-:W-:Y:S01]  /*5200*/  IMAD.HI.U32 R13, R19, R0, RZ ;  /* 0x00000000130d7227 */ /* 0x001fe200078e00ff */
[----:B------:R-:W-:-:S03]  /*5210*/  ISETP.GT.U32.AND P0, PT, R15, R9, PT ;  /* 0x000000090f00720c */ /* 0x000fc60003f04070 */
[----:B-1----:R-:W-:Y:S02]  /*5220*/  IMAD.MOV.U32 R2, RZ, RZ, R14 ;  /* 0x000000ffff027224 */ /* 0x002fe400078e000e */
[----:B------:R-:W-:Y:S01]  /*5230*/  IMAD R4, R15, R16, R4 ;  /* 0x000000100f047224 */ /* 0x000fe200078e0204 */
[----:B------:R-:W-:Y:S01]  /*5240*/  LOP3.LUT R16, R17, 0x50, RZ, 0xfc, !PT ;  /* 0x0000005011107812 */ /* 0x000fe200078efcff */
[----:B------:R-:W-:Y:S01]  /*5250*/  @!P3 IMAD.MOV R2, RZ, RZ, -R2 ;  /* 0x000000ffff02b224 */ /* 0x000fe200078e0a02 */
[C---:B------:R-:W-:Y:S01]  /*5260*/  ISETP.GT.U32.AND P3, PT, R15.reuse, R5, PT ;  /* 0x000000050f00720c */ /* 0x040fe20003f64070 */
[----:B------:R-:W-:Y:S01]  /*5270*/  @!P1 IMAD.IADD R18, R18, 0x1, -R15 ;  /* 0x0000000112129824 */ /* 0x000fe200078e0a0f */
[----:B------:R-:W-:Y:S01]  /*5280*/  ISETP.GT.U32.AND P1, PT, R15, R4, PT ;  /* 0x000000040f00720c */ /* 0x000fe20003f24070 */
[----:B------:R-:W-:Y:S01]  /*5290*/  IMAD.MOV R13, RZ, RZ, -R13 ;  /* 0x000000ffff0d7224 */ /* 0x000fe200078e0a0d */
[----:B------:R0:W-:Y:S01]  /*52a0*/  STL [R1+0x1fc], R2 ;  /* 0x0001fc0201007387 */ /* 0x0001e20000100800 */
[----:B------:R-:W-:Y:S01]  /*52b0*/  @!P0 IMAD.IADD R9, R9, 0x1, -R15 ;  /* 0x0000000109098824 */ /* 0x000fe200078e0a0f */
[----:B------:R-:W-:Y:S01]  /*52c0*/  IABS R20, R16 ;  /* 0x0000001000147213 */ /* 0x000fe20000000000 */
[----:B------:R-:W-:-:S02]  /*52d0*/  IMAD R0, R15, R13, R0 ;  /* 0x0000000d0f007224 */ /* 0x000fc400078e0200 */
[----:B------:R-:W-:Y:S02]  /*52e0*/  IMAD.MOV R13, RZ, RZ, -R3 ;  /* 0x000000ffff0d7224 */ /* 0x000fe400078e0a03 */
[----:B------:R-:W-:Y:S01]  /*52f0*/  IMAD.HI.U32 R14, R19, R8, RZ ;  /* 0x00000008130e7227 */ /* 0x000fe200078e00ff */
[----:B------:R-:W-:-:S03]  /*5300*/  ISETP.GT.U32.AND P0, PT, R15, R0, PT ;  /* 0x000000000f00720c */ /* 0x000fc60003f04070 */
[--C-:B------:R-:W-:Y:S02]  /*5310*/  @!P3 IMAD.IADD R5, R5, 0x1, -R15.reuse ;  /* 0x000000010505b824 */ /* 0x100fe400078e0a0f */
[----:B------:R-:W-:Y:S01]  /*5320*/  IMAD R6, R15, R13, R6 ;  /* 0x0000000d0f067224 */ /* 0x000fe200078e0206 */
[----:B------:R-:W-:Y:S01]  /*5330*/  LOP3.LUT R13, R17, 0x54, RZ, 0xfc, !PT ;  /* 0x00000054110d7812 */ /* 0x000fe200078efcff */
[----:B------:R-:W-:Y:S01]  /*5340*/  @!P1 IMAD.IADD R4, R4, 0x1, -R15 ;  /* 0x0000000104049824 */ /* 0x000fe200078e0a0f */
[C---:B------:R-:W-:Y:S01]  /*5350*/  ISETP.GT.U32.AND P1, PT, R15.reuse, R5, PT ;  /* 0x000000050f00720c */ /* 0x040fe20003f24070 */
[----:B------:R-:W-:Y:S01]  /*5360*/  IMAD.MOV R14, RZ, RZ, -R14 ;  /* 0x000000ffff0e7224 */ /* 0x000fe200078e0a0e */
[----:B------:R-:W-:Y:S01]  /*5370*/  ISETP.GT.U32.AND P3, PT, R15, R6, PT ;  /* 0x000000060f00720c */ /* 0x000fe20003f64070 */
[----:B0-----:R-:W-:Y:S02]  /*5380*/  IMAD.MOV.U32 R2, RZ, RZ, R18 ;  /* 0x000000ffff027224 */ /* 0x001fe400078e0012 */
[----:B------:R-:W-:-:S04]  /*5390*/  IMAD.HI.U32 R3, R19, R7, RZ ;  /* 0x0000000713037227 */ /* 0x000fc800078e00ff */
[----:B------:R-:W-:Y:S01]  /*53a0*/  IMAD R8, R15, R14, R8 ;  /* 0x0000000e0f087224 */ /* 0x000fe200078e0208 */
[----:B------:R-:W-:Y:S01]  /*53b0*/  LOP3.LUT R14, R17, 0x52, RZ, 0xfc, !PT ;  /* 0x00000052110e7812 */ /* 0x000fe200078efcff */
[----:B------:R-:W-:Y:S01]  /*53c0*/  @!P0 IMAD.IADD R0, R0, 0x1, -R15 ;  /* 0x0000000100008824 */ /* 0x000fe200078e0a0f */
[C---:B------:R-:W-:Y:S01]  /*53d0*/  ISETP.GT.U32.AND P0, PT, R15.reuse, R4, PT ;  /* 0x000000040f00720c */ /* 0x040fe20003f04070 */
[----:B------:R-:W-:Y:S01]  /*53e0*/  @!P6 IMAD.MOV R2, RZ, RZ, -R2 ;  /* 0x000000ffff02e224 */ /* 0x000fe200078e0a02 */
[----:B------:R-:W-:Y:S01]  /*53f0*/  IABS R18, R14 ;  /* 0x0000000e00127213 */ /* 0x000fe20000000000 */
[----:B------:R-:W-:Y:S01]  /*5400*/  IMAD.MOV R3, RZ, RZ, -R3 ;  /* 0x000000ffff037224 */ /* 0x000fe200078e0a03 */
[----:B------:R-:W-:Y:S01]  /*5410*/  ISETP.GT.U32.AND P6, PT, R15, R0, PT ;  /* 0x000000000f00720c */ /* 0x000fe20003fc4070 */
[--C-:B------:R-:W-:Y:S01]  /*5420*/  @!P1 IMAD.IADD R5, R5, 0x1, -R15.reuse ;  /* 0x0000000105059824 */ /* 0x100fe200078e0a0f */
[C---:B------:R-:W-:Y:S01]  /*5430*/  ISETP.GT.U32.AND P1, PT, R15.reuse, R8, PT ;  /* 0x000000080f00720c */ /* 0x040fe20003f24070 */
[----:B------:R-:W-:Y:S01]  /*5440*/  @!P3 IMAD.IADD R6, R6, 0x1, -R15 ;  /* 0x000000010606b824 */ /* 0x000fe200078e0a0f */
[----:B------:R0:W-:Y:S01]  /*5450*/  STL [R1+0x7c], R2 ;  /* 0x00007c0201007387 */ /* 0x0001e20000100800 */
[C---:B------:R-:W-:Y:S01]  /*5460*/  IMAD R7, R15.reuse, R3, R7 ;  /* 0x000000030f077224 */ /* 0x040fe200078e0207 */
[----:B------:R-:W-:Y:S01]  /*5470*/  IABS R3, R13 ;  /* 0x0000000d00037213 */ /* 0x000fe20000000000 */
[----:B------:R-:W-:Y:S01]  /*5480*/  IMAD.MOV.U32 R23, RZ, RZ, R5 ;  /* 0x000000ffff177224 */ /* 0x000fe200078e0005 */
[C---:B------:R-:W-:Y:S01]  /*5490*/  ISETP.GT.U32.AND P3, PT, R15.reuse, R6, PT ;  /* 0x000000060f00720c */ /* 0x040fe20003f64070 */
[----:B------:R-:W-:Y:S01]  /*54a0*/  @!P0 IMAD.IADD R4, R4, 0x1, -R15 ;  /* 0x0000000104048824 */ /* 0x000fe200078e0a0f */
[----:B------:R-:W-:Y:S01]  /*54b0*/  ISETP.GT.U32.AND P0, PT, R15, R7, PT ;  /* 0x000000070f00720c */ /* 0x000fe20003f04070 */
[----:B------:R-:W-:Y:S01]  /*54c0*/  IMAD.HI.U32 R22, R19, R3, RZ ;  /* 0x0000000313167227 */ /* 0x000fe200078e00ff */
[----:B------:R-:W-:-:S03]  /*54d0*/  LOP3.LUT R5, R17, 0x4a, RZ, 0xfc, !PT ;  /* 0x0000004a11057812 */ /* 0x000fc600078efcff */
[----:B0-----:R-:W-:Y:S02]  /*54e0*/  IMAD.MOV.U32 R2, RZ, RZ, R9 ;  /* 0x000000ffff027224 */ /* 0x001fe400078e0009 */
[----:B------:R-:W-:Y:S02]  /*54f0*/  IMAD.MOV R22, RZ, RZ, -R22 ;  /* 0x000000ffff167224 */ /* 0x000fe400078e0a16 */
[----:B------:R-:W-:Y:S02]  /*5500*/  @!P4 IMAD.MOV R2, RZ, RZ, -R2 ;  /* 0x000000ffff02c224 */ /* 0x000fe400078e0a02 */
[--C-:B------:R-:W-:Y:S01]  /*5510*/  @!P6 IMAD.IADD R0, R0, 0x1, -R15.reuse ;  /* 0x000000010000e824 */ /* 0x100fe200078e0a0f */
[----:B------:R-:W-:Y:S01]  /*5520*/  ISETP.GE.AND P6, PT, R21, RZ, PT ;  /* 0x000000ff1500720c */ /* 0x000fe20003fc6270 */
[----:B------:R-:W-:Y:S01]  /*5530*/  @!P1 IMAD.IADD R8, R8, 0x1, -R15 ;  /* 0x0000000108089824 */ /* 0x000fe200078e0a0f */
[----:B------:R0:W-:Y:S01]  /*5540*/  STL [R1+0x78], R2 ;  /* 0x0000780201007387 */ /* 0x0001e20000100800 */
[----:B------:R-:W-:Y:S01]  /*5550*/  ISETP.GE.AND P1, PT, R10, RZ, PT ;  /* 0x000000ff0a00720c */ /* 0x000fe20003f26270 */
[----:B------:R-:W-:Y:S01]  /*5560*/  IMAD.HI.U32 R21, R19, R20, RZ ;  /* 0x0000001413157227 */ /* 0x000fe200078e00ff */
[----:B------:R-:W-:-:S03]  /*5570*/  LOP3.LUT R10, R17, 0x4e, RZ, 0xfc, !PT ;  /* 0x0000004e110a7812 */ /* 0x000fc600078efcff */
[----:B------:R-:W-:Y:S02]  /*5580*/  IMAD R3, R15, R22, R3 ;  /* 0x000000160f037224 */ /* 0x000fe400078e0203 */
[----:B------:R-:W-:Y:S02]  /*5590*/  @!P5 IMAD.MOV R23, RZ, RZ, -R23 ;  /* 0x000000ffff17d224 */ /* 0x000fe400078e0a17 */
[----:B0-----:R-:W-:Y:S01]  /*55a0*/  IMAD.MOV.U32 R2, RZ, RZ, R4 ;  /* 0x000000ffff027224 */ /* 0x001fe200078e0004 */
[----:B------:R-:W-:Y:S01]  /*55b0*/  LOP3.LUT R4, R17, 0x4c, RZ, 0xfc, !PT ;  /* 0x0000004c11047812 */ /* 0x000fe200078efcff */
[----:B------:R-:W-:Y:S01]  /*55c0*/  @!P3 IMAD.IADD R6, R6, 0x1, -R15 ;  /* 0x000000010606b824 */ /* 0x000fe200078e0a0f */
[----:B------:R-:W-:Y:S01]  /*55d0*/  ISETP.GT.U32.AND P3, PT, R15, R3, PT ;  /* 0x000000030f00720c */ /* 0x000fe20003f64070 */
[----:B------:R-:W-:Y:S01]  /*55e0*/  @!P2 IMAD.MOV R2, RZ, RZ, -R2 ;  /* 0x000000ffff02a224 */ /* 0x000fe200078e0a02 */
[----:B------:R-:W-:Y:S01]  /*55f0*/  STL [R1+0x74], R23 ;  /* 0x0000741701007387 */ /* 0x000fe20000100800 */
[----:B------:R-:W-:-:S02]  /*5600*/  IMAD.MOV R21, RZ, RZ, -R21 ;  /* 0x000000ffff157224 */ /* 0x000fc400078e0a15 */
[----:B------:R-:W-:Y:S01]  /*5610*/  IMAD.HI.U32 R22, R19, R18, RZ ;  /* 0x0000001213167227 */ /* 0x000fe200078e00ff */
[----:B------:R0:W-:Y:S03]  /*5620*/  STL [R1+0x1f4], R2 ;  /* 0x0001f40201007387 */ /* 0x0001e60000100800 */
[----:B------:R-:W-:Y:S02]  /*5630*/  IMAD R20, R15, R21, R20 ;  /* 0x000000150f147224 */ /* 0x000fe400078e0214 */
[----:B------:R-:W-:Y:S02]  /*5640*/  IMAD.MOV R22, RZ, RZ, -R22 ;  /* 0x000000ffff167224 */ /* 0x000fe400078e0a16 */
[----:B------:R-:W-:Y:S01]  /*5650*/  @!P3 IMAD.IADD R3, R3, 0x1, -R15 ;  /* 0x000000010303b824 */ /* 0x000fe200078e0a0f */
[C---:B------:R-:W-:Y:S01]  /*5660*/  ISETP.GT.U32.AND P3, PT, R15.reuse, R8, PT ;  /* 0x000000080f00720c */ /* 0x040fe20003f64070 */
[----:B------:R-:W-:-:S02]  /*5670*/  IMAD R18, R15, R22, R18 ;  /* 0x000000160f127224 */ /* 0x000fc400078e0212 */
[----:B0-----:R-:W-:Y:S01]  /*5680*/  IMAD.MOV.U32 R2, RZ, RZ, R6 ;  /* 0x000000ffff027224 */ /* 0x001fe200078e0006 */
[----:B------:R-:W-:Y:S01]  /*5690*/  ISETP.GT.U32.AND P5, PT, R15, R3, PT ;  /* 0x000000030f00720c */ /* 0x000fe20003fa4070 */
[--C-:B------:R-:W-:Y:S01]  /*56a0*/  @!P0 IMAD.IADD R7, R7, 0x1, -R15.reuse ;  /* 0x0000000107078824 */ /* 0x100fe200078e0a0f */
[----:B------:R-:W-:Y:S01]  /*56b0*/  ISETP.GE.AND P0, PT, R11, RZ, PT ;  /* 0x000000ff0b00720c */ /* 0x000fe20003f06270 */
[----:B------:R-:W-:Y:S01]  /*56c0*/  @!P1 IMAD.MOV R2, RZ, RZ, -R2 ;  /* 0x000000ffff029224 */ /* 0x000fe200078e0a02 */
[C---:B------:R-:W-:Y:S01]  /*56d0*/  ISETP.GT.U32.AND P1, PT, R15.reuse, R20, PT ;  /* 0x000000140f00720c */ /* 0x040fe20003f24070 */
[----:B------:R-:W-:Y:S01]  /*56e0*/  @!P6 IMAD.MOV R0, RZ, RZ, -R0 ;  /* 0x000000ffff00e224 */ /* 0x000fe200078e0a00 */
[C---:B------:R-:W-:Y:S02]  /*56f0*/  ISETP.GT.U32.AND P2, PT, R15.reuse, R18, PT ;  /* 0x000000120f00720c */ /* 0x040fe40003f44070 */
[----:B------:R-:W-:Y:S01]  /*5700*/  IABS R11, R10 ;  /* 0x0000000a000b7213 */ /* 0x000fe20000000000 */
[--C-:B------:R-:W-:Y:S01]  /*5710*/  @!P3 IMAD.IADD R8, R8, 0x1, -R15.reuse ;  /* 0x000000010808b824 */ /* 0x100fe200078e0a0f */
[----:B------:R-:W-:Y:S01]  /*5720*/  ISETP.GT.U32.AND P4, PT, R15, R7, PT ;  /* 0x000000070f00720c */ /* 0x000fe20003f84070 */
[----:B------:R0:W-:Y:S01]  /*5730*/  STL [R1+0x1f0], R0 ;  /* 0x0001f00001007387 */ /* 0x0001e20000100800 */
[----:B------:R-:W-:Y:S01]  /*5740*/  ISETP.GE.AND P6, PT, R12, RZ, PT ;  /* 0x000000ff0c00720c */ /* 0x000fe20003fc6270 */
[--C-:B------:R-:W-:Y:S01]  /*5750*/  @!P5 IMAD.IADD R3, R3, 0x1, -R15.reuse ;  /* 0x000000010303d824 */ /* 0x100fe200078e0a0f */
[----:B------:R-:W-:Y:S01]  /*5760*/  ISETP.GE.AND P3, PT, R13, RZ, PT ;  /* 0x000000ff0d00720c */ /* 0x000fe20003f66270 */
[----:B------:R1:W-:Y:S01]  /*5770*/  STL [R1+0x1ec], R2 ;  /* 0x0001ec0201007387 */ /* 0x0003e20000100800 */
[----:B------:R-:W-:Y:S01]  /*5780*/  ISETP.GE.AND P5, PT, R16, RZ, PT ;  /* 0x000000ff1000720c */ /* 0x000fe20003fa6270 */
[--C-:B------:R-:W-:Y:S01]  /*5790*/  @!P1 IMAD.IADD R20, R20, 0x1, -R15.reuse ;  /* 0x0000000114149824 */ /* 0x100fe200078e0a0f */
[----:B------:R-:W-:Y:S01]  /*57a0*/  LOP3.LUT R13, R17, 0x40, RZ, 0xfc, !PT ;  /* 0x00000040110d7812 */ /* 0x000fe200078efcff */
[----:B------:R-:W-:Y:S01]  /*57b0*/  @!P2 IMAD.IADD R18, R18, 0x1, -R15 ;  /* 0x000000011212a824 */ /* 0x000fe200078e0a0f */
[----:B------:R-:W-:Y:S01]  /*57c0*/  ISETP.GE.AND P2, PT, R10, RZ, PT ;  /* 0x000000ff0a00720c */ /* 0x000fe20003f46270 */
[----:B0-----:R-:W-:Y:S01]  /*57d0*/  IMAD.HI.U32 R0, R19, R11, RZ ;  /* 0x0000000b13007227 */ /* 0x001fe200078e00ff */
[----:B------:R-:W-:-:S03]  /*57e0*/  ISETP.GT.U32.AND P1, PT, R15, R20, PT ;  /* 0x000000140f00720c */ /* 0x000fc60003f24070 */
[----:B------:R-:W-:Y:S02]  /*57f0*/  IMAD.MOV R0, RZ, RZ, -R0 ;  /* 0x000000ffff007224 */ /* 0x000fe400078e0a00 */
[----:B-1----:R-:W-:Y:S01]  /*5800*/  IMAD.MOV.U32 R2, RZ, RZ, R8 ;  /* 0x000000ffff027224 */ /* 0x002fe200078e0008 */
[----:B------:R-:W-:Y:S01]  /*5810*/  LOP3.LUT R8, R17, 0x46, RZ, 0xfc, !PT ;  /* 0x0000004611087812 */ /* 0x000fe200078efcff */
[----:B------:R-:W-:Y:S01]  /*5820*/  IMAD R6, R15, R0, R11 ;  /* 0x000000000f067224 */ /* 0x000fe200078e020b */
[----:B------:R-:W-:Y:S01]  /*5830*/  LOP3.LUT R0, R17, 0x48, RZ, 0xfc, !PT ;  /* 0x0000004811007812 */ /* 0x000fe200078efcff */
[----:B------:R-:W-:Y:S01]  /*5840*/  @!P0 IMAD.MOV R2, RZ, RZ, -R2 ;  /* 0x000000ffff028224 */ /* 0x000fe200078e0a02 */
[----:B------:R-:W-:Y:S01]  /*5850*/  ISETP.GT.U32.AND P0, PT, R15, R18, PT ;  /* 0x000000120f00720c */ /* 0x000fe20003f04070 */
[--C-:B------:R-:W-:Y:S01]  /*5860*/  @!P4 IMAD.IADD R7, R7, 0x1, -R15.reuse ;  /* 0x000000010707c824 */ /* 0x100fe200078e0a0f */
[----:B------:R-:W-:Y:S01]  /*5870*/  ISETP.GE.AND P4, PT, R14, RZ, PT ;  /* 0x000000ff0e00720c */ /* 0x000fe20003f86270 */
[----:B------:R-:W-:Y:S01]  /*5880*/  @!P1 IMAD.IADD R20, R20, 0x1, -R15 ;  /* 0x0000000114149824 */ /* 0x000fe200078e0a0f */
[----:B------:R-:W-:Y:S01]  /*5890*/  ISETP.GT.U32.AND P1, PT, R15, R6, PT ;  /* 0x000000060f00720c */ /* 0x000fe20003f24070 */
[----:B------:R0:W-:Y:S01]  /*58a0*/  STL [R1+0x1d4], R2 ;  /* 0x0001d40201007387 */ /* 0x0001e20000100800 */
[----:B------:R-:W-:Y:S01]  /*58b0*/  @!P6 IMAD.MOV R7, RZ, RZ, -R7 ;  /* 0x000000ffff07e224 */ /* 0x000fe200078e0a07 */
[----:B------:R-:W-:-:S02]  /*58c0*/  ISETP.GE.AND P6, PT, R4, RZ, PT ;  /* 0x000000ff0400720c */ /* 0x000fc40003fc6270 */
[----:B------:R-:W-:Y:S02]  /*58d0*/  IABS R10, R8 ;  /* 0x00000008000a7213 */ /* 0x000fe40000000000 */
[----:B------:R1:W-:Y:S02]  /*58e0*/  STL [R1+0x1c4], R7 ;  /* 0x0001c40701007387 */ /* 0x0003e40000100800 */
[----:B------:R-:W-:Y:S01]  /*58f0*/  @!P0 IMAD.IADD R18, R18, 0x1, -R15 ;  /* 0x0000000112128824 */ /* 0x000fe200078e0a0f */
[----:B------:R-:W-:Y:S01]  /*5900*/  ISETP.GE.AND P0, PT, R0, RZ, PT ;  /* 0x000000ff0000720c */ /* 0x000fe20003f06270 */
[----:B0-----:R-:W-:Y:S01]  /*5910*/  IMAD.MOV.U32 R2, RZ, RZ, R3 ;  /* 0x000000ffff027224 */ /* 0x001fe200078e0003 */
[----:B------:R-:W-:Y:S01]  /*5920*/  IABS R3, R4 ;  /* 0x0000000400037213 */ /* 0x000fe20000000000 */
[----:B------:R-:W-:Y:S01]  /*5930*/  @!P1 IMAD.IADD R6, R6, 0x1, -R15 ;  /* 0x0000000106069824 */ /* 0x000fe200078e0a0f */
[----:B------:R-:W-:Y:S01]  /*5940*/  IABS R4, R5 ;  /* 0x0000000500047213 */ /* 0x000fe20000000000 */
[----:B------:R-:W-:Y:S01]  /*5950*/  @!P3 IMAD.MOV R2, RZ, RZ, -R2 ;  /* 0x000000ffff02b224 */ /* 0x000fe200078e0a02 */
[----:B------:R-:W-:Y:S01]  /*5960*/  ISETP.GE.AND P3, PT, R5, RZ, PT ;  /* 0x000000ff0500720c */ /* 0x000fe20003f66270 */
[----:B------:R-:W-:Y:S01]  /*5970*/  IMAD.MOV.U32 R5, RZ, RZ, R3 ;  /* 0x000000ffff057224 */ /* 0x000fe200078e0003 */
[----:B------:R-:W-:Y:S01]  /*5980*/  IABS R0, R0 ;  /* 0x0000000000007213 */ /* 0x000fe20000000000 */
[----:B-1----:R-:W-:Y:S01]  /*5990*/  IMAD.HI.U32 R7, R19, R4, RZ ;  /* 0x0000000413077227 */ /* 0x002fe200078e00ff */
[----:B------:R0:W-:Y:S01]  /*59a0*/  STL [R1+0x1c0], R2 ;  /* 0x0001c00201007387 */ /* 0x0001e20000100800 */
[----:B------:R-:W-:-:S02]  /*59b0*/  ISETP.GT.U32.AND P1, PT, R15, R6, PT ;  /* 0x000000060f00720c */ /* 0x000fc40003f24070 */
[----:B------:R-:W-:Y:S01]  /*59c0*/  IMAD.MOV R7, RZ, RZ, -R7 ;  /* 0x000000ffff077224 */ /* 0x000fe200078e0a07 */
[----:B------:R-:W-:Y:S01]  /*59d0*/  LOP3.LUT R3, R17, 0x44, RZ, 0xfc, !PT ;  /* 0x0000004411037812 */ /* 0x000fe200078efcff */
[----:B------:R-:W-:-:S04]  /*59e0*/  IMAD.HI.U32 R11, R19, R5, RZ ;  /* 0x00000005130b7227 */ /* 0x000fc800078e00ff */
[----:B------:R-:W-:Y:S02]  /*59f0*/  IMAD R4, R15, R7, R4 ;  /* 0x000000070f047224 */ /* 0x000fe400078e0204 */
[----:B0-----:R-:W-:Y:S02]  /*5a00*/  IMAD.MOV.U32 R2, RZ, RZ, R20 ;  /* 0x000000ffff027224 */ /* 0x001fe400078e0014 */
[----:B------:R-:W-:Y:S02]  /*5a10*/  IMAD.MOV R11, RZ, RZ, -R11 ;  /* 0x000000ffff0b7224 */ /* 0x000fe400078e0a0b */
[----:B------:R-:W-:-:S04]  /*5a20*/  IMAD.HI.U32 R9, R19, R0, RZ ;  /* 0x0000000013097227 */ /* 0x000fc800078e00ff */
[----:B------:R-:W-:Y:S01]  /*5a30*/  @!P5 IMAD.MOV R2, RZ, RZ, -R2 ;  /* 0x000000ffff02d224 */ /* 0x000fe200078e0a02 */
[C---:B------:R-:W-:Y:S01]  /*5a40*/  ISETP.GT.U32.AND P5, PT, R15.reuse, R4, PT ;  /* 0x000000040f00720c */ /* 0x040fe20003fa4070 */
[----:B------:R-:W-:Y:S01]  /*5a50*/  IMAD R5, R15, R11, R5 ;  /* 0x0000000b0f057224 */ /* 0x000fe200078e0205 */
[----:B------:R-:W-:Y:S01]  /*5a60*/  IABS R11, R3 ;  /* 0x00000003000b7213 */ /* 0x000fe20000000000 */
[----:B------:R-:W-:Y:S02]  /*5a70*/  IMAD.MOV R9, RZ, RZ, -R9 ;  /* 0x000000ffff097224 */ /* 0x000fe400078e0a09 */
[----:B------:R-:W-:-:S04]  /*5a80*/  IMAD.HI.U32 R7, R19, R10, RZ ;  /* 0x0000000a13077227 */ /* 0x000fc800078e00ff */
[----:B------:R-:W-:Y:S01]  /*5a90*/  IMAD.MOV.U32 R12, RZ, RZ, R18 ;  /* 0x000000ffff0c7224 */ /* 0x000fe200078e0012 */
[----:B------:R-:W-:Y:S01]  /*5aa0*/  LOP3.LUT R18, R17, 0x42, RZ, 0xfc, !PT ;  /* 0x0000004211127812 */ /* 0x000fe200078efcff */
[----:B------:R-:W-:Y:S02]  /*5ab0*/  IMAD R0, R15, R9, R0 ;  /* 0x000000090f007224 */ /* 0x000fe400078e0200 */
[----:B------:R-:W-:Y:S02]  /*5ac0*/  IMAD.MOV R7, RZ, RZ, -R7 ;  /* 0x000000ffff077224 */ /* 0x000fe400078e0a07 */
[----:B------:R-:W-:-:S04]  /*5ad0*/  IMAD.HI.U32 R9, R19, R11, RZ ;  /* 0x0000000b13097227 */ /* 0x000fc800078e00ff */
[----:B------:R-:W-:Y:S01]  /*5ae0*/  @!P4 IMAD.MOV R12, RZ, RZ, -R12 ;  /* 0x000000ffff0cc224 */ /* 0x000fe200078e0a0c */
[C---:B------:R-:W-:Y:S01]  /*5af0*/  ISETP.GT.U32.AND P4, PT, R15.reuse, R5, PT ;  /* 0x000000050f00720c */ /* 0x040fe20003f84070 */
[C---:B------:R-:W-:Y:S01]  /*5b00*/  IMAD R10, R15.reuse, R7, R10 ;  /* 0x000000070f0a7224 */ /* 0x040fe200078e020a */
[----:B------:R-:W-:Y:S01]  /*5b10*/  IABS R7, R18 ;  /* 0x0000001200077213 */ /* 0x000fe20000000000 */
[----:B------:R-:W-:Y:S01]  /*5b20*/  @!P1 IMAD.IADD R6, R6, 0x1, -R15 ;  /* 0x0000000106069824 */ /* 0x000fe200078e0a0f */
[----:B------:R0:W-:Y:S01]  /*5b30*/  STL [R1+0x1bc], R12 ;  /* 0x0001bc0c01007387 */ /* 0x0001e20000100800 */
[----:B------:R-:W-:Y:S01]  /*5b40*/  IMAD.MOV R9, RZ, RZ, -R9 ;  /* 0x000000ffff097224 */ /* 0x000fe200078e0a09 */
[C---:B------:R-:W-:Y:S01]  /*5b50*/  ISETP.GT.U32.AND P1, PT, R15.reuse, R0, PT ;  /* 0x000000000f00720c */ /* 0x040fe20003f24070 */
[----:B------:R-:W-:Y:S01]  /*5b60*/  @!P5 IMAD.IADD R4, R4, 0x1, -R15 ;  /* 0x000000010404d824 */ /* 0x000fe200078e0a0f */
[----:B------:R1:W-:Y:S01]  /*5b70*/  STL [R1+0x1b8], R2 ;  /* 0x0001b80201007387 */ /* 0x0003e20000100800 */
[----:B------:R-:W-:-:S02]  /*5b80*/  IMAD R11, R15, R9, R11 ;  /* 0x000000090f0b7224 */ /* 0x000fc400078e020b */
[----:B------:R-:W-:Y:S01]  /*5b90*/  IMAD.MOV.U32 R9, RZ, RZ, R7 ;  /* 0x000000ffff097224 */ /* 0x000fe200078e0007 */
[----:B------:R-:W-:Y:S01]  /*5ba0*/  LOP3.LUT R7, R17, 0x3e, RZ, 0xfc, !PT ;  /* 0x0000003e11077812 */ /* 0x000fe200078efcff */
[----:B------:R-:W-:Y:S01]  /*5bb0*/  @!P4 IMAD.IADD R5, R5, 0x1, -R15 ;  /* 0x000000010505c824 */ /* 0x000fe200078e0a0f */
[----:B------:R-:W-:Y:S01]  /*5bc0*/  ISETP.GT.U32.AND P4, PT, R15, R10, PT ;  /* 0x0000000a0f00720c */ /* 0x000fe20003f84070 */
[----:B------:R-:W-:Y:S01]  /*5bd0*/  IMAD.HI.U32 R14, R19, R9, RZ ;  /* 0x00000009130e7227 */ /* 0x000fe200078e00ff */
[----:B0-----:R-:W-:Y:S02]  /*5be0*/  IABS R12, R13 ;  /* 0x0000000d000c7213 */ /* 0x001fe40000000000 */
[----:B------:R-:W-:Y:S01]  /*5bf0*/  ISETP.GT.U32.AND P5, PT, R15, R5, PT ;  /* 0x000000050f00720c */ /* 0x000fe20003fa4070 */
[----:B-1----:R-:W-:Y:S01]  /*5c00*/  IMAD.MOV.U32 R2, RZ, RZ, R6 ;  /* 0x000000ffff027224 */ /* 0x002fe200078e0006 */
[----:B------:R-:W-:Y:S01]  /*5c10*/  IABS R16, R7 ;  /* 0x0000000700107213 */ /* 0x000fe20000000000 */
[----:B------:R-:W-:-:S02]  /*5c20*/  IMAD.MOV R14, RZ, RZ, -R14 ;  /* 0x000000ffff0e7224 */ /* 0x000fc400078e0a0e */
[----:B------:R-:W-:Y:S01]  /*5c30*/  @!P2 IMAD.MOV R2, RZ, RZ, -R2 ;  /* 0x000000ffff02a224 */ /* 0x000fe200078e0a02 */
[C---:B------:R-:W-:Y:S01]  /*5c40*/  ISETP.GT.U32.AND P2, PT, R15.reuse, R4, PT ;  /* 0x000000040f00720c */ /* 0x040fe20003f44070 */
[----:B------:R-:W-:Y:S01]  /*5c50*/  IMAD R6, R15, R14, R9 ;  /* 0x0000000e0f067224 */ /* 0x000fe200078e0209 */
[----:B------:R-:W-:Y:S01]  /*5c60*/  LOP3.LUT R9, R17, 0x3c, RZ, 0xfc, !PT ;  /* 0x0000003c11097812 */ /* 0x000fe200078efcff */
[--C-:B------:R-:W-:Y:S01]  /*5c70*/  @!P1 IMAD.IADD R0, R0, 0x1, -R15.reuse ;  /* 0x0000000100009824 */ /* 0x100fe200078e0a0f */
[----:B------:R0:W-:Y:S01]  /*5c80*/  STL [R1+0x19c], R2 ;  /* 0x00019c0201007387 */ /* 0x0001e20000100800 */
[----:B------:R-:W-:Y:S01]  /*5c90*/  @!P4 IMAD.IADD R10, R10, 0x1, -R15 ;  /* 0x000000010a0ac824 */ /* 0x000fe200078e0a0f */
[----:B------:R-:W-:Y:S01]  /*5ca0*/  IABS R20, R9 ;  /* 0x0000000900147213 */ /* 0x000fe20000000000 */
[----:B------:R-:W-:Y:S01]  /*5cb0*/  IMAD.HI.U32 R14, R19, R12, RZ ;  /* 0x0000000c130e7227 */ /* 0x000fe200078e00ff */
[C---:B------:R-:W-:Y:S02]  /*5cc0*/  ISETP.GT.U32.AND P1, PT, R15.reuse, R0, PT ;  /* 0x000000000f00720c */ /* 0x040fe40003f24070 */
[----:B------:R-:W-:Y:S01]  /*5cd0*/  ISETP.GT.U32.AND P4, PT, R15, R10, PT ;  /* 0x0000000a0f00720c */ /* 0x000fe20003f84070 */
[----:B------:R-:W-:-:S02]  /*5ce0*/  IMAD.MOV R14, RZ, RZ, -R14 ;  /* 0x000000ffff0e7224 */ /* 0x000fc400078e0a0e */
[--C-:B------:R-:W-:Y:S01]  /*5cf0*/  @!P2 IMAD.IADD R4, R4, 0x1, -R15.reuse ;  /* 0x000000010404a824 */ /* 0x100fe200078e0a0f */
[----:B------:R-:W-:Y:S01]  /*5d00*/  ISETP.GT.U32.AND P2, PT, R15, R6, PT ;  /* 0x000000060f00720c */ /* 0x000fe20003f44070 */
[----:B------:R-:W-:Y:S01]  /*5d10*/  @!P5 IMAD.IADD R5, R5, 0x1, -R15 ;  /* 0x000000010505d824 */ /* 0x000fe200078e0a0f */
[----:B------:R-:W-:Y:S01]  /*5d20*/  ISETP.GT.U32.AND P5, PT, R15, R11, PT ;  /* 0x0000000b0f00720c */ /* 0x000fe20003fa4070 */
[----:B0-----:R-:W-:Y:S01]  /*5d30*/  IMAD.MOV.U32 R2, RZ, RZ, R4 ;  /* 0x000000ffff027224 */ /* 0x001fe200078e0004 */
[----:B------:R-:W-:Y:S01]  /*5d40*/  LOP3.LUT R4, R17, 0x38, RZ, 0xfc, !PT ;  /* 0x0000003811047812 */ /* 0x000fe200078efcff */
[----:B------:R-:W-:Y:S02]  /*5d50*/  IMAD.MOV.U32 R21, RZ, RZ, R5 ;  /* 0x000000ffff157224 */ /* 0x000fe400078e0005 */
[----:B------:R-:W-:Y:S01]  /*5d60*/  @!P1 IMAD.IADD R0, R0, 0x1, -R15 ;  /* 0x0000000100009824 */ /* 0x000fe200078e0a0f */
[----:B------:R-:W-:Y:S01]  /*5d70*/  ISETP.GE.AND P1, PT, R8, RZ, PT ;  /* 0x000000ff0800720c */ /* 0x000fe20003f26270 */
[----:B------:R-:W-:Y:S01]  /*5d80*/  IMAD R8, R15, R14, R12 ;  /* 0x0000000e0f087224 */ /* 0x000fe200078e020c */
[----:B------:R-:W-:Y:S01]  /*5d90*/  LOP3.LUT R12, R17, 0x3a, RZ, 0xfc, !PT ;  /* 0x0000003a110c7812 */ /* 0x000fe200078efcff */
[----:B------:R-:W-:-:S02]  /*5da0*/  @!P3 IMAD.MOV R2, RZ, RZ, -R2 ;  /* 0x000000ffff02b224 */ /* 0x000fc400078e0a02 */
[----:B------:R-:W-:Y:S01]  /*5db0*/  @!P2 IMAD.IADD R6, R6, 0x1, -R15 ;  /* 0x000000010606a824 */ /* 0x000fe200078e0a0f */
[----:B------:R-:W-:Y:S01]  /*5dc0*/  ISETP.GE.AND P2, PT, R18, RZ, PT ;  /* 0x000000ff1200720c */ /* 0x000fe20003f46270 */
[----:B------:R-:W-:-:S03]  /*5dd0*/  IMAD.HI.U32 R5, R19, R20, RZ ;  /* 0x0000001413057227 */ /* 0x000fc600078e00ff */
[C---:B------:R-:W-:Y:S01]  /*5de0*/  ISETP.GT.U32.AND P3, PT, R15.reuse, R6, PT ;  /* 0x000000060f00720c */ /* 0x040fe20003f64070 */
[----:B------:R-:W-:Y:S01]  /*5df0*/  @!P4 IMAD.IADD R10, R10, 0x1, -R15 ;  /* 0x000000010a0ac824 */ /* 0x000fe200078e0a0f */
[----:B------:R-:W-:Y:S01]  /*5e00*/  ISETP.GT.U32.AND P4, PT, R15, R8, PT ;  /* 0x000000080f00720c */ /* 0x000fe20003f84070 */
[----:B------:R-:W-:Y:S02]  /*5e10*/  IMAD.MOV R5, RZ, RZ, -R5 ;  /* 0x000000ffff057224 */ /* 0x000fe400078e0a05 */
[----:B------:R-:W-:-:S04]  /*5e20*/  IMAD.HI.U32 R14, R19, R16, RZ ;  /* 0x00000010130e7227 */ /* 0x000fc800078e00ff */
[----:B------:R-:W-:Y:S01]  /*5e30*/  IMAD R20, R15, R5, R20 ;  /* 0x000000050f147224 */ /* 0x000fe200078e0214 */
[----:B------:R-:W-:Y:S01]  /*5e40*/  LOP3.LUT R5, R17, 0x34, RZ, 0xfc, !PT ;  /* 0x0000003411057812 */ /* 0x000fe200078efcff */
[--C-:B------:R-:W-:Y:S01]  /*5e50*/  @!P5 IMAD.IADD R11, R11, 0x1, -R15.reuse ;  /* 0x000000010b0bd824 */ /* 0x100fe200078e0a0f */
[----:B------:R-:W-:Y:S01]  /*5e60*/  ISETP.GE.AND P5, PT, R3, RZ, PT ;  /* 0x000000ff0300720c */ /* 0x000fe20003fa6270 */
[--C-:B------:R-:W-:Y:S01]  /*5e70*/  @!P3 IMAD.IADD R6, R6, 0x1, -R15.reuse ;  /* 0x000000010606b824 */ /* 0x100fe200078e0a0f */
[C---:B------:R-:W-:Y:S01]  /*5e80*/  ISETP.GT.U32.AND P3, PT, R15.reuse, R20, PT ;  /* 0x000000140f00720c */ /* 0x040fe20003f64070 */
[----:B------:R-:W-:Y:S01]  /*5e90*/  IMAD.MOV R3, RZ, RZ, -R14 ;  /* 0x000000ffff037224 */ /* 0x000fe200078e0a0e */
[----:B------:R-:W-:Y:S01]  /*5ea0*/  IABS R14, R12 ;  /* 0x0000000c000e7213 */ /* 0x000fe20000000000 */
[----:B------:R-:W-:Y:S01]  /*5eb0*/  @!P4 IMAD.IADD R8, R8, 0x1, -R15 ;  /* 0x000000010808c824 */ /* 0x000fe200078e0a0f */
[----:B------:R-:W-:Y:S01]  /*5ec0*/  ISETP.GT.U32.AND P4, PT, R15, R11, PT ;  /* 0x0000000b0f00720c */ /* 0x000fe20003f84070 */
[----:B------:R-:W-:-:S02]  /*5ed0*/  @!P6 IMAD.MOV R21, RZ, RZ, -R21 ;  /* 0x000000ffff15e224 */ /* 0x000fc400078e0a15 */
[C---:B------:R-:W-:Y:S01]  /*5ee0*/  IMAD R3, R15.reuse, R3, R16 ;  /* 0x000000030f037224 */ /* 0x040fe200078e0210 */
[C---:B------:R-:W-:Y:S01]  /*5ef0*/  ISETP.GT.U32.AND P6, PT, R15.reuse, R8, PT ;  /* 0x000000080f00720c */ /* 0x040fe20003fc4070 */
[----:B------:R-:W-:Y:S01]  /*5f00*/  @!P0 IMAD.MOV R0, RZ, RZ, -R0 ;  /* 0x000000ffff008224 */ /* 0x000fe200078e0a00 */
[----:B------:R-:W-:Y:S01]  /*5f10*/  STL [R1+0x17c], R21 ;  /* 0x00017c1501007387 */ /* 0x000fe20000100800 */
[----:B------:R-:W-:Y:S01]  /*5f20*/  @!P2 IMAD.MOV R6, RZ, RZ, -R6 ;  /* 0x000000ffff06a224 */ /* 0x000fe200078e0a06 */
[----:B------:R-:W-:Y:S01]  /*5f30*/  ISETP.GT.U32.AND P0, PT, R15, R3, PT ;  /* 0x000000030f00720c */ /* 0x000fe20003f04070 */
[--C-:B------:R-:W-:Y:S01]  /*5f40*/  @!P3 IMAD.IADD R20, R20, 0x1, -R15.reuse ;  /* 0x000000011414b824 */ /* 0x100fe200078e0a0f */
[----:B------:R0:W-:Y:S01]  /*5f50*/  STL [R1+0x16c], R2 ;  /* 0x00016c0201007387 */ /* 0x0001e20000100800 */
[----:B------:R-:W-:Y:S02]  /*5f60*/  ISETP.GE.AND P3, PT, R4, RZ, PT ;  /* 0x000000ff0400720c */ /* 0x000fe40003f66270 */
[----:B------:R-:W-:Y:S01]  /*5f70*/  @!P4 IMAD.IADD R11, R11, 0x1, -R15 ;  /* 0x000000010b0bc824 */ /* 0x000fe200078e0a0f */
[----:B------:R1:W-:Y:S01]  /*5f80*/  STL [R1+0x164], R0 ;  /* 0x0001640001007387 */ /* 0x0003e20000100800 */
[----:B------:R-:W-:-:S02]  /*5f90*/  ISETP.GT.U32.AND P2, PT, R15, R20, PT ;  /* 0x000000140f00720c */ /* 0x000fc40003f44070 */
[--C-:B------:R-:W-:Y:S01]  /*5fa0*/  @!P6 IMAD.IADD R8, R8, 0x1, -R15.reuse ;  /* 0x000000010808e824 */ /* 0x100fe200078e0a0f */
[----:B------:R-:W-:Y:S01]  /*5fb0*/  IABS R4, R4 ;  /* 0x0000000400047213 */ /* 0x000fe20000000000 */
[----:B0-----:R-:W-:Y:S01]  /*5fc0*/  IMAD.MOV.U32 R2, RZ, RZ, R10 ;  /* 0x000000ffff027224 */ /* 0x001fe200078e000a */
[----:B------:R-:W-:Y:S01]  /*5fd0*/  ISETP.GE.AND P4, PT, R7, RZ, PT ;  /* 0x000000ff0700720c */ /* 0x000fe20003f86270 */
[--C-:B------:R-:W-:Y:S01]  /*5fe0*/  @!P0 IMAD.IADD R3, R3, 0x1, -R15.reuse ;  /* 0x0000000103038824 */ /* 0x100fe200078e0a0f */
[----:B------:R-:W-:Y:S01]  /*5ff0*/  ISETP.GE.AND P6, PT, R9, RZ, PT ;  /* 0x000000ff0900720c */ /* 0x000fe20003fc6270 */
[----:B------:R-:W-:Y:S01]  /*6000*/  @!P1 IMAD.MOV R2, RZ, RZ, -R2 ;  /* 0x000000ffff029224 */ /* 0x000fe200078e0a02 */
[----:B------:R-:W-:Y:S01]  /*6010*/  ISETP.GE.AND P1, PT, R13, RZ, PT ;  /* 0x000000ff0d00720c */ /* 0x000fe20003f26270 */
[----:B-1----:R-:W-:Y:S01]  /*6020*/  IMAD.HI.U32 R0, R19, R14, RZ ;  /* 0x0000000e13007227 */ /* 0x002fe200078e00ff */
[----:B------:R-:W-:Y:S02]  /*6030*/  ISETP.GT.U32.AND P0, PT, R15, R3, PT ;  /* 0x000000030f00720c */ /* 0x000fe40003f04070 */
[----:B------:R0:W-:Y:S01]  /*6040*/  STL [R1+0x160], R2 ;  /* 0x0001600201007387 */ /* 0x0001e20000100800 */
[----:B------:R-:W-:Y:S01]  /*6050*/  IMAD.MOV R0, RZ, RZ, -R0 ;  /* 0x000000ffff007224 */ /* 0x000fe200078e0a00 */
[C---:B------:R-:W-:Y:S01]  /*6060*/  LOP3.LUT R9, R17.reuse, 0x32, RZ, 0xfc, !PT ;  /* 0x0000003211097812 */ /* 0x040fe200078efcff */
[----:B------:R-:W-:Y:S01]  /*6070*/  @!P2 IMAD.IADD R20, R20, 0x1, -R15 ;  /* 0x000000011414a824 */ /* 0x000fe200078e0a0f */
[----:B------:R-:W-:Y:S01]  /*6080*/  LOP3.LUT R13, R17, 0x2e, RZ, 0xfc, !PT ;  /* 0x0000002e110d7812 */ /* 0x000fe200078efcff */
[----:B------:R-:W-:Y:S01]  /*6090*/  IMAD R14, R15, R0, R14 ;  /* 0x000000000f0e7224 */ /* 0x000fe200078e020e */
[----:B------:R-:W-:-:S02]  /*60a0*/  LOP3.LUT R0, R17, 0x36, RZ, 0xfc, !PT ;  /* 0x0000003611007812 */ /* 0x000fc400078efcff */
[----:B------:R-:W-:Y:S01]  /*60b0*/  IABS R7, R9 ;  /* 0x0000000900077213 */ /* 0x000fe20000000000 */
[----:B0-----:R-:W-:Y:S01]  /*60c0*/  IMAD.MOV.U32 R2, RZ, RZ, R11 ;  /* 0x000000ffff027224 */ /* 0x001fe200078e000b */
[----:B------:R-:W-:Y:S01]  /*60d0*/  ISETP.GT.U32.AND P2, PT, R15, R14, PT ;  /* 0x0000000e0f00720c */ /* 0x000fe20003f44070 */
[----:B------:R-:W-:Y:S01]  /*60e0*/  @!P0 IMAD.IADD R3, R3, 0x1, -R15 ;  /* 0x0000000103038824 */ /* 0x000fe200078e0a0f */
[----:B------:R-:W-:Y:S01]  /*60f0*/  ISETP.GE.AND P0, PT, R5, RZ, PT ;  /* 0x000000ff0500720c */ /* 0x000fe20003f06270 */
[----:B------:R-:W-:Y:S01]  /*6100*/  @!P5 IMAD.MOV R2, RZ, RZ, -R2 ;  /* 0x000000ffff02d224 */ /* 0x000fe200078e0a02 */
[----:B------:R-:W-:Y:S02]  /*6110*/  ISETP.GE.AND P5, PT, R12, RZ, PT ;  /* 0x000000ff0c00720c */ /* 0x000fe40003fa6270 */
[----:B------:R-:W-:Y:S02]  /*6120*/  IABS R5, R5 ;  /* 0x0000000500057213 */ /* 0x000fe40000000000 */
[----:B------:R0:W-:Y:S01]  /*6130*/  STL [R1+0x124], R2 ;  /* 0x0001240201007387 */ /* 0x0001e20000100800 */
[----:B------:R-:W-:-:S02]  /*6140*/  LOP3.LUT R12, R17, 0x30, RZ, 0xfc, !PT ;  /* 0x00000030110c7812 */ /* 0x000fc400078efcff */
[----:B------:R-:W-:Y:S01]  /*6150*/  IABS R21, R29 ;  /* 0x0000001d00157213 */ /* 0x000fe20000000000 */
[----:B------:R1:W-:Y:S01]  /*6160*/  STL [R1+0x104], R6 ;  /* 0x0001040601007387 */ /* 0x0003e20000100800 */
[----:B------:R-:W-:Y:S02]  /*6170*/  @!P2 IMAD.IADD R14, R14, 0x1, -R15 ;  /* 0x000000010e0ea824 */ /* 0x000fe400078e0a0f */
[----:B0-----:R-:W-:Y:S01]  /*6180*/  IMAD.MOV.U32 R2, RZ, RZ, R8 ;  /* 0x000000ffff027224 */ /* 0x001fe200078e0008 */
[----:B------:R-:W-:-:S03]  /*6190*/  IABS R8, R12 ;  /* 0x0000000c00087213 */ /* 0x000fc60000000000 */
[----:B------:R-:W-:Y:S01]  /*61a0*/  @!P1 IMAD.MOV R2, RZ, RZ, -R2 ;  /* 0x000000ffff029224 */ /* 0x000fe200078e0a02 */
[----:B------:R-:W-:Y:S02]  /*61b0*/  ISETP.GE.AND P1, PT, R0, RZ, PT ;  /* 0x000000ff0000720c */ /* 0x000fe40003f26270 */
[----:B-1----:R-:W-:Y:S01]  /*61c0*/  IABS R6, R0 ;  /* 0x0000000000067213 */ /* 0x002fe20000000000 */
[----:B------:R-:W-:Y:S01]  /*61d0*/  IMAD.MOV.U32 R0, RZ, RZ, R4 ;  /* 0x000000ffff007224 */ /* 0x000fe200078e0004 */
[----:B------:R0:W-:Y:S03]  /*61e0*/  STL [R1+0x4], R2 ;  /* 0x0000040201007387 */ /* 0x0001e60000100800 */
[----:B------:R-:W-:-:S04]  /*61f0*/  IMAD.HI.U32 R11, R19, R0, RZ ;  /* 0x00000000130b7227 */ /* 0x000fc800078e00ff */
[----:B------:R-:W-:Y:S02]  /*6200*/  IMAD.MOV.U32 R4, RZ, RZ, R6 ;  /* 0x000000ffff047224 */ /* 0x000fe400078e0006 */
[----:B------:R-:W-:Y:S02]  /*6210*/  IMAD.MOV R11, RZ, RZ, -R11 ;  /* 0x000000ffff0b7224 */ /* 0x000fe400078e0a0b */
[----:B0-----:R-:W-:Y:S02]  /*6220*/  IMAD.MOV.U32 R2, RZ, RZ, R3 ;  /* 0x000000ffff027224 */ /* 0x001fe400078e0003 */
[----:B------:R-:W-:-:S04]  /*6230*/  IMAD.HI.U32 R10, R19, R4, RZ ;  /* 0x00000004130a7227 */ /* 0x000fc800078e00ff */
[----:B------:R-:W-:Y:S01]  /*6240*/  IMAD R0, R15, R11, R0 ;  /* 0x0000000b0f007224 */ /* 0x000fe200078e0200 */
[----:B------:R-:W-:Y:S01]  /*6250*/  LOP3.LUT R11, R17, 0x2a, RZ, 0xfc, !PT ;  /* 0x0000002a110b7812 */ /* 0x000fe200078efcff */
[----:B------:R-:W-:Y:S01]  /*6260*/  @!P4 IMAD.MOV R2, RZ, RZ, -R2 ;  /* 0x000000ffff02c224 */ /* 0x000fe200078e0a02 */
[C---:B------:R-:W-:Y:S01]  /*6270*/  ISETP.GT.U32.AND P4, PT, R15.reuse, R14, PT ;  /* 0x0000000e0f00720c */ /* 0x040fe20003f84070 */
[----:B------:R-:W-:Y:S01]  /*6280*/  IMAD.MOV R10, RZ, RZ, -R10 ;  /* 0x000000ffff0a7224 */ /* 0x000fe200078e0a0a */
[----:B------:R-:W-:Y:S01]  /*6290*/  ISETP.GT.U32.AND P2, PT, R15, R0, PT ;  /* 0x000000000f00720c */ /* 0x000fe20003f44070 */
[----:B------:R-:W-:Y:S01]  /*62a0*/  IMAD.HI.U32 R6, R19, R5, RZ ;  /* 0x0000000513067227 */ /* 0x000fe200078e00ff */
[----:B------:R0:W-:Y:S03]  /*62b0*/  STL [R1], R2 ;  /* 0x0000000201007387 */ /* 0x0001e60000100800 */
[----:B------:R-:W-:-:S02]  /*62c0*/  IMAD R4, R15, R10, R4 ;  /* 0x0000000a0f047224 */ /* 0x000fc400078e0204 */
[----:B------:R-:W-:-:S04]  /*62d0*/  IMAD.HI.U32 R10, R19, R7, RZ ;  /* 0x00000007130a7227 */ /* 0x000fc800078e00ff */
[----:B------:R-:W-:Y:S02]  /*62e0*/  IMAD.MOV R10, RZ, RZ, -R10 ;  /* 0x000000ffff0a7224 */ /* 0x000fe400078e0a0a */
[----:B0-----:R-:W-:Y:S02]  /*62f0*/  IMAD.MOV.U32 R2, RZ, RZ, R20 ;  /* 0x000000ffff027224 */ /* 0x001fe400078e0014 */
[----:B------:R-:W-:Y:S02]  /*6300*/  @!P4 IMAD.IADD R14, R14, 0x1, -R15 ;  /* 0x000000010e0ec824 */ /* 0x000fe400078e0a0f */
[----:B------:R-:W-:Y:S01]  /*6310*/  @!P6 IMAD.MOV R2, RZ, RZ, -R2 ;  /* 0x000000ffff02e224 */ /* 0x000fe200078e0a02 */
[C---:B------:R-:W-:Y:S01]  /*6320*/  ISETP.GT.U32.AND P6, PT, R15.reuse, R4, PT ;  /* 0x000000040f00720c */ /* 0x040fe20003fc4070 */
[----:B------:R-:W-:Y:S01]  /*6330*/  IMAD R7, R15, R10, R7 ;  /* 0x0000000a0f077224 */ /* 0x000fe200078e0207 */
[----:B------:R-:W-:Y:S01]  /*6340*/  LOP3.LUT R10, R17, 0x2c, RZ, 0xfc, !PT ;  /* 0x0000002c110a7812 */ /* 0x000fe200078efcff */
[----:B------:R-:W-:Y:S01]  /*6350*/  @!P2 IMAD.IADD R0, R0, 0x1, -R15 ;  /* 0x000000010000a824 */ /* 0x000fe200078e0a0f */
[----:B------:R-:W-:Y:S01]  /*6360*/  STL [R1+0x100], R2 ;  /* 0x0001000201007387 */ /* 0x000fe20000100800 */
[----:B------:R-:W-:Y:S01]  /*6370*/  IMAD.MOV.U32 R28, RZ, RZ, R14 ;  /* 0x000000ffff1c7224 */ /* 0x000fe200078e000e */
[----:B------:R-:W-:Y:S01]  /*6380*/  IABS R16, R10 ;  /* 0x0000000a00107213 */ /* 0x000fe20000000000 */
[----:B------:R-:W-:Y:S01]  /*6390*/  IMAD.MOV R6, RZ, RZ, -R6 ;  /* 0x000000ffff067224 */ /* 0x000fe200078e0a06 */
[C---:B------:R-:W-:Y:S01]  /*63a0*/  ISETP.GT.U32.AND P2, PT, R15.reuse, R0, PT ;  /* 0x000000000f00720c */ /* 0x040fe20003f44070 */
[----:B------:R-:W-:Y:S01]  /*63b0*/  @!P5 IMAD.MOV R28, RZ, RZ, -R28 ;  /* 0x000000ffff1cd224 */ /* 0x000fe200078e0a1c */
[C---:B------:R-:W-:Y:S01]  /*63c0*/  ISETP.GT.U32.AND P5, PT, R15.reuse, R7, PT ;  /* 0x000000070f00720c */ /* 0x040fe20003fa4070 */
[----:B------:R-:W-:Y:S01]  /*63d0*/  IMAD R5, R15, R6, R5 ;  /* 0x000000060f057224 */ /* 0x000fe200078e0205 */
[----:B------:R-:W-:Y:S01]  /*63e0*/  IABS R6, R13 ;  /* 0x0000000d00067213 */ /* 0x000fe20000000000 */
[----:B------:R-:W-:Y:S01]  /*63f0*/  @!P6 IMAD.IADD R4, R4, 0x1, -R15 ;  /* 0x000000010404e824 */ /* 0x000fe200078e0a0f */
[----:B------:R0:W-:Y:S01]  /*6400*/  STL [R1+0xde0], R28 ;  /* 0x000de01c01007387 */ /* 0x0001e20000100800 */
[----:B------:R-:W-:Y:S01]  /*6410*/  IMAD.HI.U32 R3, R19, R8, RZ ;  /* 0x0000000813037227 */ /* 0x000fe200078e00ff */
[----:B------:R-:W-:-:S02]  /*6420*/  ISETP.GT.U32.AND P4, PT, R15, R5, PT ;  /* 0x000000050f00720c */ /* 0x000fc40003f84070 */
[----:B------:R-:W-:Y:S01]  /*6430*/  ISETP.GT.U32.AND P6, PT, R15, R4, PT ;  /* 0x000000040f00720c */ /* 0x000fe20003fc4070 */
[----:B------:R-:W-:Y:S02]  /*6440*/  IMAD.MOV R3, RZ, RZ, -R3 ;  /* 0x000000ffff037224 */ /* 0x000fe400078e0a03 */
[----:B------:R-:W-:Y:S01]  /*6450*/  IMAD.HI.U32 R18, R19, R6, RZ ;  /* 0x0000000613127227 */ /* 0x000fe200078e00ff */
[----:B0-----:R-:W-:-:S03]  /*6460*/  LOP3.LUT R28, R17, 0x10, RZ, 0xfc, !PT ;  /* 0x00000010111c7812 */ /* 0x001fc600078efcff */
[C---:B------:R-:W-:Y:S01]  /*6470*/  IMAD R8, R15.reuse, R3, R8 ;  /* 0x000000030f087224 */ /* 0x040fe200078e0208 */
[----:B------:R-:W-:Y:S01]  /*6480*/  IABS R3, R11 ;  /* 0x0000000b00037213 */ /* 0x000fe20000000000 */
[----:B------:R-:W-:Y:S02]  /*6490*/  IMAD.MOV R18, RZ, RZ, -R18 ;  /* 0x000000ffff127224 */ /* 0x000fe400078e0a12 */
[--C-:B------:R-:W-:Y:S01]  /*64a0*/  @!P2 IMAD.IADD R0, R0, 0x1, -R15.reuse ;  /* 0x000000010000a824 */ /* 0x100fe200078e0a0f */
[----:B------:R-:W-:Y:S01]  /*64b0*/  ISETP.GT.U32.AND P2, PT, R15, R8, PT ;  /* 0x000000080f00720c */ /* 0x000fe20003f44070 */
[----:B------:R-:W-:Y:S01]  /*64c0*/  @!P5 IMAD.IADD R7, R7, 0x1, -R15 ;  /* 0x000000010707d824 */ /* 0x000fe200078e0a0f */
[----:B------:R-:W-:Y:S01]  /*64d0*/  ISETP.GE.AND P5, PT, R9, RZ, PT ;  /* 0x000000ff0900720c */ /* 0x000fe20003fa6270 */
[----:B------:R-:W-:Y:S02]  /*64e0*/  IMAD.MOV.U32 R14, RZ, RZ, R16 ;  /* 0x000000ffff0e7224 */ /* 0x000fe400078e0010 */
[----:B------:R-:W-:-:S02]  /*64f0*/  IMAD R6, R15, R18, R6 ;  /* 0x000000120f067224 */ /* 0x000fc400078e0206 */
[----:B------:R-:W-:Y:S01]  /*6500*/  @!P3 IMAD.MOV R0, RZ, RZ, -R0 ;  /* 0x000000ffff00b224 */ /* 0x000fe200078e0a00 */
[----:B------:R-:W-:Y:S01]  /*6510*/  ISETP.GT.U32.AND P3, PT, R15, R7, PT ;  /* 0x000000070f00720c */ /* 0x000fe20003f64070 */
[----:B------:R-:W-:-:S03]  /*6520*/  IMAD.HI.U32 R16, R19, R14, RZ ;  /* 0x0000000e13107227 */ /* 0x000fc600078e00ff */
[----:B------:R0:W-:Y:S01]  /*6530*/  STL [R1+0xde4], R0 ;  /* 0x000de40001007387 */ /* 0x0001e20000100800 */
[----:B------:R-:W-:Y:S01]  /*6540*/  @!P6 IMAD.IADD R4, R4, 0x1, -R15 ;  /* 0x000000010404e824 */ /* 0x000fe200078e0a0f */
[----:B------:R-:W-:Y:S01]  /*6550*/  ISETP.GT.U32.AND P6, PT, R15, R6, PT ;  /* 0x000000060f00720c */ /* 0x000fe20003fc4070 */
[----:B------:R-:W-:-:S04]  /*6560*/  IMAD.HI.U32 R18, R19, R3, RZ ;  /* 0x0000000313127227 */ /* 0x000fc800078e00ff */
[----:B------:R-:W-:Y:S02]  /*6570*/  IMAD.MOV R16, RZ, RZ, -R16 ;  /* 0x000000ffff107224 */ /* 0x000fe400078e0a10 */
[----:B------:R-:W-:Y:S02]  /*6580*/  IMAD.MOV R18, RZ, RZ, -R18 ;  /* 0x000000ffff127224 */ /* 0x000fe400078e0a12 */
[----:B------:R-:W-:Y:S02]  /*6590*/  IMAD R9, R15, R16, R14 ;  /* 0x000000100f097224 */ /* 0x000fe400078e020e */
[--C-:B------:R-:W-:Y:S02]  /*65a0*/  @!P4 IMAD.IADD R5, R5, 0x1, -R15.reuse ;  /* 0x000000010505c824 */ /* 0x100fe400078e0a0f */
[----:B------:R-:W-:Y:S01]  /*65b0*/  @!P2 IMAD.IADD R8, R8, 0x1, -R15 ;  /* 0x000000010808a824 */ /* 0x000fe200078e0a0f */
[----:B------:R-:W-:Y:S01]  /*65c0*/  ISETP.GE.AND P2, PT, R13, RZ, PT ;  /* 0x000000ff0d00720c */ /* 0x000fe20003f46270 */
[C---:B------:R-:W-:Y:S01]  /*65d0*/  IMAD R3, R15.reuse, R18, R3 ;  /* 0x000000120f037224 */ /* 0x040fe200078e0203 */
[----:B------:R-:W-:Y:S01]  /*65e0*/  ISETP.GT.U32.AND P4, PT, R15, R5, PT ;  /* 0x000000050f00720c */ /* 0x000fe20003f84070 */
[--C-:B------:R-:W-:Y:S01]  /*65f0*/  @!P3 IMAD.IADD R7, R7, 0x1, -R15.reuse ;  /* 0x000000010707b824 */ /* 0x100fe200078e0a0f */
[C---:B------:R-:W-:Y:S01]  /*6600*/  ISETP.GT.U32.AND P3, PT, R15.reuse, R9, PT ;  /* 0x000000090f00720c */ /* 0x040fe20003f64070 */
[----:B------:R-:W-:Y:S01]  /*6610*/  @!P6 IMAD.IADD R6, R6, 0x1, -R15 ;  /* 0x000000010606e824 */ /* 0x000fe200078e0a0f */
[C---:B------:R-:W-:Y:S01]  /*6620*/  ISETP.GT.U32.AND P6, PT, R15.reuse, R8, PT ;  /* 0x000000080f00720c */ /* 0x040fe20003fc4070 */
[----:B------:R-:W-:Y:S01]  /*6630*/  @!P5 IMAD.MOV R7, RZ, RZ, -R7 ;  /* 0x000000ffff07d224 */ /* 0x000fe200078e0a07 */
[----:B------:R-:W-:Y:S01]  /*6640*/  ISETP.GT.U32.AND P5, PT, R15, R3, PT ;  /* 0x000000030f00720c */ /* 0x000fe20003fa4070 */
[----:B------:R-:W-:Y:S01]  /*6650*/  @!P1 IMAD.MOV R4, RZ, RZ, -R4 ;  /* 0x000000ffff049224 */ /* 0x000fe200078e0a04 */
[----:B------:R-:W-:-:S02]  /*6660*/  LOP3.LUT R13, R17, 0x28, RZ, 0xfc, !PT ;  /* 0x00000028110d7812 */ /* 0x000fc400078efcff */
[----:B------:R-:W-:Y:S02]  /*6670*/  ISETP.GT.U32.AND P1, PT, R15, R6, PT ;  /* 0x000000060f00720c */ /* 0x000fe40003f24070 */
[----:B------:R-:W-:Y:S01]  /*6680*/  IABS R14, R13 ;  /* 0x0000000d000e7213 */ /* 0x000fe20000000000 */
[--C-:B------:R-:W-:Y:S01]  /*6690*/  @!P4 IMAD.IADD R5, R5, 0x1, -R15.reuse ;  /* 0x000000010505c824 */ /* 0x100fe200078e0a0f */
[----:B------:R-:W-:Y:S01]  /*66a0*/  ISETP.GE.AND P4, PT, R12, RZ, PT ;  /* 0x000000ff0c00720c */ /* 0x000fe20003f86270 */
[--C-:B------:R-:W-:Y:S01]  /*66b0*/  @!P3 IMAD.IADD R9, R9, 0x1, -R15.reuse ;  /* 0x000000010909b824 */ /* 0x100fe200078e0a0f */
[----:B------:R-:W-:Y:S01]  /*66c0*/  LOP3.LUT R12, R17, 0x26, RZ, 0xfc, !PT ;  /* 0x00000026110c7812 */ /* 0x000fe200078efcff */
[--C-:B------:R-:W-:Y:S01]  /*66d0*/  @!P6 IMAD.IADD R8, R8, 0x1, -R15.reuse ;  /* 0x000000010808e824 */ /* 0x100fe200078e0a0f */
[----:B------:R-:W-:Y:S01]  /*66e0*/  ISETP.GE.AND P6, PT, R11, RZ, PT ;  /* 0x000000ff0b00720c */ /* 0x000fe20003fc6270 */
[----:B------:R-:W-:Y:S01]  /*66f0*/  @!P5 IMAD.IADD R3, R3, 0x1, -R15 ;  /* 0x000000010303d824 */ /* 0x000fe200078e0a0f */
[----:B------:R-:W-:Y:S01]  /*6700*/  ISETP.GT.U32.AND P5, PT, R15, R9, PT ;  /* 0x000000090f00720c */ /* 0x000fe20003fa4070 */
[----:B------:R-:W-:Y:S01]  /*6710*/  IMAD.HI.U32 R11, R19, R14, RZ ;  /* 0x0000000e130b7227 */ /* 0x000fe200078e00ff */
[----:B------:R-:W-:Y:S01]  /*6720*/  ISETP.GE.AND P3, PT, R12, RZ, PT ;  /* 0x000000ff0c00720c */ /* 0x000fe20003f66270 */
[----:B------:R-:W-:Y:S02]  /*6730*/  STL [R1+0xde8], R4 ;  /* 0x000de80401007387 */ /* 0x000fe40000100800 */
[----:B------:R-:W-:-:S02]  /*6740*/  IMAD.MOV R11, RZ, RZ, -R11 ;  /* 0x000000ffff0b7224 */ /* 0x000fc400078e0a0b */
[----:B------:R-:W-:Y:S02]  /*6750*/  IMAD.MOV.U32 R2, RZ, RZ, R8 ;  /* 0x000000ffff027224 */ /* 0x000fe400078e0008 */
[----:B------:R-:W-:Y:S01]  /*6760*/  IMAD R8, R15, R11, R14 ;  /* 0x0000000b0f087224 */ /* 0x000fe200078e020e */
[----:B------:R-:W-:Y:S01]  /*6770*/  LOP3.LUT R14, R17, 0x22, RZ, 0xfc, !PT ;  /* 0x00000022110e7812 */ /* 0x000fe200078efcff */
[----:B------:R-:W-:Y:S01]  /*6780*/  @!P4 IMAD.MOV R2, RZ, RZ, -R2 ;  /* 0x000000ffff02c224 */ /* 0x000fe200078e0a02 */
[----:B------:R-:W-:Y:S01]  /*6790*/  ISETP.GT.U32.AND P4, PT, R15, R3, PT ;  /* 0x000000030f00720c */ /* 0x000fe20003f84070 */
[----:B------:R-:W-:Y:S01]  /*67a0*/  @!P0 IMAD.MOV R5, RZ, RZ, -R5 ;  /* 0x000000ffff058224 */ /* 0x000fe200078e0a05 */
[----:B------:R-:W-:Y:S01]  /*67b0*/  ISETP.GE.AND P0, PT, R10, RZ, PT ;  /* 0x000000ff0a00720c */ /* 0x000fe20003f06270 */
[--C-:B------:R-:W-:Y:S01]  /*67c0*/  @!P5 IMAD.IADD R9, R9, 0x1, -R15.reuse ;  /* 0x000000010909d824 */ /* 0x100fe200078e0a0f */
[----:B------:R-:W-:Y:S01]  /*67d0*/  ISETP.GT.U32.AND P5, PT, R15, R8, PT ;  /* 0x000000080f00720c */ /* 0x000fe20003fa4070 */
[----:B------:R-:W-:Y:S01]  /*67e0*/  @!P1 IMAD.IADD R6, R6, 0x1, -R15 ;  /* 0x0000000106069824 */ /* 0x000fe200078e0a0f */
[----:B------:R-:W-:Y:S01]  /*67f0*/  IABS R10, R12 ;  /* 0x0000000c000a7213 */ /* 0x000fe20000000000 */
[----:B------:R-:W-:Y:S01]  /*6800*/  STL [R1+0xdec], R5 ;  /* 0x000dec0501007387 */ /* 0x000fe20000100800 */
[----:B------:R-:W-:Y:S01]  /*6810*/  ISETP.GE.AND P1, PT, R13, RZ, PT ;  /* 0x000000ff0d00720c */ /* 0x000fe20003f26270 */
[----:B------:R-:W-:Y:S01]  /*6820*/  IMAD.MOV.U32 R20, RZ, RZ, R6 ;  /* 0x000000ffff147224 */ /* 0x000fe200078e0006 */
[----:B------:R-:W-:Y:S01]  /*6830*/  LOP3.LUT R12, R17, 0x24, RZ, 0xfc, !PT ;  /* 0x00000024110c7812 */ /* 0x000fe200078efcff */
[----:B------:R-:W-:Y:S01]  /*6840*/  IMAD.HI.U32 R13, R19, R10, RZ ;  /* 0x0000000a130d7227 */ /* 0x000fe200078e00ff */
[----:B------:R-:W-:Y:S01]  /*6850*/  STL [R1+0xdf0], R7 ;  /* 0x000df00701007387 */ /* 0x000fe20000100800 */
[----:B------:R-:W-:-:S02]  /*6860*/  LOP3.LUT R6, R17, 0x20, RZ, 0xfc, !PT ;  /* 0x0000002011067812 */ /* 0x000fc400078efcff */
[----:B------:R-:W-:Y:S01]  /*6870*/  IMAD.MOV R13, RZ, RZ, -R13 ;  /* 0x000000ffff0d7224 */ /* 0x000fe200078e0a0d */
[----:B------:R1:W-:Y:S01]  /*6880*/  STL [R1+0xdf4], R2 ;  /* 0x000df40201007387 */ /* 0x0003e20000100800 */
[--C-:B------:R-:W-:Y:S01]  /*6890*/  @!P4 IMAD.IADD R3, R3, 0x1, -R15.reuse ;  /* 0x000000010303c824 */ /* 0x100fe200078e0a0f */
[----:B------:R-:W-:Y:S01]  /*68a0*/  ISETP.GE.AND P4, PT, R14, RZ, PT ;  /* 0x000000ff0e00720c */ /* 0x000fe20003f86270 */
[----:B------:R-:W-:Y:S01]  /*68b0*/  @!P2 IMAD.MOV R20, RZ, RZ, -R20 ;  /* 0x000000ffff14a224 */ /* 0x000fe200078e0a14 */
[----:B------:R-:W-:Y:S01]  /*68c0*/  ISETP.GE.AND P2, PT, R12, RZ, PT ;  /* 0x000000ff0c00720c */ /* 0x000fe20003f46270 */
[----:B------:R-:W-:Y:S01]  /*68d0*/  @!P5 IMAD.IADD R8, R8, 0x1, -R15 ;  /* 0x000000010808d824 */ /* 0x000fe200078e0a0f */
[----:B------:R-:W-:Y:S01]  /*68e0*/  IABS R12, R12 ;  /* 0x0000000c000c7213 */ /* 0x000fe20000000000 */
[C---:B------:R-:W-:Y:S01]  /*68f0*/  IMAD R11, R15.reuse, R13, R10 ;  /* 0x0000000d0f0b7224 */ /* 0x040fe200078e020a */
[----:B------:R-:W-:Y:S01]  /*6900*/  IABS R14, R14 ;  /* 0x0000000e000e7213 */ /* 0x000fe20000000000 */
[----:B0-----:R-:W-:Y:S01]  /*6910*/  IMAD.MOV.U32 R0, RZ, RZ, R3 ;  /* 0x000000ffff007224 */ /* 0x001fe200078e0003 */
[----:B------:R-:W-:Y:S01]  /*6920*/  ISETP.GT.U32.AND P5, PT, R15, R8, PT ;  /* 0x000000080f00720c */ /* 0x000fe20003fa4070 */
[----:B-1----:R-:W-:Y:S01]  /*6930*/  IMAD.MOV.U32 R2, RZ, RZ, R9 ;  /* 0x000000ffff027224 */ /* 0x002fe200078e0009 */
[----:B------:R-:W-:Y:S01]  /*6940*/  LOP3.LUT R10, R17, 0x1e, RZ, 0xfc, !PT ;  /* 0x0000001e110a7812 */ /* 0x000fe200078efcff */
[----:B------:R-:W-:Y:S01]  /*6950*/  @!P6 IMAD.MOV R0, RZ, RZ, -R0 ;  /* 0x000000ffff00e224 */ /* 0x000fe200078e0a00 */
[----:B------:R-:W-:Y:S01]  /*6960*/  ISETP.GT.U32.AND P6, PT, R15, R11, PT ;  /* 0x0000000b0f00720c */ /* 0x000fe20003fc4070 */
[----:B------:R-:W-:Y:S01]  /*6970*/  IMAD.HI.U32 R9, R19, R12, RZ ;  /* 0x0000000c13097227 */ /* 0x000fe200078e00ff */
[----:B------:R0:W-:Y:S01]  /*6980*/  STL [R1+0x28], R20 ;  /* 0x0000281401007387 */ /* 0x0001e20000100800 */
[----:B------:R-:W-:-:S02]  /*6990*/  IABS R18, R10 ;  /* 0x0000000a00127213 */ /* 0x000fc40000000000 */
[----:B------:R-:W-:Y:S01]  /*69a0*/  IMAD.MOV R9, RZ, RZ, -R9 ;  /* 0x000000ffff097224 */ /* 0x000fe200078e0a09 */
[----:B------:R-:W-:Y:S01]  /*69b0*/  LOP3.LUT R4, R17, 0x18, RZ, 0xfc, !PT ;  /* 0x0000001811047812 */ /* 0x000fe200078efcff */
[----:B------:R-:W-:Y:S01]  /*69c0*/  @!P0 IMAD.MOV R2, RZ, RZ, -R2 ;  /* 0x000000ffff028224 */ /* 0x000fe200078e0a02 */
[----:B------:R-:W-:Y:S01]  /*69d0*/  ISETP.GE.AND P0, PT, R6, RZ, PT ;  /* 0x000000ff0600720c */ /* 0x000fe20003f06270 */
[----:B------:R-:W-:Y:S01]  /*69e0*/  IMAD R12, R15, R9, R12 ;  /* 0x000000090f0c7224 */ /* 0x000fe200078e020c */
[----:B------:R-:W-:Y:S01]  /*69f0*/  IABS R6, R6 ;  /* 0x0000000600067213 */ /* 0x000fe20000000000 */
[--C-:B------:R-:W-:Y:S01]  /*6a00*/  @!P5 IMAD.IADD R8, R8, 0x1, -R15.reuse ;  /* 0x000000010808d824 */ /* 0x100fe200078e0a0f */
[----:B------:R1:W-:Y:S01]  /*6a10*/  STL [R1+0x30], R2 ;  /* 0x0000300201007387 */ /* 0x0003e20000100800 */
[----:B------:R-:W-:Y:S01]  /*6a20*/  @!P6 IMAD.IADD R11, R11, 0x1, -R15 ;  /* 0x000000010b0be824 */ /* 0x000fe200078e0a0f */
[----:B------:R-:W-:Y:S01]  /*6a30*/  ISETP.GT.U32.AND P5, PT, R15, R12, PT ;  /* 0x0000000c0f00720c */ /* 0x000fe20003fa4070 */
[----:B------:R-:W-:Y:S01]  /*6a40*/  IMAD.HI.U32 R3, R19, R14, RZ ;  /* 0x0000000e13037227 */ /* 0x000fe200078e00ff */
[----:B------:R2:W-:Y:S01]  /*6a50*/  STL [R1+0x4c], R0 ;  /* 0x00004c0001007387 */ /* 0x0005e20000100800 */
[----:B0-----:R-:W-:-:S02]  /*6a60*/  IABS R20, R25 ;  /* 0x0000001900147213 */ /* 0x001fc40000000000 */
[----:B------:R-:W-:Y:S01]  /*6a70*/  ISETP.GT.U32.AND P6, PT, R15, R11, PT ;  /* 0x0000000b0f00720c */ /* 0x000fe20003fc4070 */
[----:B------:R-:W-:Y:S01]  /*6a80*/  IMAD.HI.U32 R16, R19, R6, RZ ;  /* 0x0000000613107227 */ /* 0x000fe200078e00ff */
[----:B------:R-:W-:Y:S02]  /*6a90*/  IABS R22, R4 ;  /* 0x0000000400167213 */ /* 0x000fe40000000000 */
[C---:B-1----:R-:W-:Y:S01]  /*6aa0*/  LOP3.LUT R2, R17.reuse, 0x16, RZ, 0xfc, !PT ;  /* 0x0000001611027812 */ /* 0x042fe200078efcff */
[----:B------:R-:W-:Y:S01]  /*6ab0*/  IMAD.MOV R3, RZ, RZ, -R3 ;  /* 0x000000ffff037224 */ /* 0x000fe200078e0a03 */
[C---:B------:R-:W-:Y:S01]  /*6ac0*/  LOP3.LUT R7, R17.reuse, 0xc, RZ, 0xfc, !PT ;  /* 0x0000000c11077812 */ /* 0x040fe200078efcff */
[----:B------:R-:W-:Y:S01]  /*6ad0*/  IMAD.MOV R16, RZ, RZ, -R16 ;  /* 0x000000ffff107224 */ /* 0x000fe200078e0a10 */
[----:B------:R-:W-:Y:S01]  /*6ae0*/  LOP3.LUT R5, R17, 0xa, RZ, 0xfc, !PT ;  /* 0x0000000a11057812 */ /* 0x000fe200078efcff */
[----:B------:R-:W-:Y:S02]  /*6af0*/  IMAD R14, R15, R3, R14 ;  /* 0x000000030f0e7224 */ /* 0x000fe400078e020e */
[----:B--2---:R-:W-:-:S02]  /*6b00*/  IMAD.MOV.U32 R0, RZ, RZ, R8 ;  /* 0x000000ffff007224 */ /* 0x004fc400078e0008 */
[--C-:B------:R-:W-:Y:S02]  /*6b10*/  @!P5 IMAD.IADD R12, R12, 0x1, -R15.reuse ;  /* 0x000000010c0cd824 */ /* 0x100fe400078e0a0f */
[C---:B------:R-:W-:Y:S02]  /*6b20*/  IMAD R16, R15.reuse, R16, R6 ;  /* 0x000000100f107224 */ /* 0x040fe400078e0206 */
[----:B------:R-:W-:Y:S01]  /*6b30*/  @!P1 IMAD.MOV R0, RZ, RZ, -R0 ;  /* 0x000000ffff009224 */ /* 0x000fe200078e0a00 */
[----:B------:R-:W-:Y:S01]  /*6b40*/  ISETP.GT.U32.AND P1, PT, R15, R14, PT ;  /* 0x0000000e0f00720c */ /* 0x000fe20003f24070 */
[----:B------:R-:W-:Y:S01]  /*6b50*/  @!P6 IMAD.IADD R11, R11, 0x1, -R15 ;  /* 0x000000010b0be824 */ /* 0x000fe200078e0a0f */
[----:B------:R-:W-:Y:S01]  /*6b60*/  ISETP.GT.U32.AND P5, PT, R15, R12, PT ;  /* 0x0000000c0f00720c */ /* 0x000fe20003fa4070 */
[----:B------:R-:W-:Y:S01]  /*6b70*/  IMAD.HI.U32 R9, R19, R18, RZ ;  /* 0x0000001213097227 */ /* 0x000fe200078e00ff */
[----:B------:R-:W-:Y:S01]  /*6b80*/  ISETP.GT.U32.AND P6, PT, R15, R16, PT ;  /* 0x000000100f00720c */ /* 0x000fe20003fc4070 */
[----:B------:R0:W-:Y:S02]  /*6b90*/  STL [R1+0x2c], R0 ;  /* 0x00002c0001007387 */ /* 0x0001e40000100800 */
[----:B------:R-:W-:-:S02]  /*6ba0*/  IMAD.HI.U32 R3, R19, R20, RZ ;  /* 0x0000001413037227 */ /* 0x000fc400078e00ff */
[----:B------:R-:W-:Y:S02]  /*6bb0*/  STL [R1+0x6c], R4 ;  /* 0x00006c0401007387 */ /* 0x000fe40000100800 */
[----:B------:R-:W-:Y:S02]  /*6bc0*/  IMAD.MOV R9, RZ, RZ, -R9 ;  /* 0x000000ffff097224 */ /* 0x000fe400078e0a09 */
[----:B------:R-:W-:Y:S01]  /*6bd0*/  IMAD.HI.U32 R8, R19, R21, RZ ;  /* 0x0000001513087227 */ /* 0x000fe200078e00ff */
[----:B------:R1:W-:Y:S01]  /*6be0*/  STL [R1+0x68], R2 ;  /* 0x0000680201007387 */ /* 0x0003e20000100800 */
[----:B0-----:R-:W-:Y:S02]  /*6bf0*/  LOP3.LUT R0, R17, 0x14, RZ, 0xfc, !PT ;  /* 0x0000001411007812 */ /* 0x001fe400078efcff */
[----:B------:R-:W-:Y:S02]  /*6c00*/  IMAD.MOV R3, RZ, RZ, -R3 ;  /* 0x000000ffff037224 */ /* 0x000fe400078e0a03 */
[C---:B------:R-:W-:Y:S01]  /*6c10*/  IMAD R18, R15.reuse, R9, R18 ;  /* 0x000000090f127224 */ /* 0x040fe200078e0212 */
[----:B------:R-:W-:Y:S01]  /*6c20*/  IABS R6, R0 ;  /* 0x0000000000067213 */ /* 0x000fe20000000000 */
[----:B------:R-:W-:Y:S01]  /*6c30*/  IMAD.MOV R8, RZ, RZ, -R8 ;  /* 0x000000ffff087224 */ /* 0x000fe200078e0a08 */
[----:B------:R0:W-:Y:S01]  /*6c40*/  STL [R1+0x64], R0 ;  /* 0x0000640001007387 */ /* 0x0001e20000100800 */
[----:B------:R-:W-:Y:S01]  /*6c50*/  IMAD R20, R15, R3, R20 ;  /* 0x000000030f147224 */ /* 0x000fe200078e0214 */
[----:B------:R-:W-:Y:S01]  /*6c60*/  IABS R3, R2 ;  /* 0x0000000200037213 */ /* 0x000fe20000000000 */
[--C-:B------:R-:W-:Y:S01]  /*6c70*/  @!P1 IMAD.IADD R14, R14, 0x1, -R15.reuse ;  /* 0x000000010e0e9824 */ /* 0x100fe200078e0a0f */
[----:B-1----:R-:W-:Y:S01]  /*6c80*/  LOP3.LUT R2, R17, 0x6, RZ, 0xfc, !PT ;  /* 0x0000000611027812 */ /* 0x002fe200078efcff */
[----:B------:R-:W-:Y:S01]  /*6c90*/  @!P5 IMAD.IADD R12, R12, 0x1, -R15 ;  /* 0x000000010c0cd824 */ /* 0x000fe200078e0a0f */
[C---:B------:R-:W-:Y:S01]  /*6ca0*/  ISETP.GT.U32.AND P5, PT, R15.reuse, R18, PT ;  /* 0x000000120f00720c */ /* 0x040fe20003fa4070 */
[C---:B------:R-:W-:Y:S01]  /*6cb0*/  IMAD R21, R15.reuse, R8, R21 ;  /* 0x000000080f157224 */ /* 0x040fe200078e0215 */
[----:B------:R-:W-:Y:S01]  /*6cc0*/  ISETP.GT.U32.AND P1, PT, R15, R14, PT ;  /* 0x0000000e0f00720c */ /* 0x000fe20003f24070 */
[----:B------:R-:W-:Y:S01]  /*6cd0*/  @!P6 IMAD.IADD R16, R16, 0x1, -R15 ;  /* 0x000000011010e824 */ /* 0x000fe200078e0a0f */
[----:B0-----:R-:W-:Y:S01]  /*6ce0*/  LOP3.LUT R0, R17, 0x12, RZ, 0xfc, !PT ;  /* 0x0000001211007812 */ /* 0x001fe200078efcff */
[----:B------:R-:W-:Y:S01]  /*6cf0*/  IMAD.HI.U32 R8, R19, R6, RZ ;  /* 0x0000000613087227 */ /* 0x000fe200078e00ff */
[----:B------:R-:W-:-:S02]  /*6d00*/  LOP3.LUT R4, R17, 0x8, RZ, 0xfc, !PT ;  /* 0x0000000811047812 */ /* 0x000fc400078efcff */
[----:B------:R-:W-:Y:S01]  /*6d10*/  ISETP.GT.U32.AND P6, PT, R15, R16, PT ;  /* 0x000000100f00720c */ /* 0x000fe20003fc4070 */
[----:B------:R-:W-:Y:S02]  /*6d20*/  IMAD.MOV R8, RZ, RZ, -R8 ;  /* 0x000000ffff087224 */ /* 0x000fe400078e0a08 */
[----:B------:R-:W-:-:S04]  /*6d30*/  IMAD.HI.U32 R9, R19, R3, RZ ;  /* 0x0000000313097227 */ /* 0x000fc800078e00ff */
[C---:B------:R-:W-:Y:S01]  /*6d40*/  IMAD R6, R15.reuse, R8, R6 ;  /* 0x000000080f067224 */ /* 0x040fe200078e0206 */
[----:B------:R-:W-:Y:S01]  /*6d50*/  IABS R8, R0 ;  /* 0x0000000000087213 */ /* 0x000fe20000000000 */
[----:B------:R-:W-:Y:S02]  /*6d60*/  IMAD.MOV R9, RZ, RZ, -R9 ;  /* 0x000000ffff097224 */ /* 0x000fe400078e0a09 */
[----:B------:R-:W-:Y:S01]  /*6d70*/  @!P5 IMAD.IADD R18, R18, 0x1, -R15 ;  /* 0x000000011212d824 */ /* 0x000fe200078e0a0f */
[----:B------:R-:W-:Y:S01]  /*6d80*/  ISETP.GE.AND P5, PT, R10, RZ, PT ;  /* 0x000000ff0a00720c */ /* 0x000fe20003fa6270 */
[----:B------:R-:W-:Y:S01]  /*6d90*/  IMAD R3, R15, R9, R3 ;  /* 0x000000090f037224 */ /* 0x000fe200078e0203 */
[----:B------:R-:W-:Y:S01]  /*6da0*/  IABS R9, R28 ;  /* 0x0000001c00097213 */ /* 0x000fe20000000000 */
[----:B------:R-:W-:Y:S01]  /*6db0*/  IMAD.HI.U32 R23, R19, R8, RZ ;  /* 0x0000000813177227 */ /* 0x000fe200078e00ff */
[----:B------:R-:W-:-:S03]  /*6dc0*/  IABS R10, R24 ;  /* 0x00000018000a7213 */ /* 0x000fc60000000000 */
[--C-:B------:R-:W-:Y:S01]  /*6dd0*/  @!P1 IMAD.IADD R14, R14, 0x1, -R15.reuse ;  /* 0x000000010e0e9824 */ /* 0x100fe200078e0a0f */
[C---:B------:R-:W-:Y:S01]  /*6de0*/  ISETP.GT.U32.AND P1, PT, R15.reuse, R20, PT ;  /* 0x000000140f00720c */ /* 0x040fe20003f24070 */
[----:B------:R-:W-:Y:S01]  /*6df0*/  @!P6 IMAD.IADD R16, R16, 0x1, -R15 ;  /* 0x000000011010e824 */ /* 0x000fe200078e0a0f */
[----:B------:R-:W-:Y:S01]  /*6e00*/  ISETP.GT.U32.AND P6, PT, R15, R21, PT ;  /* 0x000000150f00720c */ /* 0x000fe20003fc4070 */
[----:B------:R-:W-:Y:S02]  /*6e10*/  IMAD.MOV R23, RZ, RZ, -R23 ;  /* 0x000000ffff177224 */ /* 0x000fe400078e0a17 */
[C---:B------:R-:W-:Y:S01]  /*6e20*/  IMAD.HI.U32 R26, R19.reuse, R9, RZ ;  /* 0x00000009131a7227 */ /* 0x040fe200078e00ff */
[----:B------:R-:W-:Y:S03]  /*6e30*/  STL [R1+0xe64], R16 ;  /* 0x000e641001007387 */ /* 0x000fe60000100800 */
[----:B------:R-:W-:Y:S01]  /*6e40*/  IMAD.HI.U32 R27, R19, R10, RZ ;  /* 0x0000000a131b7227 */ /* 0x000fe200078e00ff */
[----:B------:R0:W-:Y:S03]  /*6e50*/  STL [R1+0x58], R0 ;  /* 0x0000580001007387 */ /* 0x0001e60000100800 */
[----:B------:R-:W-:-:S02]  /*6e60*/  IMAD R8, R15, R23, R8 ;  /* 0x000000170f087224 */ /* 0x000fc400078e0208 */
[----:B------:R-:W-:Y:S02]  /*6e70*/  IMAD.MOV R23, RZ, RZ, -R26 ;  /* 0x000000ffff177224 */ /* 0x000fe400078e0a1a */
[----:B------:R-:W-:Y:S01]  /*6e80*/  IMAD.MOV R26, RZ, RZ, -R27 ;  /* 0x000000ffff1a7224 */ /* 0x000fe200078e0a1b */
[----:B------:R-:W-:Y:S01]  /*6e90*/  IABS R27, R2 ;  /* 0x00000002001b7213 */ /* 0x000fe20000000000 */
[----:B------:R-:W-:Y:S01]  /*6ea0*/  @!P3 IMAD.MOV R11, RZ, RZ, -R11 ;  /* 0x000000ffff0bb224 */ /* 0x000fe200078e0a0b */
[----:B0-----:R-:W-:Y:S01]  /*6eb0*/  LOP3.LUT R0, R17, 0x4, RZ, 0xfc, !PT ;  /* 0x0000000411007812 */ /* 0x001fe200078efcff */
[C---:B------:R-:W-:Y:S02]  /*6ec0*/  IMAD R10, R15.reuse, R26, R10 ;  /* 0x0000001a0f0a7224 */ /* 0x040fe400078e020a */
[----:B------:R-:W-:Y:S01]  /*6ed0*/  @!P1 IMAD.IADD R20, R20, 0x1, -R15 ;  /* 0x0000000114149824 */ /* 0x000fe200078e0a0f */
[----:B------:R-:W-:Y:S01]  /*6ee0*/  IABS R26, R0 ;  /* 0x00000000001a7213 */ /* 0x000fe20000000000 */
[----:B------:R0:W-:Y:S01]  /*6ef0*/  STL [R1+0xdf8], R11 ;  /* 0x000df80b01007387 */ /* 0x0001e20000100800 */
[----:B------:R-:W-:Y:S01]  /*6f00*/  ISETP.GT.U32.AND P1, PT, R15, R18, PT ;  /* 0x000000120f00720c */ /* 0x000fe20003f24070 */
[----:B------:R-:W-:-:S02]  /*6f10*/  IMAD.HI.U32 R13, R19, R22, RZ ;  /* 0x00000016130d7227 */ /* 0x000fc400078e00ff */
[----:B------:R1:W-:Y:S02]  /*6f20*/  STL [R1+0xe60], R28 ;  /* 0x000e601c01007387 */ /* 0x0003e40000100800 */
[----:B------:R-:W-:Y:S02]  /*6f30*/  IMAD.HI.U32 R16, R19, R26, RZ ;  /* 0x0000001a13107227 */ /* 0x000fe400078e00ff */
[----:B------:R2:W-:Y:S02]  /*6f40*/  STL [R1+0xe68], R24 ;  /* 0x000e681801007387 */ /* 0x0005e40000100800 */
[----:B------:R-:W-:Y:S01]  /*6f50*/  IMAD.MOV R13, RZ, RZ, -R13 ;  /* 0x000000ffff0d7224 */ /* 0x000fe200078e0a0d */
[----:B0-----:R-:W-:Y:S01]  /*6f60*/  LOP3.LUT R11, R17, 0x2, RZ, 0xfc, !PT ;  /* 0x00000002110b7812 */ /* 0x001fe200078efcff */
[----:B------:R-:W-:Y:S01]  /*6f70*/  @!P6 IMAD.IADD R21, R21, 0x1, -R15 ;  /* 0x000000011515e824 */ /* 0x000fe200078e0a0f */
[----:B------:R-:W-:Y:S01]  /*6f80*/  IABS R17, R5 ;  /* 0x0000000500117213 */ /* 0x000fe20000000000 */
[----:B------:R-:W-:Y:S01]  /*6f90*/  IMAD.MOV R16, RZ, RZ, -R16 ;  /* 0x000000ffff107224 */ /* 0x000fe200078e0a10 */
[----:B-1----:R-:W-:Y:S01]  /*6fa0*/  IABS R28, R11 ;  /* 0x0000000b001c7213 */ /* 0x002fe20000000000 */
[C---:B------:R-:W-:Y:S01]  /*6fb0*/  IMAD R22, R15.reuse, R13, R22 ;  /* 0x0000000d0f167224 */ /* 0x040fe200078e0216 */
[----:B------:R-:W-:Y:S01]  /*6fc0*/  ISETP.GT.U32.AND P3, PT, R15, R21, PT ;  /* 0x000000150f00720c */ /* 0x000fe20003f64070 */
[----:B--2---:R-:W-:Y:S01]  /*6fd0*/  IMAD.HI.U32 R24, R19, R27, RZ ;  /* 0x0000001b13187227 */ /* 0x004fe200078e00ff */
[----:B------:R-:W-:-:S02]  /*6fe0*/  IABS R13, R7 ;  /* 0x00000007000d7213 */ /* 0x000fc40000000000 */
[C---:B------:R-:W-:Y:S01]  /*6ff0*/  ISETP.GT.U32.AND P6, PT, R15.reuse, R20, PT ;  /* 0x000000140f00720c */ /* 0x040fe20003fc4070 */
[----:B------:R-:W-:Y:S02]  /*7000*/  IMAD.MOV R24, RZ, RZ, -R24 ;  /* 0x000000ffff187224 */ /* 0x000fe400078e0a18 */
[C---:B------:R-:W-:Y:S02]  /*7010*/  IMAD R26, R15.reuse, R16, R26 ;  /* 0x000000100f1a7224 */ /* 0x040fe400078e021a */
[C---:B------:R-:W-:Y:S02]  /*7020*/  IMAD R27, R15.reuse, R24, R27 ;  /* 0x000000180f1b7224 */ /* 0x040fe400078e021b */
[----:B------:R-:W2:Y:S01]  /*7030*/  LDL.LU R24, [R1+0xe68] ;  /* 0x000e680001187983 */ /* 0x000ea20000300800 */
[--C-:B------:R-:W-:Y:S01]  /*7040*/  @!P1 IMAD.IADD R18, R18, 0x1, -R15.reuse ;  /* 0x0000000112129824 */ /* 0x100fe200078e0a0f */
[----:B------:R-:W-:Y:S01]  /*7050*/  ISETP.GT.U32.AND P1, PT, R15, R22, PT ;  /* 0x000000160f00720c */ /* 0x000fe20003f24070 */
[----:B------:R-:W-:Y:S01]  /*7060*/  @!P3 IMAD.IADD R21, R21, 0x1, -R15 ;  /* 0x000000011515b824 */ /* 0x000fe200078e0a0f */
[----:B------:R-:W3:Y:S01]  /*7070*/  LDL.LU R16, [R1+0xe64] ;  /* 0x000e640001107983 */ /* 0x000ee20000300800 */
[C---:B------:R-:W-:Y:S01]  /*7080*/  ISETP.GT.U32.AND P3, PT, R15.reuse, R6, PT ;  /* 0x000000060f00720c */ /* 0x040fe20003f64070 */
[----:B------:R-:W-:Y:S01]  /*7090*/  IMAD R9, R15, R23, R9 ;  /* 0x000000170f097224 */ /* 0x000fe200078e0209 */
[----:B------:R-:W-:Y:S01]  /*70a0*/  IABS R23, R4 ;  /* 0x0000000400177213 */ /* 0x000fe20000000000 */
[----:B------:R-:W-:-:S02]  /*70b0*/  @!P2 IMAD.MOV R12, RZ, RZ, -R12 ;  /* 0x000000ffff0ca224 */ /* 0x000fc400078e0a0c */
[----:B------:R-:W-:Y:S01]  /*70c0*/  @!P6 IMAD.IADD R20, R20, 0x1, -R15 ;  /* 0x000000011414e824 */ /* 0x000fe200078e0a0f */
[----:B------:R-:W-:-:S04]  /*70d0*/  ISETP.GT.U32.AND P6, PT, R15, R3, PT ;  /* 0x000000030f00720c */ /* 0x000fc80003fc4070 */
[----:B------:R-:W-:Y:S01]  /*70e0*/  @!P1 IMAD.IADD R22, R22, 0x1, -R15 ;  /* 0x0000000116169824 */ /* 0x000fe200078e0a0f */
[----:B------:R-:W-:Y:S01]  /*70f0*/  ISETP.GE.AND P1, PT, R25, RZ, PT ;  /* 0x000000ff1900720c */ /* 0x000fe20003f26270 */
[----:B------:R-:W-:-:S04]  /*7100*/  IMAD.HI.U32 R25, R19, R13, RZ ;  /* 0x0000000d13197227 */ /* 0x000fc800078e00ff */
[----:B------:R-:W-:Y:S02]  /*7110*/  IMAD.MOV R25, RZ, RZ, -R25 ;  /* 0x000000ffff197224 */ /* 0x000fe400078e0a19 */
[----:B------:R-:W-:Y:S01]  /*7120*/  @!P3 IMAD.IADD R6, R6, 0x1, -R15 ;  /* 0x000000010606b824 */ /* 0x000fe200078e0a0f */
[----:B------:R-:W-:Y:S01]  /*7130*/  ISETP.GE.AND P3, PT, R29, RZ, PT ;  /* 0x000000ff1d00720c */ /* 0x000fe20003f66270 */
[----:B------:R-:W-:Y:S02]  /*7140*/  IMAD R13, R15, R25, R13 ;  /* 0x000000190f0d7224 */ /* 0x000fe400078e020d */
[----:B------:R-:W-:-:S04]  /*7150*/  IMAD.HI.U32 R25, R19, R17, RZ ;  /* 0x0000001113197227 */ /* 0x000fc800078e00ff */
[----:B------:R-:W-:-:S04]  /*7160*/  IMAD.HI.U32 R29, R19, R23, RZ ;  /* 0x00000017131d7227 */ /* 0x000fc800078e00ff */
[----:B------:R-:W-:Y:S02]  /*7170*/  IMAD.MOV R25, RZ, RZ, -R25 ;  /* 0x000000ffff197224 */ /* 0x000fe400078e0a19 */
[----:B------:R-:W-:Y:S02]  /*7180*/  IMAD.MOV R29, RZ, RZ, -R29 ;  /* 0x000000ffff1d7224 */ /* 0x000fe400078e0a1d */
[----:B------:R-:W-:Y:S02]  /*7190*/  IMAD R17, R15, R25, R17 ;  /* 0x000000190f117224 */ /* 0x000fe400078e0211 */
[----:B------:R-:W-:-:S04]  /*71a0*/  IMAD.HI.U32 R25, R19, R28, RZ ;  /* 0x0000001c13197227 */ /* 0x000fc800078e00ff */
[----:B------:R-:W-:Y:S02]  /*71b0*/  IMAD R19, R15, R29, R23 ;  /* 0x0000001d0f137224 */ /* 0x000fe400078e0217 */
[----:B------:R-:W4:Y:S01]  /*71c0*/  LDL.LU R23, [R1+0x64] ;  /* 0x0000640001177983 */ /* 0x000f220000300800 */
[----:B------:R-:W-:Y:S02]  /*71d0*/  @!P4 IMAD.MOV R14, RZ, RZ, -R14 ;  /* 0x000000ffff0ec224 */ /* 0x000fe400078e0a0e */
[----:B------:R-:W-:Y:S01]  /*71e0*/  @!P5 IMAD.MOV R18, RZ, RZ, -R18 ;  /* 0x000000ffff12d224 */ /* 0x000fe200078e0a12 */
[----:B------:R-:W2:Y:S01]  /*71f0*/  LDL.LU R29, [R1+0x58] ;  /* 0x00005800011d7983 */ /* 0x000ea20000300800 */
[----:B------:R-:W-:Y:S02]  /*7200*/  @!P1 IMAD.MOV R20, RZ, RZ, -R20 ;  /* 0x000000ffff149224 */ /* 0x000fe400078e0a14 */
[----:B------:R-:W-:Y:S01]  /*7210*/  @!P6 IMAD.IADD R3, R3, 0x1, -R15 ;  /* 0x000000010303e824 */ /* 0x000fe200078e0a0f */
[----:B------:R0:W-:Y:S01]  /*7220*/  STL [R1+0xdfc], R12 ;  /* 0x000dfc0c01007387 */ /* 0x0001e20000100800 */
[----:B------:R-:W-:Y:S01]  /*7230*/  IMAD.MOV R25, RZ, RZ, -R25 ;  /* 0x000000ffff197224 */ /* 0x000fe200078e0a19 */
[C---:B------:R-:W-:Y:S01]  /*7240*/  ISETP.GT.U32.AND P2, PT, R15.reuse, R22, PT ;  /* 0x000000160f00720c */ /* 0x040fe20003f44070 */
[----:B------:R-:W-:Y:S01]  /*7250*/  @!P3 IMAD.MOV R21, RZ, RZ, -R21 ;  /* 0x000000ffff15b224 */ /* 0x000fe200078e0a15 */
[C---:B------:R-:W-:Y:S01]  /*7260*/  ISETP.GT.U32.AND P6, PT, R15.reuse, R8, PT ;  /* 0x000000080f00720c */ /* 0x040fe20003fc4070 */
[----:B------:R-:W-:Y:S01]  /*7270*/  IMAD R25, R15, R25, R28 ;  /* 0x000000190f197224 */ /* 0x000fe200078e021c */
[----:B0-----:R-:W2:Y:S04]  /*7280*/  LDL.LU R12, [R1+0x68] ;  /* 0x00006800010c7983 */ /* 0x001ea80000300800 */
[----:B------:R0:W-:Y:S05]  /*7290*/  STL [R1+0xe00], R14 ;  /* 0x000e000e01007387 */ /* 0x0001ea0000100800 */
[----:B------:R-:W-:-:S02]  /*72a0*/  @!P2 IMAD.IADD R22, R22, 0x1, -R15 ;  /* 0x000000011616a824 */ /* 0x000fc400078e0a0f */
[----:B------:R-:W-:Y:S01]  /*72b0*/  @!P6 IMAD.IADD R8, R8, 0x1, -R15 ;  /* 0x000000010808e824 */ /* 0x000fe200078e0a0f */
[----:B0-----:R-:W2:Y:S01]  /*72c0*/  LDL.LU R14, [R1+0x6c] ;  /* 0x00006c00010e7983 */ /* 0x001ea20000300800 */
[C---:B------:R-:W-:Y:S02]  /*72d0*/  ISETP.GT.U32.AND P2, PT, R15.reuse, R17, PT ;  /* 0x000000110f00720c */ /* 0x040fe40003f44070 */
[----:B------:R-:W-:-:S11]  /*72e0*/  ISETP.GT.U32.AND P6, PT, R15, R9, PT ;  /* 0x000000090f00720c */ /* 0x000fd60003fc4070 */
[--C-:B------:R-:W-:Y:S02]  /*72f0*/  @!P2 IMAD.IADD R17, R17, 0x1, -R15.reuse ;  /* 0x000000011111a824 */ /* 0x100fe400078e0a0f */
[----:B---3--:R-:W-:Y:S01]  /*7300*/  @!P0 IMAD.MOV R16, RZ, RZ, -R16 ;  /* 0x000000ffff108224 */ /* 0x008fe200078e0a10 */
[----:B------:R-:W-:Y:S01]  /*7310*/  ISETP.GT.U32.AND P4, PT, R15, R3, PT ;  /* 0x000000030f00720c */ /* 0x000fe20003f84070 */
[----:B------:R-:W-:Y:S01]  /*7320*/  @!P6 IMAD.IADD R9, R9, 0x1, -R15 ;  /* 0x000000010909e824 */ /* 0x000fe200078e0a0f */
[----:B----4-:R-:W-:Y:S02]  /*7330*/  ISETP.GE.AND P2, PT, R23, RZ, PT ;  /* 0x000000ff1700720c */ /* 0x010fe40003f46270 */
[----:B------:R-:W-:Y:S01]  /*7340*/  STL [R1+0xe04], R16 ;  /* 0x000e041001007387 */ /* 0x000fe20000100800 */
[C---:B------:R-:W-:Y:S02]  /*7350*/  ISETP.GT.U32.AND P0, PT, R15.reuse, R6, PT ;  /* 0x000000060f00720c */ /* 0x040fe40003f04070 */
[C---:B------:R-:W-:Y:S01]  /*7360*/  ISETP.GT.U32.AND P5, PT, R15.reuse, R8, PT ;  /* 0x000000080f00720c */ /* 0x040fe20003fa4070 */
[----:B------:R-:W-:Y:S01]  /*7370*/  STL [R1+0xe08], R18 ;  /* 0x000e081201007387 */ /* 0x000fe20000100800 */
[----:B------:R-:W-:-:S03]  /*7380*/  ISETP.GT.U32.AND P6, PT, R15, R10, PT ;  /* 0x0000000a0f00720c */ /* 0x000fc60003fc4070 */
[----:B------:R-:W-:Y:S04]  /*7390*/  STL [R1+0xe0c], R20 ;  /* 0x000e0c1401007387 */ /* 0x000fe80000100800 */
[----:B------:R-:W3:Y:S04]  /*73a0*/  LDL.LU R28, [R1+0xe60] ;  /* 0x000e6000011c7983 */ /* 0x000ee80000300800 */
[----:B------:R-:W-:Y:S04]  /*73b0*/  STL [R1+0xe10], R21 ;  /* 0x000e101501007387 */ /* 0x000fe80000100800 */
[----:B------:R-:W4:Y:S01]  /*73c0*/  LDL.LU R23, [R1+0x1a4] ;  /* 0x0001a40001177983 */ /* 0x000f220000300800 */
[----:B------:R-:W-:Y:S01]  /*73d0*/  @!P0 IMAD.IADD R6, R6, 0x1, -R15 ;  /* 0x0000000106068824 */ /* 0x000fe200078e0a0f */
[----:B------:R-:W-:-:S02]  /*73e0*/  ISETP.GT.U32.AND P0, PT, R15, R27, PT ;  /* 0x0000001b0f00720c */ /* 0x000fc40003f04070 */
[----:B------:R-:W-:Y:S01]  /*73f0*/  ISETP.GT.U32.AND P1, PT, R15, R9, PT ;  /* 0x000000090f00720c */ /* 0x000fe20003f24070 */
[--C-:B------:R-:W-:Y:S01]  /*7400*/  @!P4 IMAD.IADD R3, R3, 0x1, -R15.reuse ;  /* 0x000000010303c824 */ /* 0x100fe200078e0a0f */
[C---:B------:R-:W-:Y:S02]  /*7410*/  ISETP.GT.U32.AND P3, PT, R15.reuse, R13, PT ;  /* 0x0000000d0f00720c */ /* 0x040fe40003f64070 */
[C---:B------:R-:W-:Y:S01]  /*7420*/  ISETP.GT.U32.AND P4, PT, R15.reuse, R19, PT ;  /* 0x000000130f00720c */ /* 0x040fe20003f84070 */
[----:B------:R-:W-:Y:S01]  /*7430*/  @!P5 IMAD.IADD R8, R8, 0x1, -R15 ;  /* 0x000000010808d824 */ /* 0x000fe200078e0a0f */
[----:B------:R-:W-:-:S05]  /*7440*/  ISETP.GT.U32.AND P5, PT, R15, R26, PT ;  /* 0x0000001a0f00720c */ /* 0x000fca0003fa4070 */
[--C-:B------:R-:W-:Y:S02]  /*7450*/  @!P0 IMAD.IADD R27, R27, 0x1, -R15.reuse ;  /* 0x000000011b1b8824 */ /* 0x100fe400078e0a0f */
[--C-:B------:R-:W-:Y:S02]  /*7460*/  @!P6 IMAD.IADD R10, R10, 0x1, -R15.reuse ;  /* 0x000000010a0ae824 */ /* 0x100fe400078e0a0f */
[--C-:B------:R-:W-:Y:S01]  /*7470*/  @!P1 IMAD.IADD R9, R9, 0x1, -R15.reuse ;  /* 0x0000000109099824 */ /* 0x100fe200078e0a0f */
[----:B--2---:R-:W-:Y:S02]  /*7480*/  ISETP.GE.AND P1, PT, R14, RZ, PT ;  /* 0x000000ff0e00720c */ /* 0x004fe40003f26270 */
[----:B------:R-:W-:Y:S01]  /*7490*/  ISETP.GT.U32.AND P6, PT, R15, R10, PT ;  /* 0x0000000a0f00720c */ /* 0x000fe20003fc4070 */
[--C-:B------:R-:W-:Y:S01]  /*74a0*/  @!P3 IMAD.IADD R13, R13, 0x1, -R15.reuse ;  /* 0x000000010d0db824 */ /* 0x100fe200078e0a0f */
[----:B------:R-:W-:Y:S01]  /*74b0*/  ISETP.GE.AND P3, PT, R12, RZ, PT ;  /* 0x000000ff0c00720c */ /* 0x000fe20003f66270 */
[--C-:B------:R-:W-:Y:S01]  /*74c0*/  @!P4 IMAD.IADD R19, R19, 0x1, -R15.reuse ;  /* 0x000000011313c824 */ /* 0x100fe200078e0a0f */
[----:B------:R-:W-:Y:S01]  /*74d0*/  ISETP.GE.AND P4, PT, R29, RZ, PT ;  /* 0x000000ff1d00720c */ /* 0x000fe20003f86270 */
[----:B------:R-:W-:Y:S01]  /*74e0*/  @!P5 IMAD.IADD R26, R26, 0x1, -R15 ;  /* 0x000000011a1ad824 */ /* 0x000fe200078e0a0f */
[----:B------:R-:W-:Y:S01]  /*74f0*/  ISETP.GE.AND P5, PT, R24, RZ, PT ;  /* 0x000000ff1800720c */ /* 0x000fe20003fa6270 */
[----:B------:R-:W-:Y:S01]  /*7500*/  @!P2 IMAD.MOV R6, RZ, RZ, -R6 ;  /* 0x000000ffff06a224 */ /* 0x000fe200078e0a06 */
[----:B------:R-:W-:Y:S01]  /*7510*/  ISETP.GT.U32.AND P2, PT, R15, R19, PT ;  /* 0x000000130f00720c */ /* 0x000fe20003f44070 */
[----:B------:R-:W2:Y:S02]  /*7520*/  LDL.LU R24, [R1+0xe5c] ;  /* 0x000e5c0001187983 */ /* 0x000ea40000300800 */
[----:B------:R-:W-:-:S02]  /*7530*/  @!P1 IMAD.MOV R22, RZ, RZ, -R22 ;  /* 0x000000ffff169224 */ /* 0x000fc400078e0a16 */
[----:B------:R-:W-:Y:S01]  /*7540*/  @!P6 IMAD.IADD R10, R10, 0x1, -R15 ;  /* 0x000000010a0ae824 */ /* 0x000fe200078e0a0f */
[C---:B------:R-:W-:Y:S02]  /*7550*/  ISETP.GT.U32.AND P6, PT, R15.reuse, R25, PT ;  /* 0x000000190f00720c */ /* 0x040fe40003fc4070 */
[----:B------:R-:W-:Y:S01]  /*7560*/  ISETP.GT.U32.AND P1, PT, R15, R13, PT ;  /* 0x0000000d0f00720c */ /* 0x000fe20003f24070 */
[----:B------:R-:W-:Y:S02]  /*7570*/  @!P3 IMAD.MOV R3, RZ, RZ, -R3 ;  /* 0x000000ffff03b224 */ /* 0x000fe400078e0a03 */
[----:B------:R-:W-:Y:S01]  /*7580*/  @!P4 IMAD.MOV R8, RZ, RZ, -R8 ;  /* 0x000000ffff08c224 */ /* 0x000fe200078e0a08 */
[----:B------:R-:W-:Y:S01]  /*7590*/  STL [R1+0xe14], R22 ;  /* 0x000e141601007387 */ /* 0x000fe20000100800 */
[----:B------:R-:W-:-:S03]  /*75a0*/  @!P5 IMAD.MOV R10, RZ, RZ, -R10 ;  /* 0x000000ffff0ad224 */ /* 0x000fc600078e0a0a */
[----:B------:R0:W-:Y:S01]  /*75b0*/  STL [R1+0xe18], R3 ;  /* 0x000e180301007387 */ /* 0x0001e20000100800 */
[----:B------:R-:W-:-:S03]  /*75c0*/  @!P2 IMAD.IADD R19, R19, 0x1, -R15 ;  /* 0x000000011313a824 */ /* 0x000fc600078e0a0f */
[----:B------:R1:W-:Y:S01]  /*75d0*/  STL [R1+0xe1c], R6 ;  /* 0x000e1c0601007387 */ /* 0x0003e20000100800 */
[----:B------:R-:W-:-:S03]  /*75e0*/  @!P6 IMAD.IADD R25, R25, 0x1, -R15 ;  /* 0x000000011919e824 */ /* 0x000fc600078e0a0f */
[----:B------:R-:W-:Y:S01]  /*75f0*/  STL [R1+0xe20], R8 ;  /* 0x000e200801007387 */ /* 0x000fe20000100800 */
[----:B------:R-:W-:Y:S01]  /*7600*/  ISETP.GE.AND P2, PT, R2, RZ, PT ;  /* 0x000000ff0200720c */ /* 0x000fe20003f46270 */
[----:B------:R-:W-:Y:S01]  /*7610*/  @!P1 IMAD.IADD R13, R13, 0x1, -R15 ;  /* 0x000000010d0d9824 */ /* 0x000fe200078e0a0f */
[----:B------:R-:W-:Y:S02]  /*7620*/  ISETP.GE.AND P6, PT, R7, RZ, PT ;  /* 0x000000ff0700720c */ /* 0x000fe40003fc6270 */
[----:B------:R-:W-:Y:S02]  /*7630*/  ISETP.GE.AND P1, PT, R5, RZ, PT ;  /* 0x000000ff0500720c */ /* 0x000fe40003f26270 */
[----:B---3--:R-:W-:Y:S02]  /*7640*/  ISETP.GE.AND P0, PT, R28, RZ, PT ;  /* 0x000000ff1c00720c */ /* 0x008fe40003f06270 */
[----:B------:R-:W3:Y:S11]  /*7650*/  S2R R28, SR_TID.X ;  /* 0x00000000001c7919 */ /* 0x000ef60000002100 */
[----:B------:R-:W-:-:S02]  /*7660*/  @!P0 IMAD.MOV R9, RZ, RZ, -R9 ;  /* 0x000000ffff098224 */ /* 0x000fc400078e0a09 */
[----:B---3--:R-:W-:-:S03]  /*7670*/  IMAD.SHL.U32 R29, R28, 0x80, RZ ;  /* 0x000000801c1d7824 */ /* 0x008fc600078e00ff */
[----:B------:R-:W-:Y:S02]  /*7680*/  STL [R1+0xe24], R9 ;  /* 0x000e240901007387 */ /* 0x000fe40000100800 */
[----:B----4-:R-:W-:-:S05]  /*7690*/  LOP3.LUT R29, R23, 0x800, R29, 0xf8, !PT ;  /* 0x00000800171d7812 */ /* 0x010fca00078ef81d */
[----:B------:R-:W-:Y:S04]  /*76a0*/  STL [R1+0xcf0], R29 ;  /* 0x000cf01d01007387 */ /* 0x000fe80000100800 */
[----:B------:R-:W-:Y:S04]  /*76b0*/  STL [R1+0xe28], R10 ;  /* 0x000e280a01007387 */ /* 0x000fe80000100800 */
[----:B------:R-:W3:Y:S04]  /*76c0*/  LDL.LU R2, [R1+0x5c] ;  /* 0x00005c0001027983 */ /* 0x000ee80000300800 */
[----:B------:R-:W1:Y:S04]  /*76d0*/  LDL.LU R7, [R1+0x34] ;  /* 0x0000340001077983 */ /* 0x000e680000300800 */
[----:B------:R-:W4:Y:S01]  /*76e0*/  LDL.LU R5, [R1+0x194] ;  /* 0x0001940001057983 */ /* 0x000f220000300800 */
[----:B------:R-:W-:-:S02]  /*76f0*/  ISETP.GT.U32.AND P3, PT, R15, R17, PT ;  /* 0x000000110f00720c */ /* 0x000fc40003f64070 */
[C---:B------:R-:W-:Y:S02]  /*7700*/  ISETP.GT.U32.AND P4, PT, R15.reuse, R27, PT ;  /* 0x0000001b0f00720c */ /* 0x040fe40003f84070 */
[C---:B------:R-:W-:Y:S02]  /*7710*/  ISETP.GT.U32.AND P0, PT, R15.reuse, R26, PT ;  /* 0x0000001a0f00720c */ /* 0x040fe40003f04070 */
[----:B------:R-:W-:Y:S02]  /*7720*/  ISETP.GT.U32.AND P5, PT, R15, R25, PT ;  /* 0x000000190f00720c */ /* 0x000fe40003fa4070 */
[----:B------:R-:W-:-:S05]  /*7730*/  LOP3.LUT R28, R28, 0x3f, RZ, 0xc0, !PT ;  /* 0x0000003f1c1c7812 */ /* 0x000fca00078ec0ff */
[--C-:B------:R-:W-:Y:S01]  /*7740*/  @!P3 IMAD.IADD R17, R17, 0x1, -R15.reuse ;  /* 0x000000011111b824 */ /* 0x100fe200078e0a0f */
[----:B------:R-:W-:Y:S01]  /*7750*/  ISETP.GE.AND P3, PT, R4, RZ, PT ;  /* 0x000000ff0400720c */ /* 0x000fe20003f66270 */
[--C-:B------:R-:W-:Y:S01]  /*7760*/  @!P4 IMAD.IADD R27, R27, 0x1, -R15.reuse ;  /* 0x000000011b1bc824 */ /* 0x100fe200078e0a0f */
[----:B------:R-:W-:Y:S01]  /*7770*/  ISETP.GE.AND P4, PT, R0, RZ, PT ;  /* 0x000000ff0000720c */ /* 0x000fe20003f86270 */
[----:B------:R-:W-:Y:S01]  /*7780*/  @!P0 IMAD.IADD R26, R26, 0x1, -R15 ;  /* 0x000000011a1a8824 */ /* 0x000fe200078e0a0f */
[----:B------:R-:W-:Y:S01]  /*7790*/  ISETP.GE.AND P0, PT, R11, RZ, PT ;  /* 0x000000ff0b00720c */ /* 0x000fe20003f06270 */
[----:B0-----:R-:W-:Y:S01]  /*77a0*/  IMAD R3, R28, c[0x0][0x18c], RZ ;  /* 0x000063001c037a24 */ /* 0x001fe200078e02ff */
[----:B------:R-:W4:Y:S01]  /*77b0*/  LDL.LU R4, [R1+0x198] ;  /* 0x0001980001047983 */ /* 0x000f220000300800 */
[----:B------:R-:W-:Y:S02]  /*77c0*/  @!P6 IMAD.MOV R13, RZ, RZ, -R13 ;  /* 0x000000ffff0de224 */ /* 0x000fe400078e0a0d */
[----:B------:R-:W-:Y:S01]  /*77d0*/  @!P5 IMAD.IADD R25, R25, 0x1, -R15 ;  /* 0x000000011919d824 */ /* 0x000fe200078e0a0f */
[----:B------:R-:W-:Y:S01]  /*77e0*/  LEA R15, P6, R3, c[0x0][0x168], 0x1 ;  /* 0x00005a00030f7a11 */ /* 0x000fe200078c08ff */
[----:B------:R-:W-:Y:S01]  /*77f0*/  @!P1 IMAD.MOV R17, RZ, RZ, -R17 ;  /* 0x000000ffff119224 */ /* 0x000fe200078e0a11 */
[----:B------:R-:W4:Y:S01]  /*7800*/  LDL.LU R0, [R1+0x1a0] ;  /* 0x0001a00001007983 */ /* 0x000f220000300800 */
[----:B------:R-:W-:Y:S01]  /*7810*/  ISETP.NE.AND P5, PT, RZ, c[0x0][0x17c], PT ;  /* 0x00005f00ff007a0c */ /* 0x000fe20003fa5270 */
[----:B------:R-:W-:Y:S01]  /*7820*/  @!P3 IMAD.MOV R19, RZ, RZ, -R19 ;  /* 0x000000ffff13b224 */ /* 0x000fe200078e0a13 */
[----:B------:R-:W-:Y:S01]  /*7830*/  LOP3.LUT R23, RZ, c[0x0][0x17c], RZ, 0x33, !PT ;  /* 0x00005f00ff177a12 */ /* 0x000fe200078e33ff */
[----:B------:R-:W-:Y:S01]  /*7840*/  STL [R1+0xe2c], R13 ;  /* 0x000e2c0d01007387 */ /* 0x000fe20000100800 */
[----:B------:R-:W-:-:S02]  /*7850*/  @!P2 IMAD.MOV R27, RZ, RZ, -R27 ;  /* 0x000000ffff1ba224 */ /* 0x000fc400078e0a1b */
[----:B------:R-:W-:Y:S01]  /*7860*/  @!P4 IMAD.MOV R26, RZ, RZ, -R26 ;  /* 0x000000ffff1ac224 */ /* 0x000fe200078e0a1a */
[----:B------:R-:W4:Y:S01]  /*7870*/  LDL.LU R28, [R1+0x1c] ;  /* 0x00001c00011c7983 */ /* 0x000f220000300800 */
[----:B------:R-:W-:Y:S01]  /*7880*/  @!P0 IMAD.MOV R25, RZ, RZ, -R25 ;  /* 0x000000ffff198224 */ /* 0x000fe200078e0a19 */
[C---:B--2---:R-:W-:Y:S02]  /*7890*/  SEL R3, R23.reuse, R24, !P5 ;  /* 0x0000001817037207 */ /* 0x044fe40006800000 */
[----:B------:R-:W-:Y:S04]  /*78a0*/  STL [R1+0xd50], R15 ;  /* 0x000d500f01007387 */ /* 0x000fe80000100800 */
[----:B------:R-:W-:Y:S04]  /*78b0*/  STL [R1+0xe30], R17 ;  /* 0x000e301101007387 */ /* 0x000fe80000100800 */
[----:B------:R-:W-:Y:S04]  /*78c0*/  STL [R1+0xe34], R19 ;  /* 0x000e341301007387 */ /* 0x000fe80000100800 */
[----:B------:R-:W-:Y:S04]  /*78d0*/  STL [R1+0xe38], R27 ;  /* 0x000e381b01007387 */ /* 0x000fe80000100800 */
[----:B------:R-:W-:Y:S04]  /*78e0*/  STL [R1+0xe3c], R26 ;  /* 0x000e3c1a01007387 */ /* 0x000fe80000100800 */
[----:B------:R-:W-:Y:S04]  /*78f0*/  STL [R1+0xe40], R25 ;  /* 0x000e401901007387 */ /* 0x000fe80000100800 */
[----:B------:R4:W-:Y:S01]  /*7900*/  STL [R1+0x1e4], R3 ;  /* 0x0001e40301007387 */ /* 0x0009e20000100800 */
[----:B---3--:R-:W-:-:S02]  /*7910*/  SEL R2, R23, R2, !P5 ;  /* 0x0000000217027207 */ /* 0x008fc40006800000 */
[----:B-1----:R-:W-:-:S03]  /*7920*/  SEL R6, R23, R7, !P5 ;  /* 0x0000000717067207 */ /* 0x002fc60006800000 */
[----:B------:R0:W-:Y:S01]  /*7930*/  STL [R1+0x1e8], R2 ;  /* 0x0001e80201007387 */ /* 0x0001e20000100800 */
[----:B----4-:R-:W-:-:S03]  /*7940*/  SEL R3, R23, R5, !P5 ;  /* 0x0000000517037207 */ /* 0x010fc60006800000 */
[----:B------:R-:W-:Y:S04]  /*7950*/  STL [R1+0x1e0], R6 ;  /* 0x0001e00601007387 */ /* 0x000fe80000100800 */
[----:B------:R-:W-:Y:S04]  /*7960*/  STL [R1+0x1f8], R3 ;  /* 0x0001f80301007387 */ /* 0x000fe80000100800 */
[----:B------:R-:W2:Y:S01]  /*7970*/  LDL.LU R24, [R1+0xc] ;  /* 0x00000c0001187983 */ /* 0x000ea20000300800 */
[C---:B0-----:R-:W-:Y:S02]  /*7980*/  SEL R2, R23.reuse, R4, !P5 ;  /* 0x0000000417027207 */ /* 0x041fe40006800000 */
[----:B------:R-:W-:-:S03]  /*7990*/  SEL R0, R23, R0, !P5 ;  /* 0x0000000017007207 */ /* 0x000fc60006800000 */
[----:B------:R-:W-:Y:S04]  /*79a0*/  STL [R1+0x1dc], R2 ;  /* 0x0001dc0201007387 */ /* 0x000fe80000100800 */
[----:B--2---:R0:W-:Y:S04]  /*79b0*/  STL [R1+0xe54], R24 ;  /* 0x000e541801007387 */ /* 0x0041e80000100800 */
[----:B------:R-:W-:Y:S04]  /*79c0*/  STL [R1+0x1d8], R0 ;  /* 0x0001d80001007387 */ /* 0x000fe80000100800 */
[----:B0-----:R-:W2:Y:S01]  /*79d0*/  LDL.LU R24, [R1+0x190] ;  /* 0x0001900001187983 */ /* 0x001ea20000300800 */
[----:B------:R-:W-:-:S03]  /*79e0*/  SEL R2, R23, R28, !P5 ;  /* 0x0000001c17027207 */ /* 0x000fc60006800000 */
[----:B--2---:R0:W-:Y:S04]  /*79f0*/  STL [R1+0xe58], R24 ;  /* 0x000e581801007387 */ /* 0x0041e80000100800 */
[----:B0-----:R-:W2:Y:S04]  /*7a00*/  LDL.LU R24, [R1+0x18] ;  /* 0x0000180001187983 */ /* 0x001ea80000300800 */
[----:B------:R-:W3:Y:S04]  /*7a10*/  LDL.LU R25, [R1+0x8] ;  /* 0x0000080001197983 */ /* 0x000ee80000300800 */
[----:B------:R-:W4:Y:S04]  /*7a20*/  LDL.LU R26, [R1+0x70] ;  /* 0x00007000011a7983 */ /* 0x000f280000300800 */
[----:B------:R-:W3:Y:S04]  /*7a30*/  LDL.LU R27, [R1+0x11c] ;  /* 0x00011c00011b7983 */ /* 0x000ee80000300800 */
        /* <DEDUP_REMOVED lines=16> */
[----:B------:R0:W-:Y:S04]  /*7b40*/  STL [R1+0x1d0], R2 ;  /* 0x0001d00201007387 */ /* 0x0001e80000100800 */
[----:B------:R-:W3:Y:S04]  /*7b50*/  LDL.LU R14, [R1+0x13c] ;  /* 0x00013c00010e7983 */ /* 0x000ee80000300800 */
[----:B------:R-:W3:Y:S04]  /*7b60*/  LDL.LU R12, [R1+0x138] ;  /* 0x00013800010c7983 */ /* 0x000ee80000300800 */
[----:B------:R-:W3:Y:S04]  /*7b70*/  LDL.LU R11, [R1+0x134] ;  /* 0x00013400010b7983 */ /* 0x000ee80000300800 */
[----:B0-----:R-:W3:Y:S04]  /*7b80*/  LDL.LU R2, [R1+0x130] ;  /* 0x0001300001027983 */ /* 0x001ee80000300800 */
[----:B------:R-:W3:Y:S04]  /*7b90*/  LDL.LU R7, [R1+0x12c] ;  /* 0x00012c0001077983 */ /* 0x000ee80000300800 */
[----:B------:R-:W3:Y:S04]  /*7ba0*/  LDL.LU R5, [R1+0x128] ;  /* 0x0001280001057983 */ /* 0x000ee80000300800 */
[----:B------:R-:W3:Y:S04]  /*7bb0*/  LDL.LU R4, [R1+0x120] ;  /* 0x0001200001047983 */ /* 0x000ee80000300800 */
[----:B------:R-:W3:Y:S01]  /*7bc0*/  LDL.LU R28, [R1+0x118] ;  /* 0x00011800011c7983 */ /* 0x000ee20000300800 */
[----:B--2---:R-:W-:-:S05]  /*7bd0*/  SEL R24, R23, R24, !P5 ;  /* 0x0000001817187207 */ /* 0x004fca0006800000 */
[----:B------:R0:W-:Y:S04]  /*7be0*/  STL [R1+0x1cc], R24 ;  /* 0x0001cc1801007387 */ /* 0x0001e80000100800 */
[----:B0-----:R-:W2:Y:S02]  /*7bf0*/  LDL.LU R24, [R1+0xe58] ;  /* 0x000e580001187983 */ /* 0x001ea40000300800 */
[----:B--2---:R-:W-:-:S05]  /*7c00*/  SEL R24, R23, R24, !P5 ;  /* 0x0000001817187207 */ /* 0x004fca0006800000 */
[----:B------:R0:W-:Y:S04]  /*7c10*/  STL [R1+0x1c8], R24 ;  /* 0x0001c81801007387 */ /* 0x0001e80000100800 */
[----:B0-----:R-:W2:Y:S01]  /*7c20*/  LDL.LU R24, [R1+0xe54] ;  /* 0x000e540001187983 */ /* 0x001ea20000300800 */
[C---:B---3--:R-:W-:Y:S02]  /*7c30*/  SEL R25, R23.reuse, R25, !P5 ;  /* 0x0000001917197207 */ /* 0x048fe40006800000 */
[C---:B------:R-:W-:Y:S02]  /*7c40*/  SEL R5, R23.reuse, R5, !P5 ;  /* 0x0000000517057207 */ /* 0x040fe40006800000 */
[----:B--2---:R-:W-:-:S05]  /*7c50*/  SEL R24, R23, R24, !P5 ;  /* 0x0000001817187207 */ /* 0x004fca0006800000 */
[----:B------:R4:W-:Y:S04]  /*7c60*/  STL [R1+0x1b4], R24 ;  /* 0x0001b41801007387 */ /* 0x0009e80000100800 */
[----:B------:R0:W-:Y:S01]  /*7c70*/  STL [R1+0x1b0], R25 ;  /* 0x0001b01901007387 */ /* 0x0001e20000100800 */
[C---:B----4-:R-:W-:Y:S02]  /*7c80*/  SEL R24, R23.reuse, R26, !P5 ;  /* 0x0000001a17187207 */ /* 0x050fe40006800000 */
[C---:B------:R-:W-:Y:S02]  /*7c90*/  SEL R26, R23.reuse, R27, !P5 ;  /* 0x0000001b171a7207 */ /* 0x040fe40006800000 */
[C---:B0-----:R-:W-:Y:S01]  /*7ca0*/  SEL R25, R23.reuse, R19, !P5 ;  /* 0x0000001317197207 */ /* 0x041fe20006800000 */
[----:B------:R0:W-:Y:S01]  /*7cb0*/  STL [R1+0x1ac], R24 ;  /* 0x0001ac1801007387 */ /* 0x0001e20000100800 */
[----:B------:R-:W-:-:S02]  /*7cc0*/  SEL R19, R23, R15, !P5 ;  /* 0x0000000f17137207 */ /* 0x000fc40006800000 */
[C---:B------:R-:W-:Y:S01]  /*7cd0*/  SEL R15, R23.reuse, R10, !P5 ;  /* 0x0000000a170f7207 */ /* 0x040fe20006800000 */
[----:B------:R-:W-:Y:S01]  /*7ce0*/  STL [R1+0x1a8], R26 ;  /* 0x0001a81a01007387 */ /* 0x000fe20000100800 */
[C---:B------:R-:W-:Y:S02]  /*7cf0*/  SEL R10, R23.reuse, R9, !P5 ;  /* 0x00000009170a7207 */ /* 0x040fe40006800000 */
[C---:B0-----:R-:W-:Y:S02]  /*7d00*/  SEL R24, R23.reuse, R17, !P5 ;  /* 0x0000001117187207 */ /* 0x041fe40006800000 */
[C---:B------:R-:W-:Y:S01]  /*7d10*/  SEL R17, R23.reuse, R13, !P5 ;  /* 0x0000000d17117207 */ /* 0x040fe20006800000 */
[----:B------:R-:W-:Y:S01]  /*7d20*/  STL [R1+0x1a4], R25 ;  /* 0x0001a41901007387 */ /* 0x000fe20000100800 */
[C---:B------:R-:W-:Y:S02]  /*7d30*/  SEL R13, R23.reuse, R29, !P5 ;  /* 0x0000001d170d7207 */ /* 0x040fe40006800000 */
[C---:B------:R-:W-:Y:S01]  /*7d40*/  SEL R9, R23.reuse, R8, !P5 ;  /* 0x0000000817097207 */ /* 0x040fe20006800000 */
[----:B------:R-:W-:Y:S01]  /*7d50*/  STL [R1+0x1a0], R24 ;  /* 0x0001a01801007387 */ /* 0x000fe20000100800 */
[----:B------:R-:W-:-:S03]  /*7d60*/  SEL R8, R23, R6, !P5 ;  /* 0x0000000617087207 */ /* 0x000fc60006800000 */
[----:B------:R-:W-:Y:S01]  /*7d70*/  STL [R1+0x198], R19 ;  /* 0x0001981301007387 */ /* 0x000fe20000100800 */
[----:B------:R-:W-:-:S03]  /*7d80*/  SEL R6, R23, R3, !P5 ;  /* 0x0000000317067207 */ /* 0x000fc60006800000 */
[----:B------:R-:W-:Y:S01]  /*7d90*/  STL [R1+0x194], R17 ;  /* 0x0001941101007387 */ /* 0x000fe20000100800 */
[----:B------:R-:W-:-:S03]  /*7da0*/  SEL R3, R23, R22, !P5 ;  /* 0x0000001617037207 */ /* 0x000fc60006800000 */
[----:B------:R-:W-:Y:S04]  /*7db0*/  STL [R1+0x190], R15 ;  /* 0x0001900f01007387 */ /* 0x000fe80000100800 */
[----:B------:R-:W-:Y:S04]  /*7dc0*/  STL [R1+0x18c], R13 ;  /* 0x00018c0d01007387 */ /* 0x000fe80000100800 */
[----:B------:R-:W-:Y:S04]  /*7dd0*/  STL [R1+0x188], R10 ;  /* 0x0001880a01007387 */ /* 0x000fe80000100800 */
[----:B------:R-:W-:Y:S04]  /*7de0*/  STL [R1+0x184], R9 ;  /* 0x0001840901007387 */ /* 0x000fe80000100800 */
[----:B------:R0:W-:Y:S04]  /*7df0*/  STL [R1+0x180], R8 ;  /* 0x0001800801007387 */ /* 0x0001e80000100800 */
[----:B------:R1:W-:Y:S04]  /*7e00*/  STL [R1+0x178], R6 ;  /* 0x0001780601007387 */ /* 0x0003e80000100800 */
[----:B------:R2:W-:Y:S01]  /*7e10*/  STL [R1+0x174], R3 ;  /* 0x0001740301007387 */ /* 0x0005e20000100800 */
[----:B0-----:R-:W-:-:S02]  /*7e20*/  SEL R8, R23, R21, !P5 ;  /* 0x0000001517087207 */ /* 0x001fc40006800000 */
[----:B-1----:R-:W-:-:S03]  /*7e30*/  SEL R6, R23, R20, !P5 ;  /* 0x0000001417067207 */ /* 0x002fc60006800000 */
[----:B------:R0:W-:Y:S01]  /*7e40*/  STL [R1+0x170], R8 ;  /* 0x0001700801007387 */ /* 0x0001e20000100800 */
[----:B--2---:R-:W-:-:S03]  /*7e50*/  SEL R3, R23, R0, !P5 ;  /* 0x0000000017037207 */ /* 0x004fc60006800000 */
[----:B------:R-:W2:Y:S04]  /*7e60*/  LDL.LU R0, [R1+0x114] ;  /* 0x0001140001007983 */ /* 0x000ea80000300800 */
[----:B------:R1:W-:Y:S01]  /*7e70*/  STL [R1+0x168], R6 ;  /* 0x0001680601007387 */ /* 0x0003e20000100800 */
[----:B0-----:R-:W-:-:S03]  /*7e80*/  SEL R8, R23, R18, !P5 ;  /* 0x0000001217087207 */ /* 0x001fc60006800000 */
[----:B------:R0:W-:Y:S01]  /*7e90*/  STL [R1+0x15c], R3 ;  /* 0x00015c0301007387 */ /* 0x0001e20000100800 */
[----:B-1----:R-:W-:-:S03]  /*7ea0*/  SEL R6, R23, R16, !P5 ;  /* 0x0000001017067207 */ /* 0x002fc60006800000 */
[----:B------:R1:W-:Y:S01]  /*7eb0*/  STL [R1+0x158], R8 ;  /* 0x0001580801007387 */ /* 0x0003e20000100800 */
[----:B0-----:R-:W-:-:S03]  /*7ec0*/  SEL R3, R23, R14, !P5 ;  /* 0x0000000e17037207 */ /* 0x001fc60006800000 */
[----:B------:R0:W-:Y:S04]  /*7ed0*/  STL [R1+0x154], R6 ;  /* 0x0001540601007387 */ /* 0x0001e80000100800 */
[----:B------:R3:W-:Y:S01]  /*7ee0*/  STL [R1+0x150], R3 ;  /* 0x0001500301007387 */ /* 0x0007e20000100800 */
[C---:B-1----:R-:W-:Y:S02]  /*7ef0*/  SEL R8, R23.reuse, R12, !P5 ;  /* 0x0000000c17087207 */ /* 0x042fe40006800000 */
[----:B0-----:R-:W-:-:S03]  /*7f00*/  SEL R6, R23, R11, !P5 ;  /* 0x0000000b17067207 */ /* 0x001fc60006800000 */
[----:B------:R-:W-:Y:S01]  /*7f10*/  STL [R1+0x14c], R8 ;  /* 0x00014c0801007387 */ /* 0x000fe20000100800 */
[C---:B---3--:R-:W-:Y:S02]  /*7f20*/  SEL R3, R23.reuse, R2, !P5 ;  /* 0x0000000217037207 */ /* 0x048fe40006800000 */
[C---:B------:R-:W-:Y:S01]  /*7f30*/  SEL R2, R23.reuse, R7, !P5 ;  /* 0x0000000717027207 */ /* 0x040fe20006800000 */
[----:B------:R-:W-:Y:S04]  /*7f40*/  STL [R1+0x148], R6 ;  /* 0x0001480601007387 */ /* 0x000fe80000100800 */
[----:B------:R0:W-:Y:S04]  /*7f50*/  STL [R1+0x144], R3 ;  /* 0x0001440301007387 */ /* 0x0001e80000100800 */
[----:B------:R1:W-:Y:S04]  /*7f60*/  STL [R1+0x140], R2 ;  /* 0x0001400201007387 */ /* 0x0003e80000100800 */
[----:B------:R-:W-:Y:S04]  /*7f70*/  STL [R1+0x13c], R5 ;  /* 0x00013c0501007387 */ /* 0x000fe80000100800 */
[----:B------:R-:W3:Y:S01]  /*7f80*/  LDL.LU R24, [R1+0xf4] ;  /* 0x0000f40001187983 */ /* 0x000ee20000300800 */
[----:B0-----:R-:W-:-:S02]  /*7f90*/  SEL R3, R23, R4, !P5 ;  /* 0x0000000417037207 */ /* 0x001fc40006800000 */
[----:B-1----:R-:W-:-:S03]  /*7fa0*/  SEL R2, R23, R28, !P5 ;  /* 0x0000001c17027207 */ /* 0x002fc60006800000 */
[----:B------:R-:W-:Y:S04]  /*7fb0*/  STL [R1+0x138], R3 ;  /* 0x0001380301007387 */ /* 0x000fe80000100800 */
[----:B---3--:R0:W-:Y:S04]  /*7fc0*/  STL [R1+0xe4c], R24 ;  /* 0x000e4c1801007387 */ /* 0x0081e80000100800 */
[----:B------:R-:W-:Y:S04]  /*7fd0*/  STL [R1+0x134], R2 ;  /* 0x0001340201007387 */ /* 0x000fe80000100800 */
[----:B0-----:R-:W3:Y:S01]  /*7fe0*/  LDL.LU R24, [R1+0xf0] ;  /* 0x0000f00001187983 */ /* 0x001ee20000300800 */
[----:B--2---:R-:W-:-:S03]  /*7ff0*/  SEL R0, R23, R0, !P5 ;  /* 0x0000000017007207 */ /* 0x004fc60006800000 */
[----:B---3--:R0:W-:Y:S04]  /*8000*/  STL [R1+0xe50], R24 ;  /* 0x000e501801007387 */ /* 0x0081e80000100800 */
        /* <DEDUP_REMOVED lines=28> */
[----:B0-----:R-:W3:Y:S01]  /*81d0*/  LDL.LU R0, [R1+0x98] ;  /* 0x0000980001007983 */ /* 0x001ee20000300800 */
        /* <DEDUP_REMOVED lines=33> */
[----:B------:R-:W-:Y:S04]  /*83f0*/  STL [R1+0xe8], R9 ;  /* 0x0000e80901007387 */ /* 0x000fe80000100800 */
[----:B------:R0:W-:Y:S04]  /*8400*/  STL [R1+0xe4], R6 ;  /* 0x0000e40601007387 */ /* 0x0001e80000100800 */
[----:B------:R1:W-:Y:S01]  /*8410*/  STL [R1+0xe0], R8 ;  /* 0x0000e00801007387 */ /* 0x0003e20000100800 */
[----:B0-----:R-:W-:-:S03]  /*8420*/  SEL R6, R23, R28, !P5 ;  /* 0x0000001c17067207 */ /* 0x001fc60006800000 */
[----:B------:R-:W2:Y:S04]  /*8430*/  LDL.LU R28, [R1+0x94] ;  /* 0x00009400011c7983 */ /* 0x000ea80000300800 */
[----:B------:R0:W-:Y:S01]  /*8440*/  STL [R1+0xdc], R3 ;  /* 0x0000dc0301007387 */ /* 0x0001e20000100800 */
[----:B-1----:R-:W-:-:S03]  /*8450*/  SEL R8, R23, R20, !P5 ;  /* 0x0000001417087207 */ /* 0x002fc60006800000 */
[----:B------:R1:W-:Y:S01]  /*8460*/  STL [R1+0xd8], R6 ;  /* 0x0000d80601007387 */ /* 0x0003e20000100800 */
[C---:B0-----:R-:W-:Y:S02]  /*8470*/  SEL R3, R23.reuse, R21, !P5 ;  /* 0x0000001517037207 */ /* 0x041fe40006800000 */
[----:B-1----:R-:W-:-:S03]  /*8480*/  SEL R6, R23, R18, !P5 ;  /* 0x0000001217067207 */ /* 0x002fc60006800000 */
[----:B------:R0:W-:Y:S04]  /*8490*/  STL [R1+0xd4], R3 ;  /* 0x0000d40301007387 */ /* 0x0001e80000100800 */
[----:B------:R1:W-:Y:S01]  /*84a0*/  STL [R1+0xd0], R8 ;  /* 0x0000d00801007387 */ /* 0x0003e20000100800 */
[----:B0-----:R-:W-:-:S03]  /*84b0*/  SEL R3, R23, R16, !P5 ;  /* 0x0000001017037207 */ /* 0x001fc60006800000 */
[----:B------:R0:W-:Y:S01]  /*84c0*/  STL [R1+0xcc], R6 ;  /* 0x0000cc0601007387 */ /* 0x0001e20000100800 */
[----:B-1----:R-:W-:-:S03]  /*84d0*/  SEL R8, R23, R14, !P5 ;  /* 0x0000000e17087207 */ /* 0x002fc60006800000 */
[----:B------:R1:W-:Y:S01]  /*84e0*/  STL [R1+0xc8], R3 ;  /* 0x0000c80301007387 */ /* 0x0003e20000100800 */
[----:B0-----:R-:W-:-:S03]  /*84f0*/  SEL R6, R23, R12, !P5 ;  /* 0x0000000c17067207 */ /* 0x001fc60006800000 */
[----:B------:R-:W-:Y:S01]  /*8500*/  STL [R1+0xc4], R8 ;  /* 0x0000c40801007387 */ /* 0x000fe20000100800 */
[----:B-1----:R-:W-:-:S03]  /*8510*/  SEL R3, R23, R11, !P5 ;  /* 0x0000000b17037207 */ /* 0x002fc60006800000 */
[----:B------:R0:W-:Y:S04]  /*8520*/  STL [R1+0xc0], R6 ;  /* 0x0000c00601007387 */ /* 0x0001e80000100800 */
[----:B------:R1:W-:Y:S01]  /*8530*/  STL [R1+0xbc], R3 ;  /* 0x0000bc0301007387 */ /* 0x0003e20000100800 */
[----:B0-----:R-:W-:-:S03]  /*8540*/  SEL R6, R23, R7, !P5 ;  /* 0x0000000717067207 */ /* 0x001fc60006800000 */
[----:B------:R0:W-:Y:S01]  /*8550*/  STL [R1+0xb8], R2 ;  /* 0x0000b80201007387 */ /* 0x0001e20000100800 */
[----:B-1----:R-:W-:-:S03]  /*8560*/  SEL R3, R23, R5, !P5 ;  /* 0x0000000517037207 */ /* 0x002fc60006800000 */
[----:B------:R-:W-:Y:S04]  /*8570*/  STL [R1+0xb4], R6 ;  /* 0x0000b40601007387 */ /* 0x000fe80000100800 */
[----:B------:R-:W-:Y:S04]  /*8580*/  STL [R1+0xb0], R3 ;  /* 0x0000b00301007387 */ /* 0x000fe80000100800 */
[----:B------:R-:W3:Y:S01]  /*8590*/  LDL.LU R25, [R1+0x84] ;  /* 0x0000840001197983 */ /* 0x000ee20000300800 */
[C---:B0-----:R-:W-:Y:S02]  /*85a0*/  SEL R2, R23.reuse, R4, !P5 ;  /* 0x0000000417027207 */ /* 0x041fe40006800000 */
[----:B------:R-:W-:-:S03]  /*85b0*/  SEL R0, R23, R0, !P5 ;  /* 0x0000000017007207 */ /* 0x000fc60006800000 */
[----:B------:R-:W-:Y:S04]  /*85c0*/  STL [R1+0xac], R2 ;  /* 0x0000ac0201007387 */ /* 0x000fe80000100800 */
[----:B---3--:R0:W-:Y:S04]  /*85d0*/  STL [R1+0xe44], R25 ;  /* 0x000e441901007387 */ /* 0x0081e80000100800 */
[----:B------:R2:W-:Y:S04]  /*85e0*/  STL [R1+0xa8], R0 ;  /* 0x0000a80001007387 */ /* 0x0005e80000100800 */
        /* <DEDUP_REMOVED lines=28> */
[----:B0-----:R-:W3:Y:S04]  /*87b0*/  LDL.LU R0, [R1+0x104] ;  /* 0x0001040001007983 */ /* 0x001ee80000300800 */
[----:B------:R-:W3:Y:S04]  /*87c0*/  LDL.LU R28, [R1+0x4] ;  /* 0x00000400011c7983 */ /* 0x000ee80000300800 */
[----:B------:R-:W3:Y:S04]  /*87d0*/  LDL.LU R15, [R1] ;  /* 0x00000000010f7983 */ /* 0x000ee80000300800 */
        /* <DEDUP_REMOVED lines=8> */
[C---:B----4-:R-:W-:Y:S02]  /*8860*/  SEL R27, R23.reuse, R27, !P5 ;  /* 0x0000001b171b7207 */ /* 0x050fe40006800000 */
[C---:B------:R-:W-:Y:S02]  /*8870*/  SEL R19, R23.reuse, R19, !P5 ;  /* 0x0000001317137207 */ /* 0x040fe40006800000 */
[----:B------:R-:W-:-:S02]  /*8880*/  SEL R17, R23, R17, !P5 ;  /* 0x0000001117117207 */ /* 0x000fc40006800000 */
[C---:B------:R-:W-:Y:S02]  /*8890*/  SEL R13, R23.reuse, R13, !P5 ;  /* 0x0000000d170d7207 */ /* 0x040fe40006800000 */
[C---:B------:R-:W-:Y:S02]  /*88a0*/  SEL R10, R23.reuse, R10, !P5 ;  /* 0x0000000a170a7207 */ /* 0x040fe40006800000 */
[C---:B------:R-:W-:Y:S02]  /*88b0*/  SEL R9, R23.reuse, R9, !P5 ;  /* 0x0000000917097207 */ /* 0x040fe40006800000 */
[C---:B------:R-:W-:Y:S02]  /*88c0*/  SEL R8, R23.reuse, R8, !P5 ;  /* 0x0000000817087207 */ /* 0x040fe40006800000 */
        /* <DEDUP_REMOVED lines=17> */
[----:B--2---:R-:W-:-:S05]  /*89e0*/  SEL R25, R23, R25, !P5 ;  /* 0x0000001917197207 */ /* 0x004fca0006800000 */
[----:B------:R0:W-:Y:S04]  /*89f0*/  STL [R1+0x98], R25 ;  /* 0x0000981901007387 */ /* 0x0001e80000100800 */
[----:B0-----:R-:W2:Y:S04]  /*8a00*/  LDL.LU R25, [R1+0xe40] ;  /* 0x000e400001197983 */ /* 0x001ea80000300800 */
[----:B------:R0:W-:Y:S04]  /*8a10*/  STL [R1+0x94], R26 ;  /* 0x0000941a01007387 */ /* 0x0001e80000100800 */
[----:B0-----:R-:W3:Y:S04]  /*8a20*/  LDL.LU R26, [R1+0xe3c] ;  /* 0x000e3c00011a7983 */ /* 0x001ee80000300800 */
[----:B------:R0:W-:Y:S04]  /*8a30*/  STL [R1+0x90], R27 ;  /* 0x0000901b01007387 */ /* 0x0001e80000100800 */
[----:B0-----:R-:W4:Y:S04]  /*8a40*/  LDL.LU R27, [R1+0xe38] ;  /* 0x000e3800011b7983 */ /* 0x001f280000300800 */
[----:B------:R0:W-:Y:S04]  /*8a50*/  STL [R1+0x8c], R19 ;  /* 0x00008c1301007387 */ /* 0x0001e80000100800 */
[----:B0-----:R-:W2:Y:S04]  /*8a60*/  LDL.LU R19, [R1+0xe34] ;  /* 0x000e340001137983 */ /* 0x001ea80000300800 */
        /* <DEDUP_REMOVED lines=43> */
[----:B0-----:R-:W2:Y:S01]  /*8d20*/  LDL.LU R28, [R1+0xde0] ;  /* 0x000de000011c7983 */ /* 0x001ea20000300800 */
[----:B------:R-:W-:-:S02]  /*8d30*/  SEL R15, R23, R15, !P5 ;  /* 0x0000000f170f7207 */ /* 0x000fc40006800000 */
[----:B------:R-:W-:-:S03]  /*8d40*/  SEL R29, R23, R29, !P5 ;  /* 0x0000001d171d7207 */ /* 0x000fc60006800000 */
[----:B------:R2:W-:Y:S04]  /*8d50*/  STL [R1+0x1c], R15 ;  /* 0x00001c0f01007387 */ /* 0x0005e80000100800 */
[----:B------:R-:W-:Y:S01]  /*8d60*/  STL [R1+0x18], R29 ;  /* 0x0000181d01007387 */ /* 0x000fe20000100800 */
[C---:B--2---:R-:W-:Y:S02]  /*8d70*/  SEL R15, R23.reuse, R28, !P5 ;  /* 0x0000001c170f7207 */ /* 0x044fe40006800000 */
[C---:B------:R-:W-:Y:S02]  /*8d80*/  SEL R28, R23.reuse, R0, !P5 ;  /* 0x00000000171c7207 */ /* 0x040fe40006800000 */
[----:B------:R-:W2:Y:S04]  /*8d90*/  LDL.LU R0, [R1+0x28] ;  /* 0x0000280001007983 */ /* 0x000ea80000300800 */
[----:B------:R0:W-:Y:S04]  /*8da0*/  STL [R1+0x14], R15 ;  /* 0x0000140f01007387 */ /* 0x0001e80000100800 */
[----:B------:R-:W-:Y:S01]  /*8db0*/  STL [R1+0x10], R28 ;  /* 0x0000101c01007387 */ /* 0x000fe20000100800 */
[----:B0-----:R-:W-:-:S03]  /*8dc0*/  SEL R15, R23, R4, !P5 ;  /* 0x00000004170f7207 */ /* 0x001fc60006800000 */
[----:B------:R-:W3:Y:S04]  /*8dd0*/  LDL.LU R4, [R1+0x30] ;  /* 0x0000300001047983 */ /* 0x000ee80000300800 */
[----:B------:R0:W-:Y:S04]  /*8de0*/  STL [R1+0xd54], R15 ;  /* 0x000d540f01007387 */ /* 0x0001e80000100800 */
[----:B0-----:R-:W4:Y:S01]  /*8df0*/  LDL.LU R15, [R1+0x4c] ;  /* 0x00004c00010f7983 */ /* 0x001f220000300800 */
[C---:B------:R-:W-:Y:S02]  /*8e00*/  SEL R29, R23.reuse, R5, !P5 ;  /* 0x00000005171d7207 */ /* 0x040fe40006800000 */
[----:B------:R-:W-:-:S02]  /*8e10*/  SEL R28, R23, R7, !P5 ;  /* 0x00000007171c7207 */ /* 0x000fc40006800000 */
[C---:B------:R-:W-:Y:S01]  /*8e20*/  SEL R2, R23.reuse, R2, !P5 ;  /* 0x0000000217027207 */ /* 0x040fe20006800000 */
[----:B------:R-:W-:Y:S04]  /*8e30*/  STL [R1+0xd58], R29 ;  /* 0x000d581d01007387 */ /* 0x000fe80000100800 */
[----:B------:R-:W-:Y:S04]  /*8e40*/  STL [R1+0xd5c], R28 ;  /* 0x000d5c1c01007387 */ /* 0x000fe80000100800 */
[----:B------:R-:W-:Y:S01]  /*8e50*/  STL [R1+0xd60], R2 ;  /* 0x000d600201007387 */ /* 0x000fe20000100800 */
[----:B------:R-:W-:-:S02]  /*8e60*/  SEL R7, R23, R24, !P5 ;  /* 0x0000001817077207 */ /* 0x000fc40006800000 */
[----:B--2---:R-:W-:-:S05]  /*8e70*/  SEL R0, R23, R0, !P5 ;  /* 0x0000000017007207 */ /* 0x004fca0006800000 */
[----:B------:R-:W-:Y:S01]  /*8e80*/  STL [R1+0xd64], R0 ;  /* 0x000d640001007387 */ /* 0x000fe20000100800 */
[----:B---3--:R-:W-:-:S05]  /*8e90*/  SEL R4, R23, R4, !P5 ;  /* 0x0000000417047207 */ /* 0x008fca0006800000 */
[----:B------:R-:W-:Y:S01]  /*8ea0*/  STL [R1+0xd68], R4 ;  /* 0x000d680401007387 */ /* 0x000fe20000100800 */
[----:B----4-:R-:W-:-:S05]  /*8eb0*/  SEL R5, R23, R15, !P5 ;  /* 0x0000000f17057207 */ /* 0x010fca0006800000 */
[----:B------:R0:W-:Y:S04]  /*8ec0*/  STL [R1+0xd6c], R5 ;  /* 0x000d6c0501007387 */ /* 0x0001e80000100800 */
[----:B0-----:R-:W2:Y:S04]  /*8ed0*/  LDL.LU R5, [R1+0x1e8] ;  /* 0x0001e80001057983 */ /* 0x001ea80000300800 */
[----:B------:R-:W3:Y:S04]  /*8ee0*/  LDL.LU R4, [R1+0x1e0] ;  /* 0x0001e00001047983 */ /* 0x000ee80000300800 */
[----:B------:R-:W4:Y:S04]  /*8ef0*/  LDL.LU R0, [R1+0x1f8] ;  /* 0x0001f80001007983 */ /* 0x000f280000300800 */
[----:B------:R-:W4:Y:S04]  /*8f00*/  LDL.LU R2, [R1+0x1dc] ;  /* 0x0001dc0001027983 */ /* 0x000f280000300800 */
[----:B------:R-:W4:Y:S04]  /*8f10*/  LDL.LU R28, [R1+0x1d8] ;  /* 0x0001d800011c7983 */ /* 0x000f280000300800 */
[----:B------:R-:W4:Y:S04]  /*8f20*/  LDL.LU R29, [R1+0x1d0] ;  /* 0x0001d000011d7983 */ /* 0x000f280000300800 */
[----:B------:R-:W4:Y:S04]  /*8f30*/  LDL.LU R15, [R1+0x1cc] ;  /* 0x0001cc00010f7983 */ /* 0x000f280000300800 */
[----:B------:R0:W-:Y:S04]  /*8f40*/  STL [R1+0xd70], R7 ;  /* 0x000d700701007387 */ /* 0x0001e80000100800 */
[----:B0-----:R-:W4:Y:S04]  /*8f50*/  LDL.LU R7, [R1+0x1e4] ;  /* 0x0001e40001077983 */ /* 0x001f280000300800 */
[----:B------:R-:W0:Y:S01]  /*8f60*/  S2R R24, SR_TID.X ;  /* 0x0000000000187919 */ /* 0x000e220000002100 */
[----:B------:R-:W-:-:S02]  /*8f70*/  SEL R11, R23, R11, !P5 ;  /* 0x0000000b170b7207 */ /* 0x000fc40006800000 */
[C---:B------:R-:W-:Y:S02]  /*8f80*/  SEL R12, R23.reuse, R12, !P5 ;  /* 0x0000000c170c7207 */ /* 0x040fe40006800000 */
[C---:B------:R-:W-:Y:S02]  /*8f90*/  SEL R14, R23.reuse, R14, !P5 ;  /* 0x0000000e170e7207 */ /* 0x040fe40006800000 */
[C---:B------:R-:W-:Y:S01]  /*8fa0*/  SEL R16, R23.reuse, R16, !P5 ;  /* 0x0000001017107207 */ /* 0x040fe20006800000 */
[----:B------:R-:W-:Y:S01]  /*8fb0*/  STL [R1+0xd74], R11 ;  /* 0x000d740b01007387 */ /* 0x000fe20000100800 */
[C---:B------:R-:W-:Y:S02]  /*8fc0*/  SEL R18, R23.reuse, R18, !P5 ;  /* 0x0000001217127207 */ /* 0x040fe40006800000 */
[C---:B------:R-:W-:Y:S01]  /*8fd0*/  SEL R20, R23.reuse, R20, !P5 ;  /* 0x0000001417147207 */ /* 0x040fe20006800000 */
[----:B------:R-:W-:Y:S01]  /*8fe0*/  STL [R1+0xd78], R12 ;  /* 0x000d780c01007387 */ /* 0x000fe20000100800 */
[----:B------:R-:W-:-:S02]  /*8ff0*/  SEL R21, R23, R21, !P5 ;  /* 0x0000001517157207 */ /* 0x000fc40006800000 */
[C---:B------:R-:W-:Y:S01]  /*9000*/  SEL R22, R23.reuse, R22, !P5 ;  /* 0x0000001617167207 */ /* 0x040fe20006800000 */
[----:B------:R-:W-:Y:S01]  /*9010*/  STL [R1+0xd7c], R14 ;  /* 0x000d7c0e01007387 */ /* 0x000fe20000100800 */
[C---:B------:R-:W-:Y:S02]  /*9020*/  SEL R3, R23.reuse, R3, !P5 ;  /* 0x0000000317037207 */ /* 0x040fe40006800000 */
[C---:B------:R-:W-:Y:S01]  /*9030*/  SEL R6, R23.reuse, R6, !P5 ;  /* 0x0000000617067207 */ /* 0x040fe20006800000 */
[----:B------:R-:W-:Y:S01]  /*9040*/  STL [R1+0xd80], R16 ;  /* 0x000d801001007387 */ /* 0x000fe20000100800 */
[----:B------:R-:W-:-:S03]  /*9050*/  SEL R8, R23, R8, !P5 ;  /* 0x0000000817087207 */ /* 0x000fc60006800000 */
[----:B------:R-:W-:Y:S01]  /*9060*/  STL [R1+0xd84], R18 ;  /* 0x000d841201007387 */ /* 0x000fe20000100800 */
[----:B0-----:R-:W-:Y:S02]  /*9070*/  LOP3.LUT R24, R24, 0x3f, RZ, 0xc0, !PT ;  /* 0x0000003f18187812 */ /* 0x001fe400078ec0ff */
[C---:B------:R-:W-:Y:S01]  /*9080*/  SEL R9, R23.reuse, R9, !P5 ;  /* 0x0000000917097207 */ /* 0x040fe20006800000 */
[----:B------:R-:W-:Y:S01]  /*9090*/  STL [R1+0xd88], R20 ;  /* 0x000d881401007387 */ /* 0x000fe20000100800 */
[----:B------:R-:W-:-:S03]  /*90a0*/  SEL R10, R23, R10, !P5 ;  /* 0x0000000a170a7207 */ /* 0x000fc60006800000 */
[----:B------:R-:W-:Y:S01]  /*90b0*/  STL [R1+0xd8c], R21 ;  /* 0x000d8c1501007387 */ /* 0x000fe20000100800 */
[C---:B------:R-:W-:Y:S01]  /*90c0*/  SEL R13, R23.reuse, R13, !P5 ;  /* 0x0000000d170d7207 */ /* 0x040fe20006800000 */
[----:B------:R-:W-:Y:S02]  /*90d0*/  IMAD R24, R24, c[0x0][0x18c], RZ ;  /* 0x0000630018187a24 */ /* 0x000fe400078e02ff */
[----:B------:R-:W-:Y:S01]  /*90e0*/  STL [R1+0xd90], R22 ;  /* 0x000d901601007387 */ /* 0x000fe20000100800 */
[----:B------:R-:W-:-:S03]  /*90f0*/  SEL R17, R23, R17, !P5 ;  /* 0x0000001117117207 */ /* 0x000fc60006800000 */
[----:B------:R3:W-:Y:S01]  /*9100*/  STL [R1+0xd94], R3 ;  /* 0x000d940301007387 */ /* 0x0007e20000100800 */
[----:B------:R-:W-:-:S03]  /*9110*/  SEL R19, R23, R19, !P5 ;  /* 0x0000001317137207 */ /* 0x000fc60006800000 */
[----:B------:R-:W-:Y:S01]  /*9120*/  STL [R1+0xd98], R6 ;  /* 0x000d980601007387 */ /* 0x000fe20000100800 */
[----:B------:R-:W-:-:S03]  /*9130*/  SEL R27, R23, R27, !P5 ;  /* 0x0000001b171b7207 */ /* 0x000fc60006800000 */
[----:B------:R-:W-:Y:S01]  /*9140*/  STL [R1+0xd9c], R8 ;  /* 0x000d9c0801007387 */ /* 0x000fe20000100800 */
[----:B------:R-:W-:-:S03]  /*9150*/  SEL R26, R23, R26, !P5 ;  /* 0x0000001a171a7207 */ /* 0x000fc60006800000 */
[----:B------:R-:W-:Y:S01]  /*9160*/  STL [R1+0xda0], R9 ;  /* 0x000da00901007387 */ /* 0x000fe20000100800 */
[----:B------:R-:W-:-:S03]  /*9170*/  SEL R23, R23, R25, !P5 ;  /* 0x0000001917177207 */ /* 0x000fc60006800000 */
[----:B------:R-:W-:Y:S01]  /*9180*/  STL [R1+0xda4], R10 ;  /* 0x000da40a01007387 */ /* 0x000fe20000100800 */
[----:B------:R-:W-:-:S03]  /*9190*/  LEA.HI.X.SX32 R24, R24, c[0x0][0x16c], 0x1, P6 ;  /* 0x00005b0018187a11 */ /* 0x000fc600030f0eff */
[----:B------:R-:W-:Y:S04]  /*91a0*/  STL [R1+0xda8], R13 ;  /* 0x000da80d01007387 */ /* 0x000fe80000100800 */
[----:B------:R-:W-:Y:S04]  /*91b0*/  STL [R1+0xdac], R17 ;  /* 0x000dac1101007387 */ /* 0x000fe80000100800 */
[----:B------:R-:W-:Y:S04]  /*91c0*/  STL [R1+0xdb0], R19 ;  /* 0x000db01301007387 */ /* 0x000fe80000100800 */
[----:B------:R-:W-:Y:S04]  /*91d0*/  STL [R1+0xdb4], R27 ;  /* 0x000db41b01007387 */ /* 0x000fe80000100800 */
[----:B------:R-:W-:Y:S04]  /*91e0*/  STL [R1+0xdb8], R26 ;  /* 0x000db81a01007387 */ /* 0x000fe80000100800 */
[----:B------:R-:W-:Y:S04]  /*91f0*/  STL [R1+0xdbc], R23 ;  /* 0x000dbc1701007387 */ /* 0x000fe80000100800 */
[----:B------:R-:W-:Y:S01]  /*9200*/  STL [R1+0xdc0], R24 ;  /* 0x000dc01801007387 */ /* 0x000fe20000100800 */
[----:B--2---:R-:W-:-:S02]  /*9210*/  IMAD R5, R5, c[0x0][0x190], RZ ;  /* 0x0000640005057a24 */ /* 0x004fc400078e02ff */
[----:B---3--:R-:W-:Y:S02]  /*9220*/  IMAD R3, R4, c[0x0][0x190], RZ ;  /* 0x0000640004037a24 */ /* 0x008fe400078e02ff */
[----:B----4-:R-:W-:Y:S02]  /*9230*/  IMAD R4, R0, c[0x0][0x190], RZ ;  /* 0x0000640000047a24 */ /* 0x010fe400078e02ff */
[----:B------:R-:W-:Y:S02]  /*9240*/  IMAD R0, R2, c[0x0][0x190], RZ ;  /* 0x0000640002007a24 */ /* 0x000fe400078e02ff */
[----:B------:R-:W-:-:S05]  /*9250*/  IMAD R25, R7, c[0x0][0x190], RZ ;  /* 0x0000640007197a24 */ /* 0x000fca00078e02ff */
[----:B------:R-:W-:Y:S04]  /*9260*/  STL [R1+0xdc4], R25 ;  /* 0x000dc41901007387 */ /* 0x000fe80000100800 */
[----:B------:R-:W-:Y:S04]  /*9270*/  STL [R1+0x24], R5 ;  /* 0x0000240501007387 */ /* 0x000fe80000100800 */
[----:B------:R0:W-:Y:S04]  /*9280*/  STL [R1+0x28], R3 ;  /* 0x0000280301007387 */ /* 0x0001e80000100800 */
[----:B------:R-:W-:Y:S01]  /*9290*/  STL [R1+0x2c], R4 ;  /* 0x00002c0401007387 */ /* 0x000fe20000100800 */
[----:B0-----:R-:W-:-:S03]  /*92a0*/  IMAD R3, R28, c[0x0][0x190], RZ ;  /* 0x000064001c037a24 */ /* 0x001fc600078e02ff */
[----:B------:R0:W-:Y:S04]  /*92b0*/  STL [R1+0x30], R0 ;  /* 0x0000300001007387 */ /* 0x0001e80000100800 */
[----:B------:R-:W-:Y:S04]  /*92c0*/  STL [R1+0x4c], R3 ;  /* 0x00004c0301007387 */ /* 0x000fe80000100800 */
[----:B------:R-:W2:Y:S01]  /*92d0*/  LDL.LU R25, [R1+0x1b0] ;  /* 0x0001b00001197983 */ /* 0x000ea20000300800 */
[----:B------:R-:W-:Y:S02]  /*92e0*/  IMAD R2, R29, c[0x0][0x190], RZ ;  /* 0x000064001d027a24 */ /* 0x000fe400078e02ff */
[----:B0-----:R-:W-:-:S03]  /*92f0*/  IMAD R0, R15, c[0x0][0x190], RZ ;  /* 0x000064000f007a24 */ /* 0x001fc600078e02ff */
[----:B------:R-:W-:Y:S04]  /*9300*/  STL [R1+0xfc], R2 ;  /* 0x0000fc0201007387 */ /* 0x000fe80000100800 */
[----:B--2---:R0:W-:Y:S04]  /*9310*/  STL [R1+0xdd8], R25 ;  /* 0x000dd81901007387 */ /* 0x0041e80000100800 */
[----:B------:R-:W-:Y:S04]  /*9320*/  STL [R1+0x100], R0 ;  /* 0x0001000001007387 */ /* 0x000fe80000100800 */
[----:B0-----:R-:W2:Y:S04]  /*9330*/  LDL.LU R25, [R1+0x1b4] ;  /* 0x0001b40001197983 */ /* 0x001ea80000300800 */
        /* <DEDUP_REMOVED lines=29> */
[----:B------:R-:W3:Y:S01]  /*9510*/  LDL.LU R15, [R1+0x12c] ;  /* 0x00012c00010f7983 */ /* 0x000ee20000300800 */
[----:B--2---:R-:W-:-:S05]  /*9520*/  IMAD R25, R25, c[0x0][0x190], RZ ;  /* 0x0000640019197a24 */ /* 0x004fca00078e02ff */
[----:B------:R0:W-:Y:S04]  /*9530*/  STL [R1+0x104], R25 ;  /* 0x0001041901007387 */ /* 0x0001e80000100800 */
[----:B0-----:R-:W2:Y:S02]  /*9540*/  LDL.LU R25, [R1+0xddc] ;  /* 0x000ddc0001197983 */ /* 0x001ea40000300800 */
[----:B--2---:R-:W-:-:S05]  /*9550*/  IMAD R25, R25, c[0x0][0x190], RZ ;  /* 0x0000640019197a24 */ /* 0x004fca00078e02ff */
[----:B------:R0:W-:Y:S04]  /*9560*/  STL [R1+0x124], R25 ;  /* 0x0001241901007387 */ /* 0x0001e80000100800 */
[----:B0-----:R-:W2:Y:S01]  /*9570*/  LDL.LU R25, [R1+0xdd8] ;  /* 0x000dd80001197983 */ /* 0x001ea20000300800 */
[----:B---3--:R-:W-:Y:S02]  /*9580*/  IMAD R24, R24, c[0x0][0x190], RZ ;  /* 0x0000640018187a24 */ /* 0x008fe400078e02ff */
[----:B----4-:R-:W-:Y:S02]  /*9590*/  IMAD R23, R23, c[0x0][0x190], RZ ;  /* 0x0000640017177a24 */ /* 0x010fe400078e02ff */
[----:B------:R-:W-:Y:S02]  /*95a0*/  IMAD R8, R8, c[0x0][0x190], RZ ;  /* 0x0000640008087a24 */ /* 0x000fe400078e02ff */
[----:B------:R-:W-:-:S02]  /*95b0*/  IMAD R5, R5, c[0x0][0x190], RZ ;  /* 0x0000640005057a24 */ /* 0x000fc400078e02ff */
[----:B--2---:R-:W-:-:S05]  /*95c0*/  IMAD R25, R25, c[0x0][0x190], RZ ;  /* 0x0000640019197a24 */ /* 0x004fca00078e02ff */
[----:B------:R0:W-:Y:S04]  /*95d0*/  STL [R1+0x160], R25 ;  /* 0x0001601901007387 */ /* 0x0001e80000100800 */
[----:B------:R1:W-:Y:S04]  /*95e0*/  STL [R1+0x164], R24 ;  /* 0x0001641801007387 */ /* 0x0003e80000100800 */
[----:B------:R2:W-:Y:S01]  /*95f0*/  STL [R1+0x16c], R23 ;  /* 0x00016c1701007387 */ /* 0x0005e20000100800 */
[----:B0-----:R-:W-:Y:S02]  /*9600*/  IMAD R25, R26, c[0x0][0x190], RZ ;  /* 0x000064001a197a24 */ /* 0x001fe400078e02ff */
[----:B-1----:R-:W-:-:S03]  /*9610*/  IMAD R24, R27, c[0x0][0x190], RZ ;  /* 0x000064001b187a24 */ /* 0x002fc600078e02ff */
[----:B------:R-:W-:Y:S01]  /*9620*/  STL [R1+0x17c], R25 ;  /* 0x00017c1901007387 */ /* 0x000fe20000100800 */
[----:B--2---:R-:W-:Y:S02]  /*9630*/  IMAD R23, R19, c[0x0][0x190], RZ ;  /* 0x0000640013177a24 */ /* 0x004fe400078e02ff */
[----:B------:R-:W-:Y:S02]  /*9640*/  IMAD R19, R17, c[0x0][0x190], RZ ;  /* 0x0000640011137a24 */ /* 0x000fe400078e02ff */
[----:B------:R-:W-:Y:S01]  /*9650*/  IMAD R17, R13, c[0x0][0x190], RZ ;  /* 0x000064000d117a24 */ /* 0x000fe200078e02ff */
[----:B------:R-:W-:Y:S01]  /*9660*/  STL [R1+0x19c], R24 ;  /* 0x00019c1801007387 */ /* 0x000fe20000100800 */
[----:B------:R-:W-:Y:S02]  /*9670*/  IMAD R13, R10, c[0x0][0x190], RZ ;  /* 0x000064000a0d7a24 */ /* 0x000fe400078e02ff */
[----:B------:R-:W-:Y:S01]  /*9680*/  IMAD R10, R9, c[0x0][0x190], RZ ;  /* 0x00006400090a7a24 */ /* 0x000fe200078e02ff */
[----:B------:R-:W-:Y:S01]  /*9690*/  STL [R1+0x198], R23 ;  /* 0x0001981701007387 */ /* 0x000fe20000100800 */
[----:B------:R-:W-:-:S03]  /*96a0*/  IMAD R9, R6, c[0x0][0x190], RZ ;  /* 0x0000640006097a24 */ /* 0x000fc600078e02ff */
[----:B------:R-:W-:Y:S01]  /*96b0*/  STL [R1+0x194], R19 ;  /* 0x0001941301007387 */ /* 0x000fe20000100800 */
[----:B------:R-:W-:-:S03]  /*96c0*/  IMAD R6, R3, c[0x0][0x190], RZ ;  /* 0x0000640003067a24 */ /* 0x000fc600078e02ff */
[----:B------:R-:W-:Y:S04]  /*96d0*/  STL [R1+0x190], R17 ;  /* 0x0001901101007387 */ /* 0x000fe80000100800 */
[----:B------:R-:W-:Y:S01]  /*96e0*/  STL [R1+0x18c], R13 ;  /* 0x00018c0d01007387 */ /* 0x000fe20000100800 */
[----:B------:R-:W-:-:S03]  /*96f0*/  IMAD R3, R21, c[0x0][0x190], RZ ;  /* 0x0000640015037a24 */ /* 0x000fc600078e02ff */
[----:B------:R-:W-:Y:S04]  /*9700*/  STL [R1+0x188], R10 ;  /* 0x0001880a01007387 */ /* 0x000fe80000100800 */
[----:B------:R0:W-:Y:S04]  /*9710*/  STL [R1+0x184], R8 ;  /* 0x0001840801007387 */ /* 0x0001e80000100800 */
[----:B------:R-:W-:Y:S01]  /*9720*/  STL [R1+0x180], R9 ;  /* 0x0001800901007387 */ /* 0x000fe20000100800 */
[----:B0-----:R-:W-:-:S03]  /*9730*/  IMAD R8, R22, c[0x0][0x190], RZ ;  /* 0x0000640016087a24 */ /* 0x001fc600078e02ff */
[----:B------:R0:W-:Y:S04]  /*9740*/  STL [R1+0x178], R6 ;  /* 0x0001780601007387 */ /* 0x0001e80000100800 */
[----:B------:R1:W-:Y:S04]  /*9750*/  STL [R1+0x174], R8 ;  /* 0x0001740801007387 */ /* 0x0003e80000100800 */
[----:B------:R2:W-:Y:S01]  /*9760*/  STL [R1+0x170], R3 ;  /* 0x0001700301007387 */ /* 0x0005e20000100800 */
[----:B0-----:R-:W-:Y:S02]  /*9770*/  IMAD R6, R20, c[0x0][0x190], RZ ;  /* 0x0000640014067a24 */ /* 0x001fe400078e02ff */
[----:B-1----:R-:W-:-:S03]  /*9780*/  IMAD R8, R18, c[0x0][0x190], RZ ;  /* 0x0000640012087a24 */ /* 0x002fc600078e02ff */
[----:B------:R0:W-:Y:S01]  /*9790*/  STL [R1+0x168], R6 ;  /* 0x0001680601007387 */ /* 0x0001e20000100800 */
[----:B--2---:R-:W-:-:S03]  /*97a0*/  IMAD R3, R16, c[0x0][0x190], RZ ;  /* 0x0000640010037a24 */ /* 0x004fc600078e02ff */
[----:B------:R1:W-:Y:S04]  /*97b0*/  STL [R1+0x15c], R8 ;  /* 0x00015c0801007387 */ /* 0x0003e80000100800 */
[----:B------:R2:W-:Y:S01]  /*97c0*/  STL [R1+0x158], R3 ;  /* 0x0001580301007387 */ /* 0x0005e20000100800 */
[----:B0-----:R-:W-:Y:S02]  /*97d0*/  IMAD R6, R14, c[0x0][0x190], RZ ;  /* 0x000064000e067a24 */ /* 0x001fe400078e02ff */
[----:B-1----:R-:W-:-:S03]  /*97e0*/  IMAD R8, R12, c[0x0][0x190], RZ ;  /* 0x000064000c087a24 */ /* 0x002fc600078e02ff */
[----:B------:R0:W-:Y:S01]  /*97f0*/  STL [R1+0x154], R6 ;  /* 0x0001540601007387 */ /* 0x0001e20000100800 */
[----:B--2---:R-:W-:-:S03]  /*9800*/  IMAD R3, R11, c[0x0][0x190], RZ ;  /* 0x000064000b037a24 */ /* 0x004fc600078e02ff */
[----:B------:R-:W-:Y:S04]  /*9810*/  STL [R1+0x150], R8 ;  /* 0x0001500801007387 */ /* 0x000fe80000100800 */
[----:B------:R1:W-:Y:S01]  /*9820*/  STL [R1+0x14c], R3 ;  /* 0x00014c0301007387 */ /* 0x0003e20000100800 */
[----:B0-----:R-:W-:-:S05]  /*9830*/  IMAD R6, R7, c[0x0][0x190], RZ ;  /* 0x0000640007067a24 */ /* 0x001fca00078e02ff */
[----:B------:R-:W-:Y:S01]  /*9840*/  STL [R1+0x148], R6 ;  /* 0x0001480601007387 */ /* 0x000fe20000100800 */
[----:B-1----:R-:W-:-:S03]  /*9850*/  IMAD R3, R4, c[0x0][0x190], RZ ;  /* 0x0000640004037a24 */ /* 0x002fc600078e02ff */
[----:B------:R-:W-:Y:S01]  /*9860*/  STL [R1+0x144], R5 ;  /* 0x0001440501007387 */ /* 0x000fe20000100800 */
[----:B------:R-:W-:Y:S02]  /*9870*/  IMAD R4, R0, c[0x0][0x190], RZ ;  /* 0x0000640000047a24 */ /* 0x000fe400078e02ff */
[----:B------:R-:W-:Y:S01]  /*9880*/  IMAD R0, R2, c[0x0][0x190], RZ ;  /* 0x0000640002007a24 */ /* 0x000fe200078e02ff */
        /* <DEDUP_REMOVED lines=149> */
[----:B------:R-:W-:Y:S02]  /*a1e0*/  IMAD R19, R19, c[0x0][0x190], RZ ;  /* 0x0000640013137a24 */ /* 0x000fe400078e02ff */
[----:B------:R-:W-:Y:S02]  /*a1f0*/  IMAD R17, R17, c[0x0][0x190], RZ ;  /* 0x0000640011117a24 */ /* 0x000fe400078e02ff */
[----:B------:R-:W-:Y:S02]  /*a200*/  IMAD R13, R13, c[0x0][0x190], RZ ;  /* 0x000064000d0d7a24 */ /* 0x000fe400078e02ff */
[----:B------:R-:W-:Y:S02]  /*a210*/  IMAD R10, R10, c[0x0][0x190], RZ ;  /* 0x000064000a0a7a24 */ /* 0x000fe400078e02ff */
        /* <DEDUP_REMOVED lines=20> */
[----:B--2---:R-:W-:-:S05]  /*a360*/  IMAD R25, R25, c[0x0][0x190], RZ ;  /* 0x0000640019197a24 */ /* 0x004fca00078e02ff */
        /* <DEDUP_REMOVED lines=45> */
[----:B0-----:R-:W3:Y:S04]  /*a640*/  LDL.LU R5, [R1+0xd6c] ;  /* 0x000d6c0001057983 */ /* 0x001ee80000300800 */
[----:B------:R0:W-:Y:S04]  /*a650*/  STL [R1+0x34], R4 ;  /* 0x0000340401007387 */ /* 0x0001e80000100800 */
[----:B0-----:R-:W4:Y:S04]  /*a660*/  LDL.LU R4, [R1+0xd68] ;  /* 0x000d680001047983 */ /* 0x001f280000300800 */
        /* <DEDUP_REMOVED lines=9> */
[----:B0-----:R-:W4:Y:S01]  /*a700*/  LDL.LU R15, [R1+0xd54] ;  /* 0x000d5400010f7983 */ /* 0x001f220000300800 */
[----:B--2---:R-:W-:-:S02]  /*a710*/  IMAD R7, R7, c[0x0][0x190], RZ ;  /* 0x0000640007077a24 */ /* 0x004fc400078e02ff */
[----:B---3--:R-:W-:Y:S02]  /*a720*/  IMAD R5, R5, c[0x0][0x190], RZ ;  /* 0x0000640005057a24 */ /* 0x008fe400078e02ff */
[----:B----4-:R-:W-:Y:S02]  /*a730*/  IMAD R4, R4, c[0x0][0x190], RZ ;  /* 0x0000640004047a24 */ /* 0x010fe400078e02ff */
[----:B------:R-:W-:Y:S02]  /*a740*/  IMAD R0, R0, c[0x0][0x190], RZ ;  /* 0x0000640000007a24 */ /* 0x000fe400078e02ff */
[----:B------:R-:W-:Y:S02]  /*a750*/  IMAD R2, R2, c[0x0][0x190], RZ ;  /* 0x0000640002027a24 */ /* 0x000fe400078e02ff */
[----:B------:R-:W-:Y:S02]  /*a760*/  IMAD R28, R28, c[0x0][0x190], RZ ;  /* 0x000064001c1c7a24 */ /* 0x000fe400078e02ff */
[----:B------:R-:W-:-:S02]  /*a770*/  IMAD R29, R29, c[0x0][0x190], RZ ;  /* 0x000064001d1d7a24 */ /* 0x000fc400078e02ff */
[----:B------:R-:W-:-:S05]  /*a780*/  IMAD R15, R15, c[0x0][0x190], RZ ;  /* 0x000064000f0f7a24 */ /* 0x000fca00078e02ff */
[----:B------:R0:W-:Y:S04]  /*a790*/  STL [R1+0xc], R15 ;  /* 0x00000c0f01007387 */ /* 0x0001e80000100800 */
[----:B0-----:R-:W2:Y:S04]  /*a7a0*/  LDL.LU R15, [R1+0xd50] ;  /* 0x000d5000010f7983 */ /* 0x001ea80000300800 */
[----:B------:R0:W-:Y:S04]  /*a7b0*/  STL [R1+0xd10], R29 ;  /* 0x000d101d01007387 */ /* 0x0001e80000100800 */
[----:B------:R1:W-:Y:S04]  /*a7c0*/  STL [R1+0xd0c], R28 ;  /* 0x000d0c1c01007387 */ /* 0x0003e80000100800 */
[----:B0-----:R-:W3:Y:S04]  /*a7d0*/  LDL.LU R29, [R1+0x4c] ;  /* 0x00004c00011d7983 */ /* 0x001ee80000300800 */
[----:B-1----:R-:W4:Y:S04]  /*a7e0*/  LDL.LU R28, [R1+0xfc] ;  /* 0x0000fc00011c7983 */ /* 0x002f280000300800 */
[----:B------:R0:W-:Y:S04]  /*a7f0*/  STL [R1+0xd08], R2 ;  /* 0x000d080201007387 */ /* 0x0001e80000100800 */
[----:B0-----:R-:W3:Y:S04]  /*a800*/  LDL.LU R2, [R1+0x30] ;  /* 0x0000300001027983 */ /* 0x001ee80000300800 */
[----:B------:R0:W-:Y:S04]  /*a810*/  STL [R1+0xd04], R0 ;  /* 0x000d040001007387 */ /* 0x0001e80000100800 */
[----:B0-----:R-:W3:Y:S04]  /*a820*/  LDL.LU R0, [R1+0x104] ;  /* 0x0001040001007983 */ /* 0x001ee80000300800 */
[----:B------:R0:W-:Y:S04]  /*a830*/  STL [R1+0xd00], R4 ;  /* 0x000d000401007387 */ /* 0x0001e80000100800 */
[----:B0-----:R-:W3:Y:S04]  /*a840*/  LDL.LU R4, [R1+0x2c] ;  /* 0x00002c0001047983 */ /* 0x001ee80000300800 */
[----:B------:R0:W-:Y:S04]  /*a850*/  STL [R1+0xcfc], R5 ;  /* 0x000cfc0501007387 */ /* 0x0001e80000100800 */
[----:B0-----:R-:W3:Y:S04]  /*a860*/  LDL.LU R5, [R1+0x28] ;  /* 0x0000280001057983 */ /* 0x001ee80000300800 */
[----:B------:R0:W-:Y:S04]  /*a870*/  STL [R1+0xcf8], R7 ;  /* 0x000cf80701007387 */ /* 0x0001e80000100800 */
[----:B0-----:R-:W3:Y:S01]  /*a880*/  LDL.LU R7, [R1+0x24] ;  /* 0x0000240001077983 */ /* 0x001ee20000300800 */
[----:B------:R-:W-:-:S02]  /*a890*/  IMAD R11, R11, c[0x0][0x190], RZ ;  /* 0x000064000b0b7a24 */ /* 0x000fc400078e02ff */
[----:B------:R-:W-:Y:S02]  /*a8a0*/  IMAD R12, R12, c[0x0][0x190], RZ ;  /* 0x000064000c0c7a24 */ /* 0x000fe400078e02ff */
        /* <DEDUP_REMOVED lines=9> */
[----:B------:R-:W-:Y:S01]  /*a940*/  STL [R1+0xd20], R16 ;  /* 0x000d201001007387 */ /* 0x000fe20000100800 */
[----:B------:R-:W-:-:S03]  /*a950*/  IMAD R3, R3, c[0x0][0x190], RZ ;  /* 0x0000640003037a24 */ /* 0x000fc600078e02ff */
[----:B------:R0:W-:Y:S01]  /*a960*/  STL [R1+0xd24], R18 ;  /* 0x000d241201007387 */ /* 0x0001e20000100800 */
[----:B------:R-:W-:-:S03]  /*a970*/  IMAD R6, R6, c[0x0][0x190], RZ ;  /* 0x0000640006067a24 */ /* 0x000fc600078e02ff */
        /* <DEDUP_REMOVED lines=11> */
[----:B------:R-:W-:-:S02]  /*aa30*/  IMAD R8, R8, c[0x0][0x190], RZ ;  /* 0x0000640008087a24 */ /* 0x000fc400078e02ff */
[----:B------:R-:W-:Y:S02]  /*aa40*/  IMAD R9, R9, c[0x0][0x190], RZ ;  /* 0x0000640009097a24 */ /* 0x000fe400078e02ff */
[----:B------:R-:W-:Y:S02]  /*aa50*/  IMAD R10, R10, c[0x0][0x190], RZ ;  /* 0x000064000a0a7a24 */ /* 0x000fe400078e02ff */
[----:B------:R-:W-:Y:S01]  /*aa60*/  IMAD R13, R13, c[0x0][0x190], RZ ;  /* 0x000064000d0d7a24 */ /* 0x000fe200078e02ff */
[----:B------:R-:W-:Y:S01]  /*aa70*/  STL [R1+0xd3c], R8 ;  /* 0x000d3c0801007387 */ /* 0x000fe20000100800 */
[----:B------:R-:W-:-:S03]  /*aa80*/  IMAD R17, R17, c[0x0][0x190], RZ ;  /* 0x0000640011117a24 */ /* 0x000fc600078e02ff */
[----:B------:R2:W-:Y:S04]  /*aa90*/  STL [R1+0xd40], R9 ;  /* 0x000d400901007387 */ /* 0x0005e80000100800 */
[----:B------:R-:W-:Y:S04]  /*aaa0*/  STL [R1+0xd44], R10 ;  /* 0x000d440a01007387 */ /* 0x000fe80000100800 */
[----:B------:R-:W-:Y:S04]  /*aab0*/  STL [R1+0xd48], R13 ;  /* 0x000d480d01007387 */ /* 0x000fe80000100800 */
[----:B------:R-:W-:Y:S04]  /*aac0*/  STL [R1+0xd4c], R17 ;  /* 0x000d4c1101007387 */ /* 0x000fe80000100800 */
[----:B------:R-:W4:Y:S01]  /*aad0*/  LDL.LU R16, [R1+0x19c] ;  /* 0x00019c0001107983 */ /* 0x000f220000300800 */
[----:B--2---:R-:W-:-:S05]  /*aae0*/  LEA R9, P2, R25, R15, 0x1 ;  /* 0x0000000f19097211 */ /* 0x004fca00078408ff */
[----:B------:R0:W-:Y:S01]  /*aaf0*/  STL [R1+0xca0], R9 ;  /* 0x000ca00901007387 */ /* 0x0001e20000100800 */
[----:B---3--:R-:W-:-:S05]  /*ab00*/  LEA R8, P3, R7, R15, 0x1 ;  /* 0x0000000f07087211 */ /* 0x008fca00078608ff */
[----:B------:R1:W-:Y:S04]  /*ab10*/  STL [R1+0x8c8], R8 ;  /* 0x0008c80801007387 */ /* 0x0003e80000100800 */
[----:B------:R-:W2:Y:S01]  /*ab20*/  LDL.LU R14, [R1+0x198] ;  /* 0x00019800010e7983 */ /* 0x000ea20000300800 */
[-C--:B0-----:R-:W-:Y:S02]  /*ab30*/  LEA R9, P4, R5, R15.reuse, 0x1 ;  /* 0x0000000f05097211 */ /* 0x081fe400078808ff */
[----:B-1----:R-:W-:-:S03]  /*ab40*/  LEA R8, P5, R4, R15, 0x1 ;  /* 0x0000000f04087211 */ /* 0x002fc600078a08ff */
[----:B------:R0:W-:Y:S04]  /*ab50*/  STL [R1+0x8d0], R9 ;  /* 0x0008d00901007387 */ /* 0x0001e80000100800 */
[----:B------:R1:W-:Y:S04]  /*ab60*/  STL [R1+0x8d8], R8 ;  /* 0x0008d80801007387 */ /* 0x0003e80000100800 */
[----:B------:R-:W3:Y:S01]  /*ab70*/  LDL.LU R12, [R1+0x194] ;  /* 0x00019400010c7983 */ /* 0x000ee20000300800 */
[-C--:B0-----:R-:W-:Y:S02]  /*ab80*/  LEA R9, P6, R2, R15.reuse, 0x1 ;  /* 0x0000000f02097211 */ /* 0x081fe400078c08ff */
[----:B-1----:R-:W-:-:S03]  /*ab90*/  LEA R8, P0, R29, R15, 0x1 ;  /* 0x0000000f1d087211 */ /* 0x002fc600078008ff */
[----:B------:R4:W-:Y:S04]  /*aba0*/  STL [R1+0x8e0], R9 ;  /* 0x0008e00901007387 */ /* 0x0009e80000100800 */
[----:B------:R0:W-:Y:S04]  /*abb0*/  STL [R1+0x8e8], R8 ;  /* 0x0008e80801007387 */ /* 0x0001e80000100800 */
[----:B------:R-:W3:Y:S01]  /*abc0*/  LDL.LU R11, [R1+0x190] ;  /* 0x00019000010b7983 */ /* 0x000ee20000300800 */
[----:B----4-:R-:W-:Y:S02]  /*abd0*/  LEA R9, P1, R28, R15, 0x1 ;  /* 0x0000000f1c097211 */ /* 0x010fe400078208ff */
[----:B0-----:R-:W-:-:S03]  /*abe0*/  LEA.HI.X.SX32 R8, R25, R24, 0x1, P2 ;  /* 0x0000001819087211 */ /* 0x001fc600010f0eff */
[----:B------:R-:W-:Y:S04]  /*abf0*/  STL [R1+0x8f0], R9 ;  /* 0x0008f00901007387 */ /* 0x000fe80000100800 */
[----:B------:R0:W-:Y:S02]  /*ac00*/  STL [R1+0xc9c], R8 ;  /* 0x000c9c0801007387 */ /* 0x0001e40000100800 */
[----:B0-----:R-:W-:Y:S02]  /*ac10*/  LEA.HI.X.SX32 R8, R7, R24, 0x1, P3 ;  /* 0x0000001807087211 */ /* 0x001fe400018f0eff */
[----:B------:R-:W4:Y:S01]  /*ac20*/  LDL.LU R7, [R1+0x18c] ;  /* 0x00018c0001077983 */ /* 0x000f220000300800 */
[----:B------:R-:W-:-:S05]  /*ac30*/  LEA R9, P2, R6, R15, 0x1 ;  /* 0x0000000f06097211 */ /* 0x000fca00078408ff */
[----:B------:R0:W-:Y:S04]  /*ac40*/  STL [R1+0x8f8], R9 ;  /* 0x0008f80901007387 */ /* 0x0001e80000100800 */
[----:B------:R1:W-:Y:S01]  /*ac50*/  STL [R1+0x8c4], R8 ;  /* 0x0008c40801007387 */ /* 0x0003e20000100800 */
[-C--:B0-----:R-:W-:Y:S02]  /*ac60*/  LEA R9, P3, R0, R15.reuse, 0x1 ;  /* 0x0000000f00097211 */ /* 0x081fe400078608ff */
[----:B-1----:R-:W-:Y:S02]  /*ac70*/  LEA.HI.X.SX32 R8, R5, R24, 0x1, P4 ;  /* 0x0000001805087211 */ /* 0x002fe400020f0eff */
[----:B------:R-:W4:Y:S04]  /*ac80*/  LDL.LU R5, [R1+0x188] ;  /* 0x0001880001057983 */ /* 0x000f280000300800 */
[----:B------:R0:W-:Y:S04]  /*ac90*/  STL [R1+0x900], R9 ;  /* 0x0009000901007387 */ /* 0x0001e80000100800 */
[----:B------:R1:W-:Y:S01]  /*aca0*/  STL [R1+0x8cc], R8 ;  /* 0x0008cc0801007387 */ /* 0x0003e20000100800 */
[----:B0-----:R-:W-:-:S02]  /*acb0*/  LEA R9, P4, R3, R15, 0x1 ;  /* 0x0000000f03097211 */ /* 0x001fc400078808ff */
[-C--:B-1----:R-:W-:Y:S02]  /*acc0*/  LEA.HI.X.SX32 R8, R4, R24.reuse, 0x1, P5 ;  /* 0x0000001804087211 */ /* 0x082fe400028f0eff */
[----:B------:R-:W4:Y:S04]  /*acd0*/  LDL.LU R4, [R1+0x184] ;  /* 0x0001840001047983 */ /* 0x000f280000300800 */
[----:B------:R-:W-:Y:S04]  /*ace0*/  STL [R1+0x908], R9 ;  /* 0x0009080901007387 */ /* 0x000fe80000100800 */
[----:B------:R0:W-:Y:S02]  /*acf0*/  STL [R1+0x8d4], R8 ;  /* 0x0008d40801007387 */ /* 0x0001e40000100800 */
[----:B0-----:R-:W-:-:S02]  /*ad00*/  LEA.HI.X.SX32 R8, R2, R24, 0x1, P6 ;  /* 0x0000001802087211 */ /* 0x001fc400030f0eff */
[----:B------:R-:W4:Y:S01]  /*ad10*/  LDL.LU R2, [R1+0x180] ;  /* 0x0001800001027983 */ /* 0x000f220000300800 */
[----:B------:R-:W-:-:S05]  /*ad20*/  LEA R9, P5, R22, R15, 0x1 ;  /* 0x0000000f16097211 */ /* 0x000fca00078a08ff */
[----:B------:R-:W-:Y:S04]  /*ad30*/  STL [R1+0x910], R9 ;  /* 0x0009100901007387 */ /* 0x000fe80000100800 */
[----:B------:R0:W-:Y:S02]  /*ad40*/  STL [R1+0x8dc], R8 ;  /* 0x0008dc0801007387 */ /* 0x0001e40000100800 */
[----:B0-----:R-:W-:Y:S02]  /*ad50*/  LEA.HI.X.SX32 R8, R29, R24, 0x1, P0 ;  /* 0x000000181d087211 */ /* 0x001fe400000f0eff */
        /* <DEDUP_REMOVED lines=12> */
[----:B------:R0:W-:Y:S04]  /*ae20*/  STL [R1+0x928], R9 ;  /* 0x0009280901007387 */ /* 0x0001e80000100800 */
[----:B------:R1:W-:Y:S01]  /*ae30*/  STL [R1+0x8f4], R8 ;  /* 0x0008f40801007387 */ /* 0x0003e20000100800 */
[----:B0-----:R-:W-:Y:S02]  /*ae40*/  LEA R9, P2, R16, R15, 0x1 ;  /* 0x0000000f10097211 */ /* 0x001fe400078408ff */
[-C--:B-1----:R-:W-:Y:S02]  /*ae50*/  LEA.HI.X.SX32 R8, R0, R24.reuse, 0x1, P3 ;  /* 0x0000001800087211 */ /* 0x082fe400018f0eff */
[----:B------:R-:W4:Y:S04]  /*ae60*/  LDL.LU R0, [R1+0x168] ;  /* 0x0001680001007983 */ /* 0x000f280000300800 */
[----:B------:R-:W-:Y:S04]  /*ae70*/  STL [R1+0x930], R9 ;  /* 0x0009300901007387 */ /* 0x000fe80000100800 */
[----:B------:R0:W-:Y:S02]  /*ae80*/  STL [R1+0x8fc], R8 ;  /* 0x0008fc0801007387 */ /* 0x0001e40000100800 */
[----:B0-----:R-:W-:-:S02]  /*ae90*/  LEA.HI.X.SX32 R8, R3, R24, 0x1, P4 ;  /* 0x0000001803087211 */ /* 0x001fc400020f0eff */
[----:B------:R-:W4:Y:S01]  /*aea0*/  LDL.LU R3, [R1+0x15c] ;  /* 0x00015c0001037983 */ /* 0x000f220000300800 */
[----:B--2---:R-:W-:-:S05]  /*aeb0*/  LEA R9, P3, R14, R15, 0x1 ;  /* 0x0000000f0e097211 */ /* 0x004fca00078608ff */
[----:B------:R-:W-:Y:S04]  /*aec0*/  STL [R1+0x938], R9 ;  /* 0x0009380901007387 */ /* 0x000fe80000100800 */
[----:B------:R0:W-:Y:S02]  /*aed0*/  STL [R1+0x904], R8 ;  /* 0x0009040801007387 */ /* 0x0001e40000100800 */
[----:B0-----:R-:W-:Y:S02]  /*aee0*/  LEA.HI.X.SX32 R8, R22, R24, 0x1, P5 ;  /* 0x0000001816087211 */ /* 0x001fe400028f0eff */
[----:B------:R-:W2:Y:S01]  /*aef0*/  LDL.LU R22, [R1+0x158] ;  /* 0x0001580001167983 */ /* 0x000ea20000300800 */
[----:B---3--:R-:W-:-:S05]  /*af00*/  LEA R9, P4, R12, R15, 0x1 ;  /* 0x0000000f0c097211 */ /* 0x008fca00078808ff */
[----:B------:R0:W-:Y:S04]  /*af10*/  STL [R1+0x940], R9 ;  /* 0x0009400901007387 */ /* 0x0001e80000100800 */
[----:B------:R1:W-:Y:S01]  /*af20*/  STL [R1+0x90c], R8 ;  /* 0x00090c0801007387 */ /* 0x0003e20000100800 */
[-C--:B0-----:R-:W-:Y:S02]  /*af30*/  LEA R9, P5, R11, R15.reuse, 0x1 ;  /* 0x0000000f0b097211 */ /* 0x081fe400078a08ff */
[----:B-1----:R-:W-:Y:S02]  /*af40*/  LEA.HI.X.SX32 R8, R21, R24, 0x1, P6 ;  /* 0x0000001815087211 */ /* 0x002fe400030f0eff */
[----:B------:R-:W3:Y:S04]  /*af50*/  LDL.LU R21, [R1+0x154] ;  /* 0x0001540001157983 */ /* 0x000ee80000300800 */
[----:B------:R4:W-:Y:S04]  /*af60*/  STL [R1+0x948], R9 ;  /* 0x0009480901007387 */ /* 0x0009e80000100800 */
[----:B------:R0:W-:Y:S01]  /*af70*/  STL [R1+0x914], R8 ;  /* 0x0009140801007387 */ /* 0x0001e20000100800 */
[----:B----4-:R-:W-:-:S02]  /*af80*/  LEA R9, P6, R7, R15, 0x1 ;  /* 0x0000000f07097211 */ /* 0x010fc400078c08ff */
[-C--:B0-----:R-:W-:Y:S02]  /*af90*/  LEA.HI.X.SX32 R8, R20, R24.reuse, 0x1, P0 ;  /* 0x0000001814087211 */ /* 0x081fe400000f0eff */
        /* <DEDUP_REMOVED lines=51> */
[----:B------:R-:W-:Y:S04]  /*b2d0*/  STL [R1+0x9a0], R9 ;  /* 0x0009a00901007387 */ /* 0x000fe80000100800 */
[----:B------:R0:W-:Y:S01]  /*b2e0*/  STL [R1+0x96c], R8 ;  /* 0x00096c0801007387 */ /* 0x0001e20000100800 */
[-C--:B------:R-:W-:Y:S02]  /*b2f0*/  LEA.HI.X.SX32 R6, R6, R24.reuse, 0x1, P5 ;  /* 0x0000001806067211 */ /* 0x080fe400028f0eff */
[----:B0-----:R-:W-:Y:S02]  /*b300*/  LEA.HI.X.SX32 R8, R28, R24, 0x1, P4 ;  /* 0x000000181c087211 */ /* 0x001fe400020f0eff */
[-C--:B----4-:R-:W-:Y:S01]  /*b310*/  LEA R9, P3, R20, R15.reuse, 0x1 ;  /* 0x0000000f14097211 */ /* 0x090fe200078608ff */
[----:B------:R-:W3:Y:S04]  /*b320*/  LDL.LU R28, [R1+0x120] ;  /* 0x00012000011c7983 */ /* 0x000ee80000300800 */
[----:B------:R-:W-:Y:S04]  /*b330*/  STL [R1+0x9a8], R9 ;  /* 0x0009a80901007387 */ /* 0x000fe80000100800 */
[----:B------:R0:W-:Y:S04]  /*b340*/  STL [R1+0x974], R8 ;  /* 0x0009740801007387 */ /* 0x0001e80000100800 */
[----:B0-----:R-:W4:Y:S01]  /*b350*/  LDL.LU R8, [R1+0x11c] ;  /* 0x00011c0001087983 */ /* 0x001f220000300800 */
[----:B------:R-:W-:-:S05]  /*b360*/  LEA R9, P4, R18, R15, 0x1 ;  /* 0x0000000f12097211 */ /* 0x000fca00078808ff */
[----:B------:R-:W-:Y:S04]  /*b370*/  STL [R1+0x9b0], R9 ;  /* 0x0009b00901007387 */ /* 0x000fe80000100800 */
[----:B------:R0:W-:Y:S02]  /*b380*/  STL [R1+0x97c], R6 ;  /* 0x00097c0601007387 */ /* 0x0001e40000100800 */
[-C--:B0-----:R-:W-:Y:S02]  /*b390*/  LEA.HI.X.SX32 R6, R0, R24.reuse, 0x1, P6 ;  /* 0x0000001800067211 */ /* 0x081fe400030f0eff */
[----:B------:R-:W4:Y:S01]  /*b3a0*/  LDL.LU R0, [R1+0x118] ;  /* 0x0001180001007983 */ /* 0x000f220000300800 */
[-C--:B------:R-:W-:Y:S02]  /*b3b0*/  LEA.HI.X.SX32 R3, R3, R24.reuse, 0x1, P0 ;  /* 0x0000001803037211 */ /* 0x080fe400000f0eff */
[----:B------:R-:W-:-:S02]  /*b3c0*/  LEA.HI.X.SX32 R10, R22, R24, 0x1, P1 ;  /* 0x00000018160a7211 */ /* 0x000fc400008f0eff */
[----:B------:R-:W-:-:S05]  /*b3d0*/  LEA R9, P5, R16, R15, 0x1 ;  /* 0x0000000f10097211 */ /* 0x000fca00078a08ff */
[----:B------:R-:W-:Y:S04]  /*b3e0*/  STL [R1+0x9b8], R9 ;  /* 0x0009b80901007387 */ /* 0x000fe80000100800 */
[----:B------:R0:W-:Y:S04]  /*b3f0*/  STL [R1+0x984], R6 ;  /* 0x0009840601007387 */ /* 0x0001e80000100800 */
[----:B0-----:R-:W4:Y:S01]  /*b400*/  LDL.LU R6, [R1+0x114] ;  /* 0x0001140001067983 */ /* 0x001f220000300800 */
[----:B------:R-:W-:-:S05]  /*b410*/  LEA R9, P6, R14, R15, 0x1 ;  /* 0x0000000f0e097211 */ /* 0x000fca00078c08ff */
[----:B------:R-:W-:Y:S04]  /*b420*/  STL [R1+0x9c0], R9 ;  /* 0x0009c00901007387 */ /* 0x000fe80000100800 */
[----:B------:R0:W-:Y:S04]  /*b430*/  STL [R1+0x98c], R3 ;  /* 0x00098c0301007387 */ /* 0x0001e80000100800 */
[----:B0-----:R-:W4:Y:S01]  /*b440*/  LDL.LU R3, [R1+0x110] ;  /* 0x0001100001037983 */ /* 0x001f220000300800 */
[----:B------:R-:W-:-:S05]  /*b450*/  LEA R9, P0, R12, R15, 0x1 ;  /* 0x0000000f0c097211 */ /* 0x000fca00078008ff */
[----:B------:R-:W-:Y:S04]  /*b460*/  STL [R1+0x9c8], R9 ;  /* 0x0009c80901007387 */ /* 0x000fe80000100800 */
[----:B------:R0:W-:Y:S04]  /*b470*/  STL [R1+0x994], R10 ;  /* 0x0009940a01007387 */ /* 0x0001e80000100800 */
[----:B------:R-:W4:Y:S01]  /*b480*/  LDL.LU R22, [R1+0x10c] ;  /* 0x00010c0001167983 */ /* 0x000f220000300800 */
[----:B0-----:R-:W-:Y:S02]  /*b490*/  LEA.HI.X.SX32 R10, R21, R24, 0x1, P2 ;  /* 0x00000018150a7211 */ /* 0x001fe400010f0eff */
        /* <DEDUP_REMOVED lines=25> */
[----:B--2---:R-:W-:-:S05]  /*b630*/  LEA R9, P6, R29, R15, 0x1 ;  /* 0x0000000f1d097211 */ /* 0x004fca00078c08ff */
[----:B------:R-:W-:Y:S04]  /*b640*/  STL [R1+0x9f8], R9 ;  /* 0x0009f80901007387 */ /* 0x000fe80000100800 */
[----:B------:R0:W-:Y:S04]  /*b650*/  STL [R1+0x9c4], R10 ;  /* 0x0009c40a01007387 */ /* 0x0001e80000100800 */
[----:B------:R-:W2:Y:S01]  /*b660*/  LDL.LU R12, [R1+0xe8] ;  /* 0x0000e800010c7983 */ /* 0x000ea20000300800 */
[-C--:B------:R-:W-:Y:S02]  /*b670*/  LEA.HI.X.SX32 R7, R7, R24.reuse, 0x1, P2 ;  /* 0x0000001807077211 */ /* 0x080fe400010f0eff */
[----:B0-----:R-:W-:-:S02]  /*b680*/  LEA.HI.X.SX32 R10, R11, R24, 0x1, P1 ;  /* 0x000000180b0a7211 */ /* 0x001fc400008f0eff */
[----:B---3--:R-:W-:-:S05]  /*b690*/  LEA R9, P0, R28, R15, 0x1 ;  /* 0x0000000f1c097211 */ /* 0x008fca00078008ff */
[----:B------:R4:W-:Y:S04]  /*b6a0*/  STL [R1+0xa00], R9 ;  /* 0x000a000901007387 */ /* 0x0009e80000100800 */
[----:B------:R-:W-:Y:S04]  /*b6b0*/  STL [R1+0x9cc], R10 ;  /* 0x0009cc0a01007387 */ /* 0x000fe80000100800 */
[----:B------:R-:W3:Y:S01]  /*b6c0*/  LDL.LU R11, [R1+0xe4] ;  /* 0x0000e400010b7983 */ /* 0x000ee20000300800 */
[----:B----4-:R-:W-:-:S05]  /*b6d0*/  LEA R9, P1, R8, R15, 0x1 ;  /* 0x0000000f08097211 */ /* 0x010fca00078208ff */
[----:B------:R-:W-:Y:S04]  /*b6e0*/  STL [R1+0xa08], R9 ;  /* 0x000a080901007387 */ /* 0x000fe80000100800 */
[----:B------:R0:W-:Y:S01]  /*b6f0*/  STL [R1+0x9d4], R7 ;  /* 0x0009d40701007387 */ /* 0x0001e20000100800 */
[----:B------:R-:W-:-:S03]  /*b700*/  LEA.HI.X.SX32 R5, R5, R24, 0x1, P3 ;  /* 0x0000001805057211 */ /* 0x000fc600018f0eff */
[----:B0-----:R-:W4:Y:S01]  /*b710*/  LDL.LU R7, [R1+0xe0] ;  /* 0x0000e00001077983 */ /* 0x001f220000300800 */
[----:B------:R-:W-:-:S05]  /*b720*/  LEA R9, P2, R0, R15, 0x1 ;  /* 0x0000000f00097211 */ /* 0x000fca00078408ff */
[----:B------:R-:W-:Y:S04]  /*b730*/  STL [R1+0xa10], R9 ;  /* 0x000a100901007387 */ /* 0x000fe80000100800 */
[----:B------:R0:W-:Y:S04]  /*b740*/  STL [R1+0x9dc], R5 ;  /* 0x0009dc0501007387 */ /* 0x0001e80000100800 */
[----:B0-----:R-:W4:Y:S01]  /*b750*/  LDL.LU R5, [R1+0xdc] ;  /* 0x0000dc0001057983 */ /* 0x001f220000300800 */
[----:B------:R-:W-:Y:S02]  /*b760*/  LEA.HI.X.SX32 R10, R4, R24, 0x1, P4 ;  /* 0x00000018040a7211 */ /* 0x000fe400020f0eff */
[----:B------:R-:W-:-:S05]  /*b770*/  LEA R9, P3, R6, R15, 0x1 ;  /* 0x0000000f06097211 */ /* 0x000fca00078608ff */
[----:B------:R0:W-:Y:S04]  /*b780*/  STL [R1+0xa18], R9 ;  /* 0x000a180901007387 */ /* 0x0001e80000100800 */
[----:B------:R-:W4:Y:S04]  /*b790*/  LDL.LU R4, [R1+0xd8] ;  /* 0x0000d80001047983 */ /* 0x000f280000300800 */
[----:B------:R1:W-:Y:S01]  /*b7a0*/  STL [R1+0x9e4], R10 ;  /* 0x0009e40a01007387 */ /* 0x0003e20000100800 */
[----:B0-----:R-:W-:Y:S02]  /*b7b0*/  LEA R9, P4, R3, R15, 0x1 ;  /* 0x0000000f03097211 */ /* 0x001fe400078808ff */
[----:B-1----:R-:W-:-:S03]  /*b7c0*/  LEA.HI.X.SX32 R10, R2, R24, 0x1, P5 ;  /* 0x00000018020a7211 */ /* 0x002fc600028f0eff */
[----:B------:R0:W-:Y:S04]  /*b7d0*/  STL [R1+0xa20], R9 ;  /* 0x000a200901007387 */ /* 0x0001e80000100800 */
[----:B------:R-:W4:Y:S01]  /*b7e0*/  LDL.LU R2, [R1+0xd4] ;  /* 0x0000d40001027983 */ /* 0x000f220000300800 */
[----:B0-----:R-:W-:-:S03]  /*b7f0*/  LEA R9, P5, R22, R15, 0x1 ;  /* 0x0000000f16097211 */ /* 0x001fc600078a08ff */
[----:B------:R0:W-:Y:S04]  /*b800*/  STL [R1+0x9ec], R10 ;  /* 0x0009ec0a01007387 */ /* 0x0001e80000100800 */
[----:B------:R1:W-:Y:S01]  /*b810*/  STL [R1+0xa28], R9 ;  /* 0x000a280901007387 */ /* 0x0003e20000100800 */
[----:B0-----:R-:W-:-:S03]  /*b820*/  LEA.HI.X.SX32 R10, R29, R24, 0x1, P6 ;  /* 0x000000181d0a7211 */ /* 0x001fc600030f0eff */
[----:B------:R-:W4:Y:S04]  /*b830*/  LDL.LU R29, [R1+0xd0] ;  /* 0x0000d000011d7983 */ /* 0x000f280000300800 */
[----:B------:R0:W-:Y:S01]  /*b840*/  STL [R1+0x9f4], R10 ;  /* 0x0009f40a01007387 */ /* 0x0001e20000100800 */
[----:B-1----:R-:W-:-:S05]  /*b850*/  LEA R9, P6, R21, R15, 0x1 ;  /* 0x0000000f15097211 */ /* 0x002fca00078c08ff */
[----:B------:R1:W-:Y:S01]  /*b860*/  STL [R1+0xa30], R9 ;  /* 0x000a300901007387 */ /* 0x0003e20000100800 */
[----:B0-----:R-:W-:-:S03]  /*b870*/  LEA.HI.X.SX32 R10, R28, R24, 0x1, P0 ;  /* 0x000000181c0a7211 */ /* 0x001fc600000f0eff */
[----:B------:R-:W4:Y:S04]  /*b880*/  LDL.LU R28, [R1+0xcc] ;  /* 0x0000cc00011c7983 */ /* 0x000f280000300800 */
[----:B------:R0:W-:Y:S01]  /*b890*/  STL [R1+0x9fc], R10 ;  /* 0x0009fc0a01007387 */ /* 0x0001e20000100800 */
[-C--:B-1----:R-:W-:Y:S02]  /*b8a0*/  LEA R9, P0, R20, R15.reuse, 0x1 ;  /* 0x0000000f14097211 */ /* 0x082fe400078008ff */
[-C--:B0-----:R-:W-:Y:S02]  /*b8b0*/  LEA.HI.X.SX32 R10, R8, R24.reuse, 0x1, P1 ;  /* 0x00000018080a7211 */ /* 0x081fe400008f0eff */
[----:B------:R-:W-:Y:S01]  /*b8c0*/  LEA.HI.X.SX32 R8, R0, R24, 0x1, P2 ;  /* 0x0000001800087211 */ /* 0x000fe200010f0eff */
[----:B------:R0:W-:Y:S04]  /*b8d0*/  STL [R1+0xa38], R9 ;  /* 0x000a380901007387 */ /* 0x0001e80000100800 */
[----:B------:R-:W-:Y:S04]  /*b8e0*/  STL [R1+0xa04], R10 ;  /* 0x000a040a01007387 */ /* 0x000fe80000100800 */
[----:B------:R-:W4:Y:S01]  /*b8f0*/  LDL.LU R0, [R1+0xc8] ;  /* 0x0000c80001007983 */ /* 0x000f220000300800 */
[----:B0-----:R-:W-:-:S05]  /*b900*/  LEA R9, P1, R18, R15, 0x1 ;  /* 0x0000000f12097211 */ /* 0x001fca00078208ff */
[----:B------:R0:W-:Y:S04]  /*b910*/  STL [R1+0xa40], R9 ;  /* 0x000a400901007387 */ /* 0x0001e80000100800 */
[----:B------:R1:W-:Y:S04]  /*b920*/  STL [R1+0xa0c], R8 ;  /* 0x000a0c0801007387 */ /* 0x0003e80000100800 */
[----:B0-----:R-:W4:Y:S01]  /*b930*/  LDL.LU R9, [R1+0xc4] ;  /* 0x0000c40001097983 */ /* 0x001f220000300800 */
[----:B-1----:R-:W-:Y:S02]  /*b940*/  LEA.HI.X.SX32 R8, R6, R24, 0x1, P3 ;  /* 0x0000001806087211 */ /* 0x002fe400018f0eff */
[----:B------:R-:W-:-:S02]  /*b950*/  LEA R10, P2, R16, R15, 0x1 ;  /* 0x0000000f100a7211 */ /* 0x000fc400078408ff */
[----:B------:R-:W-:-:S03]  /*b960*/  LEA.HI.X.SX32 R3, R3, R24, 0x1, P4 ;  /* 0x0000001803037211 */ /* 0x000fc600020f0eff */
[----:B------:R-:W-:Y:S04]  /*b970*/  STL [R1+0xa48], R10 ;  /* 0x000a480a01007387 */ /* 0x000fe80000100800 */
[----:B------:R0:W-:Y:S04]  /*b980*/  STL [R1+0xa14], R8 ;  /* 0x000a140801007387 */ /* 0x0001e80000100800 */
[----:B0-----:R-:W4:Y:S01]  /*b990*/  LDL.LU R8, [R1+0xc0] ;  /* 0x0000c00001087983 */ /* 0x001f220000300800 */
[----:B------:R-:W-:-:S05]  /*b9a0*/  LEA R6, P3, R14, R15, 0x1 ;  /* 0x0000000f0e067211 */ /* 0x000fca00078608ff */
[----:B------:R0:W-:Y:S04]  /*b9b0*/  STL [R1+0xa50], R6 ;  /* 0x000a500601007387 */ /* 0x0001e80000100800 */
[----:B------:R1:W-:Y:S04]  /*b9c0*/  STL [R1+0xa1c], R3 ;  /* 0x000a1c0301007387 */ /* 0x0003e80000100800 */
[----:B0-----:R-:W4:Y:S01]  /*b9d0*/  LDL.LU R6, [R1+0xbc] ;  /* 0x0000bc0001067983 */ /* 0x001f220000300800 */
[----:B-1----:R-:W-:Y:S02]  /*b9e0*/  LEA.HI.X.SX32 R3, R22, R24, 0x1, P5 ;  /* 0x0000001816037211 */ /* 0x002fe400028f0eff */
[----:B--2---:R-:W-:-:S05]  /*b9f0*/  LEA R10, P4, R12, R15, 0x1 ;  /* 0x0000000f0c0a7211 */ /* 0x004fca00078808ff */
[----:B------:R-:W-:Y:S04]  /*ba00*/  STL [R1+0xa58], R10 ;  /* 0x000a580a01007387 */ /* 0x000fe80000100800 */
[----:B------:R0:W-:Y:S04]  /*ba10*/  STL [R1+0xa24], R3 ;  /* 0x000a240301007387 */ /* 0x0001e80000100800 */
[----:B0-----:R-:W2:Y:S01]  /*ba20*/  LDL.LU R3, [R1+0xb8] ;  /* 0x0000b80001037983 */ /* 0x001ea20000300800 */
[----:B------:R-:W-:Y:S02]  /*ba30*/  LEA.HI.X.SX32 R10, R21, R24, 0x1, P6 ;  /* 0x00000018150a7211 */ /* 0x000fe400030f0eff */
[----:B---3--:R-:W-:-:S05]  /*ba40*/  LEA R13, P5, R11, R15, 0x1 ;  /* 0x0000000f0b0d7211 */ /* 0x008fca00078a08ff */
[----:B------:R-:W-:Y:S04]  /*ba50*/  STL [R1+0xa60], R13 ;  /* 0x000a600d01007387 */ /* 0x000fe80000100800 */
[----:B------:R0:W-:Y:S01]  /*ba60*/  STL [R1+0xa2c], R10 ;  /* 0x000a2c0a01007387 */ /* 0x0001e20000100800 */
[----:B----4-:R-:W-:Y:S02]  /*ba70*/  LEA R17, P6, R7, R15, 0x1 ;  /* 0x0000000f07117211 */ /* 0x010fe400078c08ff */
[----:B0-----:R-:W-:-:S03]  /*ba80*/  LEA.HI.X.SX32 R10, R20, R24, 0x1, P0 ;  /* 0x00000018140a7211 */ /* 0x001fc600000f0eff */
[----:B------:R-:W-:Y:S04]  /*ba90*/  STL [R1+0xa68], R17 ;  /* 0x000a681101007387 */ /* 0x000fe80000100800 */
[----:B------:R-:W3:Y:S04]  /*baa0*/  LDL.LU R22, [R1+0xb4] ;  /* 0x0000b40001167983 */ /* 0x000ee80000300800 */
[----:B------:R0:W-:Y:S01]  /*bab0*/  STL [R1+0xa34], R10 ;  /* 0x000a340a01007387 */ /* 0x0001e20000100800 */
[----:B------:R-:W-:-:S05]  /*bac0*/  LEA R13, P0, R5, R15, 0x1 ;  /* 0x0000000f050d7211 */ /* 0x000fca00078008ff */
[----:B------:R-:W-:Y:S04]  /*bad0*/  STL [R1+0xa70], R13 ;  /* 0x000a700d01007387 */ /* 0x000fe80000100800 */
[----:B------:R-:W4:Y:S01]  /*bae0*/  LDL.LU R21, [R1+0xb0] ;  /* 0x0000b00001157983 */ /* 0x000f220000300800 */
[----:B0-----:R-:W-:-:S05]  /*baf0*/  LEA.HI.X.SX32 R10, R18, R24, 0x1, P1 ;  /* 0x00000018120a7211 */ /* 0x001fca00008f0eff */
[----:B------:R0:W-:Y:S02]  /*bb00*/  STL [R1+0xa3c], R10 ;  /* 0x000a3c0a01007387 */ /* 0x0001e40000100800 */
[----:B0-----:R-:W-:Y:S02]  /*bb10*/  LEA.HI.X.SX32 R10, R16, R24, 0x1, P2 ;  /* 0x00000018100a7211 */ /* 0x001fe400010f0eff */
[----:B------:R-:W-:-:S05]  /*bb20*/  LEA R13, P1, R4, R15, 0x1 ;  /* 0x0000000f040d7211 */ /* 0x000fca00078208ff */
[----:B------:R0:W-:Y:S04]  /*bb30*/  STL [R1+0xa78], R13 ;  /* 0x000a780d01007387 */ /* 0x0001e80000100800 */
[----:B------:R-:W4:Y:S04]  /*bb40*/  LDL.LU R20, [R1+0xac] ;  /* 0x0000ac0001147983 */ /* 0x000f280000300800 */
[----:B------:R1:W-:Y:S01]  /*bb50*/  STL [R1+0xa44], R10 ;  /* 0x000a440a01007387 */ /* 0x0003e20000100800 */
[----:B0-----:R-:W-:Y:S02]  /*bb60*/  LEA R13, P2, R2, R15, 0x1 ;  /* 0x0000000f020d7211 */ /* 0x001fe400078408ff */
[----:B-1----:R-:W-:-:S03]  /*bb70*/  LEA.HI.X.SX32 R10, R14, R24, 0x1, P3 ;  /* 0x000000180e0a7211 */ /* 0x002fc600018f0eff */
[----:B------:R0:W-:Y:S04]  /*bb80*/  STL [R1+0xa80], R13 ;  /* 0x000a800d01007387 */ /* 0x0001e80000100800 */
[----:B------:R-:W4:Y:S04]  /*bb90*/  LDL.LU R18, [R1+0xa8] ;  /* 0x0000a80001127983 */ /* 0x000f280000300800 */
[----:B------:R1:W-:Y:S01]  /*bba0*/  STL [R1+0xa4c], R10 ;  /* 0x000a4c0a01007387 */ /* 0x0003e20000100800 */
[----:B0-----:R-:W-:-:S05]  /*bbb0*/  LEA R13, P3, R29, R15, 0x1 ;  /* 0x0000000f1d0d7211 */ /* 0x001fca00078608ff */
[----:B------:R-:W-:Y:S04]  /*bbc0*/  STL [R1+0xa88], R13 ;  /* 0x000a880d01007387 */ /* 0x000fe80000100800 */
[----:B------:R-:W4:Y:S01]  /*bbd0*/  LDL.LU R16, [R1+0xa4] ;  /* 0x0000a40001107983 */ /* 0x000f220000300800 */
[----:B-1----:R-:W-:Y:S02]  /*bbe0*/  LEA.HI.X.SX32 R10, R12, R24, 0x1, P4 ;  /* 0x000000180c0a7211 */ /* 0x002fe400020f0eff */
[----:B------:R-:W-:-:S03]  /*bbf0*/  LEA R12, P4, R28, R15, 0x1 ;  /* 0x0000000f1c0c7211 */ /* 0x000fc600078808ff */
[----:B------:R0:W-:Y:S04]  /*bc00*/  STL [R1+0xa54], R10 ;  /* 0x000a540a01007387 */ /* 0x0001e80000100800 */
[----:B------:R1:W-:Y:S04]  /*bc10*/  STL [R1+0xa90], R12 ;  /* 0x000a900c01007387 */ /* 0x0003e80000100800 */
[----:B------:R-:W4:Y:S01]  /*bc20*/  LDL.LU R14, [R1+0xa0] ;  /* 0x0000a000010e7983 */ /* 0x000f220000300800 */
[----:B0-----:R-:W-:-:S05]  /*bc30*/  LEA.HI.X.SX32 R10, R11, R24, 0x1, P5 ;  /* 0x000000180b0a7211 */ /* 0x001fca00028f0eff */
[----:B------:R0:W-:Y:S04]  /*bc40*/  STL [R1+0xa5c], R10 ;  /* 0x000a5c0a01007387 */ /* 0x0001e80000100800 */
[----:B-1----:R-:W4:Y:S01]  /*bc50*/  LDL.LU R12, [R1+0x9c] ;  /* 0x00009c00010c7983 */ /* 0x002f220000300800 */
[----:B------:R-:W-:Y:S02]  /*bc60*/  LEA R11, P5, R0, R15, 0x1 ;  /* 0x0000000f000b7211 */ /* 0x000fe400078a08ff */
[----:B0-----:R-:W-:-:S03]  /*bc70*/  LEA.HI.X.SX32 R10, R7, R24, 0x1, P6 ;  /* 0x00000018070a7211 */ /* 0x001fc600030f0eff */
[----:B------:R0:W-:Y:S04]  /*bc80*/  STL [R1+0xa98], R11 ;  /* 0x000a980b01007387 */ /* 0x0001e80000100800 */
[----:B------:R-:W-:Y:S04]  /*bc90*/  STL [R1+0xa64], R10 ;  /* 0x000a640a01007387 */ /* 0x000fe80000100800 */
[----:B0-----:R-:W4:Y:S01]  /*bca0*/  LDL.LU R11, [R1+0x98] ;  /* 0x00009800010b7983 */ /* 0x001f220000300800 */
[----:B------:R-:W-:Y:S02]  /*bcb0*/  LEA.HI.X.SX32 R5, R5, R24, 0x1, P0 ;  /* 0x0000001805057211 */ /* 0x000fe400000f0eff */
[----:B------:R-:W-:-:S05]  /*bcc0*/  LEA R7, P6, R9, R15, 0x1 ;  /* 0x0000000f09077211 */ /* 0x000fca00078c08ff */
[----:B------:R0:W-:Y:S04]  /*bcd0*/  STL [R1+0xaa0], R7 ;  /* 0x000aa00701007387 */ /* 0x0001e80000100800 */
[----:B------:R1:W-:Y:S04]  /*bce0*/  STL [R1+0xa6c], R5 ;  /* 0x000a6c0501007387 */ /* 0x0003e80000100800 */
[----:B0-----:R-:W4:Y:S01]  /*bcf0*/  LDL.LU R7, [R1+0x94] ;  /* 0x0000940001077983 */ /* 0x001f220000300800 */
[----:B-1----:R-:W-:Y:S02]  /*bd00*/  LEA.HI.X.SX32 R5, R4, R24, 0x1, P1 ;  /* 0x0000001804057211 */ /* 0x002fe400008f0eff */
[----:B------:R-:W-:-:S05]  /*bd10*/  LEA R10, P0, R8, R15, 0x1 ;  /* 0x0000000f080a7211 */ /* 0x000fca00078008ff */
[----:B------:R0:W-:Y:S04]  /*bd20*/  STL [R1+0xaa8], R10 ;  /* 0x000aa80a01007387 */ /* 0x0001e80000100800 */
[----:B------:R-:W4:Y:S04]  /*bd30*/  LDL.LU R4, [R1+0x90] ;  /* 0x0000900001047983 */ /* 0x000f280000300800 */
[----:B------:R1:W-:Y:S01]  /*bd40*/  STL [R1+0xa74], R5 ;  /* 0x000a740501007387 */ /* 0x0003e20000100800 */
[----:B0-----:R-:W-:-:S05]  /*bd50*/  LEA R10, P1, R6, R15, 0x1 ;  /* 0x0000000f060a7211 */ /* 0x001fca00078208ff */
[----:B------:R-:W-:Y:S01]  /*bd60*/  STL [R1+0xab0], R10 ;  /* 0x000ab00a01007387 */ /* 0x000fe20000100800 */
[----:B-1----:R-:W-:-:S03]  /*bd70*/  LEA.HI.X.SX32 R5, R2, R24, 0x1, P2 ;  /* 0x0000001802057211 */ /* 0x002fc600010f0eff */
[----:B------:R-:W4:Y:S04]  /*bd80*/  LDL.LU R2, [R1+0x8c] ;  /* 0x00008c0001027983 */ /* 0x000f280000300800 */
[----:B------:R0:W-:Y:S02]  /*bd90*/  STL [R1+0xa7c], R5 ;  /* 0x000a7c0501007387 */ /* 0x0001e40000100800 */
[----:B0-----:R-:W-:Y:S02]  /*bda0*/  LEA.HI.X.SX32 R5, R29, R24, 0x1, P3 ;  /* 0x000000181d057211 */ /* 0x001fe400018f0eff */
[----:B--2---:R-:W-:-:S05]  /*bdb0*/  LEA R10, P2, R3, R15, 0x1 ;  /* 0x0000000f030a7211 */ /* 0x004fca00078408ff */
[----:B------:R-:W-:Y:S04]  /*bdc0*/  STL [R1+0xab8], R10 ;  /* 0x000ab80a01007387 */ /* 0x000fe80000100800 */
[----:B------:R-:W2:Y:S04]  /*bdd0*/  LDL.LU R29, [R1+0x88] ;  /* 0x00008800011d7983 */ /* 0x000ea80000300800 */
[----:B------:R0:W-:Y:S02]  /*bde0*/  STL [R1+0xa84], R5 ;  /* 0x000a840501007387 */ /* 0x0001e40000100800 */
[----:B0-----:R-:W-:-:S02]  /*bdf0*/  LEA.HI.X.SX32 R5, R28, R24, 0x1, P4 ;  /* 0x000000181c057211 */ /* 0x001fc400020f0eff */
[----:B------:R-:W2:Y:S01]  /*be00*/  LDL.LU R28, [R1+0x84] ;  /* 0x00008400011c7983 */ /* 0x000ea20000300800 */
[----:B---3--:R-:W-:-:S05]  /*be10*/  LEA R10, P3, R22, R15, 0x1 ;  /* 0x0000000f160a7211 */ /* 0x008fca00078608ff */
[----:B------:R-:W-:Y:S04]  /*be20*/  STL [R1+0xac0], R10 ;  /* 0x000ac00a01007387 */ /* 0x000fe80000100800 */
[----:B------:R0:W-:Y:S02]  /*be30*/  STL [R1+0xa8c], R5 ;  /* 0x000a8c0501007387 */ /* 0x0001e40000100800 */
[----:B0-----:R-:W-:Y:S02]  /*be40*/  LEA.HI.X.SX32 R5, R0, R24, 0x1, P5 ;  /* 0x0000001800057211 */ /* 0x001fe400028f0eff */
[----:B------:R-:W3:Y:S01]  /*be50*/  LDL.LU R0, [R1+0x80] ;  /* 0x0000800001007983 */ /* 0x000ee20000300800 */
[----:B----4-:R-:W-:-:S05]  /*be60*/  LEA R10, P4, R21, R15, 0x1 ;  /* 0x0000000f150a7211 */ /* 0x010fca00078808ff */
[----:B------:R-:W-:Y:S04]  /*be70*/  STL [R1+0xac8], R10 ;  /* 0x000ac80a01007387 */ /* 0x000fe80000100800 */
[----:B------:R0:W-:Y:S04]  /*be80*/  STL [R1+0xa94], R5 ;  /* 0x000a940501007387 */ /* 0x0001e80000100800 */
[----:B0-----:R-:W4:Y:S01]  /*be90*/  LDL.LU R5, [R1+0x7c] ;  /* 0x00007c0001057983 */ /* 0x001f220000300800 */
[-C--:B------:R-:W-:Y:S02]  /*bea0*/  LEA.HI.X.SX32 R10, R9, R24.reuse, 0x1, P6 ;  /* 0x00000018090a7211 */ /* 0x080fe400030f0eff */
[----:B------:R-:W-:-:S02]  /*beb0*/  LEA.HI.X.SX32 R8, R8, R24, 0x1, P0 ;  /* 0x0000001808087211 */ /* 0x000fc400000f0eff */
[----:B------:R-:W-:-:S05]  /*bec0*/  LEA R13, P5, R20, R15, 0x1 ;  /* 0x0000000f140d7211 */ /* 0x000fca00078a08ff */
[----:B------:R-:W-:Y:S04]  /*bed0*/  STL [R1+0xad0], R13 ;  /* 0x000ad00d01007387 */ /* 0x000fe80000100800 */
[----:B------:R-:W-:Y:S04]  /*bee0*/  STL [R1+0xa9c], R10 ;  /* 0x000a9c0a01007387 */ /* 0x000fe80000100800 */
[----:B------:R-:W4:Y:S01]  /*bef0*/  LDL.LU R17, [R1+0x78] ;  /* 0x0000780001117983 */ /* 0x000f220000300800 */
[----:B------:R-:W-:-:S05]  /*bf00*/  LEA R9, P6, R18, R15, 0x1 ;  /* 0x0000000f12097211 */ /* 0x000fca00078c08ff */
[----:B------:R0:W-:Y:S04]  /*bf10*/  STL [R1+0xad8], R9 ;  /* 0x000ad80901007387 */ /* 0x0001e80000100800 */
[----:B------:R1:W-:Y:S01]  /*bf20*/  STL [R1+0xaa4], R8 ;  /* 0x000aa40801007387 */ /* 0x0003e20000100800 */
[----:B0-----:R-:W-:-:S05]  /*bf30*/  LEA R9, P0, R16, R15, 0x1 ;  /* 0x0000000f10097211 */ /* 0x001fca00078008ff */
[----:B------:R-:W-:Y:S04]  /*bf40*/  STL [R1+0xae0], R9 ;  /* 0x000ae00901007387 */ /* 0x000fe80000100800 */
[----:B------:R-:W4:Y:S01]  /*bf50*/  LDL.LU R13, [R1+0x74] ;  /* 0x00007400010d7983 */ /* 0x000f220000300800 */
[----:B-1----:R-:W-:-:S05]  /*bf60*/  LEA.HI.X.SX32 R8, R6, R24, 0x1, P1 ;  /* 0x0000001806087211 */ /* 0x002fca00008f0eff */
[----:B------:R0:W-:Y:S01]  /*bf70*/  STL [R1+0xaac], R8 ;  /* 0x000aac0801007387 */ /* 0x0001e20000100800 */
[----:B------:R-:W-:Y:S02]  /*bf80*/  LEA R6, P1, R14, R15, 0x1 ;  /* 0x0000000f0e067211 */ /* 0x000fe400078208ff */
[----:B0-----:R-:W-:-:S03]  /*bf90*/  LEA.HI.X.SX32 R8, R3, R24, 0x1, P2 ;  /* 0x0000001803087211 */ /* 0x001fc600010f0eff */
[----:B------:R0:W-:Y:S04]  /*bfa0*/  STL [R1+0xae8], R6 ;  /* 0x000ae80601007387 */ /* 0x0001e80000100800 */
[----:B------:R1:W-:Y:S04]  /*bfb0*/  STL [R1+0xab4], R8 ;  /* 0x000ab40801007387 */ /* 0x0003e80000100800 */
[----:B------:R-:W4:Y:S01]  /*bfc0*/  LDL.LU R10, [R1+0x70] ;  /* 0x00007000010a7983 */ /* 0x000f220000300800 */
[----:B------:R-:W-:Y:S02]  /*bfd0*/  LEA.HI.X.SX32 R3, R22, R24, 0x1, P3 ;  /* 0x0000001816037211 */ /* 0x000fe400018f0eff */
[----:B0-----:R-:W-:-:S05]  /*bfe0*/  LEA R6, P2, R12, R15, 0x1 ;  /* 0x0000000f0c067211 */ /* 0x001fca00078408ff */
[----:B------:R0:W-:Y:S01]  /*bff0*/  STL [R1+0xaf0], R6 ;  /* 0x000af00601007387 */ /* 0x0001e20000100800 */
[----:B-1----:R-:W-:-:S03]  /*c000*/  LEA R8, P3, R11, R15, 0x1 ;  /* 0x0000000f0b087211 */ /* 0x002fc600078608ff */
[----:B------:R-:W-:Y:S04]  /*c010*/  STL [R1+0xabc], R3 ;  /* 0x000abc0301007387 */ /* 0x000fe80000100800 */
[----:B------:R1:W-:Y:S04]  /*c020*/  STL [R1+0xaf8], R8 ;  /* 0x000af80801007387 */ /* 0x0003e80000100800 */
[----:B------:R-:W4:Y:S01]  /*c030*/  LDL.LU R9, [R1+0x6c] ;  /* 0x00006c0001097983 */ /* 0x000f220000300800 */
[-C--:B0-----:R-:W-:Y:S02]  /*c040*/  LEA.HI.X.SX32 R6, R21, R24.reuse, 0x1, P4 ;  /* 0x0000001815067211 */ /* 0x081fe400020f0eff */
[----:B-1----:R-:W-:-:S03]  /*c050*/  LEA.HI.X.SX32 R8, R20, R24, 0x1, P5 ;  /* 0x0000001814087211 */ /* 0x002fc600028f0eff */
[----:B------:R-:W-:Y:S01]  /*c060*/  STL [R1+0xac4], R6 ;  /* 0x000ac40601007387 */ /* 0x000fe20000100800 */
[----:B------:R-:W-:-:S05]  /*c070*/  LEA R3, P4, R7, R15, 0x1 ;  /* 0x0000000f07037211 */ /* 0x000fca00078808ff */
[----:B------:R-:W-:Y:S04]  /*c080*/  STL [R1+0xb00], R3 ;  /* 0x000b000301007387 */ /* 0x000fe80000100800 */
[----:B------:R0:W-:Y:S04]  /*c090*/  STL [R1+0xacc], R8 ;  /* 0x000acc0801007387 */ /* 0x0001e80000100800 */
[----:B0-----:R-:W4:Y:S01]  /*c0a0*/  LDL.LU R8, [R1+0x68] ;  /* 0x0000680001087983 */ /* 0x001f220000300800 */
[----:B------:R-:W-:Y:S02]  /*c0b0*/  LEA R6, P5, R4, R15, 0x1 ;  /* 0x0000000f04067211 */ /* 0x000fe400078a08ff */
[----:B------:R-:W-:-:S03]  /*c0c0*/  LEA.HI.X.SX32 R3, R18, R24, 0x1, P6 ;  /* 0x0000001812037211 */ /* 0x000fc600030f0eff */
[----:B------:R0:W-:Y:S04]  /*c0d0*/  STL [R1+0xb08], R6 ;  /* 0x000b080601007387 */ /* 0x0001e80000100800 */
[----:B------:R1:W-:Y:S01]  /*c0e0*/  STL [R1+0xad4], R3 ;  /* 0x000ad40301007387 */ /* 0x0003e20000100800 */
[----:B0-----:R-:W-:-:S05]  /*c0f0*/  LEA R6, P6, R2, R15, 0x1 ;  /* 0x0000000f02067211 */ /* 0x001fca00078c08ff */
[----:B------:R0:W-:Y:S01]  /*c100*/  STL [R1+0xb10], R6 ;  /* 0x000b100601007387 */ /* 0x0001e20000100800 */
[----:B-1----:R-:W-:-:S03]  /*c110*/  LEA.HI.X.SX32 R3, R16, R24, 0x1, P0 ;  /* 0x0000001810037211 */ /* 0x002fc600000f0eff */
[----:B0-----:R-:W4:Y:S04]  /*c120*/  LDL.LU R6, [R1+0x64] ;  /* 0x0000640001067983 */ /* 0x001f280000300800 */
[----:B------:R0:W-:Y:S02]  /*c130*/  STL [R1+0xadc], R3 ;  /* 0x000adc0301007387 */ /* 0x0001e40000100800 */
[----:B0-----:R-:W-:Y:S02]  /*c140*/  LEA.HI.X.SX32 R3, R14, R24, 0x1, P1 ;  /* 0x000000180e037211 */ /* 0x001fe400008f0eff */
[----:B--2---:R-:W-:-:S05]  /*c150*/  LEA R16, P0, R29, R15, 0x1 ;  /* 0x0000000f1d107211 */ /* 0x004fca00078008ff */
[----:B------:R-:W-:Y:S04]  /*c160*/  STL [R1+0xb18], R16 ;  /* 0x000b181001007387 */ /* 0x000fe80000100800 */
[----:B------:R0:W-:Y:S04]  /*c170*/  STL [R1+0xae4], R3 ;  /* 0x000ae40301007387 */ /* 0x0001e80000100800 */
[----:B0-----:R-:W2:Y:S01]  /*c180*/  LDL.LU R3, [R1+0x60] ;  /* 0x0000600001037983 */ /* 0x001ea20000300800 */
[----:B------:R-:W-:Y:S02]  /*c190*/  LEA R14, P1, R28, R15, 0x1 ;  /* 0x0000000f1c0e7211 */ /* 0x000fe400078208ff */
[----:B------:R-:W-:-:S03]  /*c1a0*/  LEA.HI.X.SX32 R12, R12, R24, 0x1, P2 ;  /* 0x000000180c0c7211 */ /* 0x000fc600010f0eff */
[----:B------:R-:W-:Y:S04]  /*c1b0*/  STL [R1+0xb20], R14 ;  /* 0x000b200e01007387 */ /* 0x000fe80000100800 */
[----:B------:R0:W-:Y:S01]  /*c1c0*/  STL [R1+0xaec], R12 ;  /* 0x000aec0c01007387 */ /* 0x0001e20000100800 */
[-C--:B------:R-:W-:Y:S02]  /*c1d0*/  LEA.HI.X.SX32 R7, R7, R24.reuse, 0x1, P4 ;  /* 0x0000001807077211 */ /* 0x080fe400020f0eff */
[----:B0-----:R-:W-:Y:S02]  /*c1e0*/  LEA.HI.X.SX32 R12, R11, R24, 0x1, P3 ;  /* 0x000000180b0c7211 */ /* 0x001fe400018f0eff */
[----:B---3--:R-:W-:-:S05]  /*c1f0*/  LEA R14, P2, R0, R15, 0x1 ;  /* 0x0000000f000e7211 */ /* 0x008fca00078408ff */
[----:B------:R-:W-:Y:S04]  /*c200*/  STL [R1+0xb28], R14 ;  /* 0x000b280e01007387 */ /* 0x000fe80000100800 */
[----:B------:R-:W3:Y:S04]  /*c210*/  LDL.LU R22, [R1+0x5c] ;  /* 0x00005c0001167983 */ /* 0x000ee80000300800 */
[----:B------:R-:W-:Y:S01]  /*c220*/  STL [R1+0xaf4], R12 ;  /* 0x000af40c01007387 */ /* 0x000fe20000100800 */
[----:B----4-:R-:W-:-:S05]  /*c230*/  LEA R11, P3, R5, R15, 0x1 ;  /* 0x0000000f050b7211 */ /* 0x010fca00078608ff */
[----:B------:R-:W-:Y:S04]  /*c240*/  STL [R1+0xb30], R11 ;  /* 0x000b300b01007387 */ /* 0x000fe80000100800 */
[----:B------:R-:W4:Y:S04]  /*c250*/  LDL.LU R21, [R1+0x58] ;  /* 0x0000580001157983 */ /* 0x000f280000300800 */
[----:B------:R0:W-:Y:S04]  /*c260*/  STL [R1+0xafc], R7 ;  /* 0x000afc0701007387 */ /* 0x0001e80000100800 */
[----:B------:R-:W4:Y:S01]  /*c270*/  LDL.LU R20, [R1+0x54] ;  /* 0x0000540001147983 */ /* 0x000f220000300800 */
[----:B0-----:R-:W-:-:S02]  /*c280*/  LEA.HI.X.SX32 R7, R4, R24, 0x1, P5 ;  /* 0x0000001804077211 */ /* 0x001fc400028f0eff */
[----:B------:R-:W-:-:S05]  /*c290*/  LEA R11, P4, R17, R15, 0x1 ;  /* 0x0000000f110b7211 */ /* 0x000fca00078808ff */
[----:B------:R-:W-:Y:S04]  /*c2a0*/  STL [R1+0xb38], R11 ;  /* 0x000b380b01007387 */ /* 0x000fe80000100800 */
[----:B------:R-:W4:Y:S04]  /*c2b0*/  LDL.LU R18, [R1+0x50] ;  /* 0x0000500001127983 */ /* 0x000f280000300800 */
[----:B------:R-:W-:Y:S04]  /*c2c0*/  STL [R1+0xb04], R7 ;  /* 0x000b040701007387 */ /* 0x000fe80000100800 */
[----:B------:R-:W4:Y:S01]  /*c2d0*/  LDL.LU R16, [R1+0x48] ;  /* 0x0000480001107983 */ /* 0x000f220000300800 */
[----:B------:R-:W-:-:S02]  /*c2e0*/  LEA.HI.X.SX32 R2, R2, R24, 0x1, P6 ;  /* 0x0000001802027211 */ /* 0x000fc400030f0eff */
[----:B------:R-:W-:-:S05]  /*c2f0*/  LEA R4, P5, R13, R15, 0x1 ;  /* 0x0000000f0d047211 */ /* 0x000fca00078a08ff */
[----:B------:R0:W-:Y:S04]  /*c300*/  STL [R1+0xb40], R4 ;  /* 0x000b400401007387 */ /* 0x0001e80000100800 */
[----:B------:R-:W4:Y:S04]  /*c310*/  LDL.LU R14, [R1+0x44] ;  /* 0x00004400010e7983 */ /* 0x000f280000300800 */
[----:B------:R1:W-:Y:S04]  /*c320*/  STL [R1+0xb0c], R2 ;  /* 0x000b0c0201007387 */ /* 0x0003e80000100800 */
[----:B------:R-:W4:Y:S01]  /*c330*/  LDL.LU R12, [R1+0x40] ;  /* 0x00004000010c7983 */ /* 0x000f220000300800 */
[----:B0-----:R-:W-:-:S02]  /*c340*/  LEA R4, P6, R10, R15, 0x1 ;  /* 0x0000000f0a047211 */ /* 0x001fc400078c08ff */
[----:B-1----:R-:W-:-:S03]  /*c350*/  LEA.HI.X.SX32 R2, R29, R24, 0x1, P0 ;  /* 0x000000181d027211 */ /* 0x002fc600000f0eff */
        /* <DEDUP_REMOVED lines=8> */
[----:B------:R1:W-:Y:S01]  /*c3e0*/  STL [R1+0xb1c], R2 ;  /* 0x000b1c0201007387 */ /* 0x0003e20000100800 */
[----:B0-----:R-:W-:-:S03]  /*c3f0*/  LEA.HI.X.SX32 R4, R0, R24, 0x1, P2 ;  /* 0x0000001800047211 */ /* 0x001fc600010f0eff */
[----:B-1----:R-:W4:Y:S01]  /*c400*/  LDL.LU R2, [R1+0x20] ;  /* 0x0000200001027983 */ /* 0x002f220000300800 */
[----:B------:R-:W-:-:S05]  /*c410*/  LEA R7, P1, R8, R15, 0x1 ;  /* 0x0000000f08077211 */ /* 0x000fca00078208ff */
[----:B------:R0:W-:Y:S04]  /*c420*/  STL [R1+0xb58], R7 ;  /* 0x000b580701007387 */ /* 0x0001e80000100800 */
[----:B------:R-:W4:Y:S04]  /*c430*/  LDL.LU R0, [R1+0x1c] ;  /* 0x00001c0001007983 */ /* 0x000f280000300800 */
[----:B------:R1:W-:Y:S01]  /*c440*/  STL [R1+0xb24], R4 ;  /* 0x000b240401007387 */ /* 0x0003e20000100800 */
[----:B0-----:R-:W-:-:S03]  /*c450*/  LEA.HI.X.SX32 R7, R5, R24, 0x1, P3 ;  /* 0x0000001805077211 */ /* 0x001fc600018f0eff */
[----:B-1----:R-:W4:Y:S01]  /*c460*/  LDL.LU R4, [R1+0x18] ;  /* 0x0000180001047983 */ /* 0x002f220000300800 */
[----:B------:R-:W-:-:S05]  /*c470*/  LEA R25, P2, R6, R15, 0x1 ;  /* 0x0000000f06197211 */ /* 0x000fca00078408ff */
[----:B------:R-:W-:Y:S04]  /*c480*/  STL [R1+0xb60], R25 ;  /* 0x000b601901007387 */ /* 0x000fe80000100800 */
[----:B------:R-:W4:Y:S04]  /*c490*/  LDL.LU R5, [R1+0x14] ;  /* 0x0000140001057983 */ /* 0x000f280000300800 */
[----:B------:R0:W-:Y:S04]  /*c4a0*/  STL [R1+0xb2c], R7 ;  /* 0x000b2c0701007387 */ /* 0x0001e80000100800 */
[----:B0-----:R-:W4:Y:S01]  /*c4b0*/  LDL.LU R7, [R1+0x10] ;  /* 0x0000100001077983 */ /* 0x001f220000300800 */
[----:B--2---:R-:W-:-:S05]  /*c4c0*/  LEA R25, P3, R3, R15, 0x1 ;  /* 0x0000000f03197211 */ /* 0x004fca00078608ff */
[----:B------:R0:W-:Y:S04]  /*c4d0*/  STL [R1+0xb68], R25 ;  /* 0x000b681901007387 */ /* 0x0001e80000100800 */
[----:B0-----:R-:W2:Y:S01]  /*c4e0*/  LDL.LU R25, [R1+0xc] ;  /* 0x00000c0001197983 */ /* 0x001ea20000300800 */
[-C--:B------:R-:W-:Y:S02]  /*c4f0*/  LEA.HI.X.SX32 R17, R17, R24.reuse, 0x1, P4 ;  /* 0x0000001811117211 */ /* 0x080fe400020f0eff */
[----:B------:R-:W-:-:S03]  /*c500*/  LEA.HI.X.SX32 R13, R13, R24, 0x1, P5 ;  /* 0x000000180d0d7211 */ /* 0x000fc600028f0eff */
[----:B------:R3:W-:Y:S01]  /*c510*/  STL [R1+0xb34], R17 ;  /* 0x000b341101007387 */ /* 0x0007e20000100800 */
[----:B------:R-:W-:Y:S02]  /*c520*/  LEA.HI.X.SX32 R10, R10, R24, 0x1, P6 ;  /* 0x000000180a0a7211 */ /* 0x000fe400030f0eff */
[----:B---3--:R-:W-:-:S05]  /*c530*/  LEA R17, P4, R22, R15, 0x1 ;  /* 0x0000000f16117211 */ /* 0x008fca00078808ff */
[----:B------:R0:W-:Y:S04]  /*c540*/  STL [R1+0xb70], R17 ;  /* 0x000b701101007387 */ /* 0x0001e80000100800 */
[----:B0-----:R-:W3:Y:S04]  /*c550*/  LDL.LU R17, [R1+0xd4c] ;  /* 0x000d4c0001117983 */ /* 0x001ee80000300800 */
[----:B------:R4:W-:Y:S02]  /*c560*/  STL [R1+0xb3c], R13 ;  /* 0x000b3c0d01007387 */ /* 0x0009e40000100800 */
[----:B----4-:R-:W-:-:S05]  /*c570*/  LEA R13, P5, R21, R15, 0x1 ;  /* 0x0000000f150d7211 */ /* 0x010fca00078a08ff */
[----:B------:R0:W-:Y:S01]  /*c580*/  STL [R1+0xb78], R13 ;  /* 0x000b780d01007387 */ /* 0x0001e20000100800 */
[----:B------:R-:W-:-:S03]  /*c590*/  LEA.HI.X.SX32 R9, R9, R24, 0x1, P0 ;  /* 0x0000001809097211 */ /* 0x000fc600000f0eff */
[----:B0-----:R-:W4:Y:S04]  /*c5a0*/  LDL.LU R13, [R1+0xd48] ;  /* 0x000d4800010d7983 */ /* 0x001f280000300800 */
[----:B------:R0:W-:Y:S02]  /*c5b0*/  STL [R1+0xb44], R10 ;  /* 0x000b440a01007387 */ /* 0x0001e40000100800 */
[----:B0-----:R-:W-:-:S05]  /*c5c0*/  LEA R10, P6, R20, R15, 0x1 ;  /* 0x0000000f140a7211 */ /* 0x001fca00078c08ff */
[----:B------:R0:W-:Y:S01]  /*c5d0*/  STL [R1+0xb80], R10 ;  /* 0x000b800a01007387 */ /* 0x0001e20000100800 */
[----:B------:R-:W-:-:S03]  /*c5e0*/  LEA.HI.X.SX32 R8, R8, R24, 0x1, P1 ;  /* 0x0000001808087211 */ /* 0x000fc600008f0eff */
[----:B0-----:R-:W2:Y:S04]  /*c5f0*/  LDL.LU R10, [R1+0xd44] ;  /* 0x000d4400010a7983 */ /* 0x001ea80000300800 */
        /* <DEDUP_REMOVED lines=14> */
[----:B0-----:R-:W3:Y:S04]  /*c6e0*/  LDL.LU R6, [R1+0xd38] ;  /* 0x000d380001067983 */ /* 0x001ee80000300800 */
        /* <DEDUP_REMOVED lines=42> */
[----:B------:R0:W-:Y:S04]  /*c990*/  STL [R1+0xbe0], R11 ;  /* 0x000be00b01007387 */ /* 0x0001e80000100800 */
[----:B0-----:R-:W3:Y:S04]  /*c9a0*/  LDL.LU R11, [R1+0xd14] ;  /* 0x000d1400010b7983 */ /* 0x001ee80000300800 */
[----:B------:R2:W-:Y:S02]  /*c9b0*/  STL [R1+0xbac], R29 ;  /* 0x000bac1d01007387 */ /* 0x0005e40000100800 */
[----:B--2---:R-:W-:-:S05]  /*c9c0*/  LEA R29, P5, R25, R15, 0x1 ;  /* 0x0000000f191d7211 */ /* 0x004fca00078a08ff */
[----:B------:R0:W-:Y:S04]  /*c9d0*/  STL [R1+0xbe8], R29 ;  /* 0x000be81d01007387 */ /* 0x0001e80000100800 */
[----:B0-----:R-:W2:Y:S01]  /*c9e0*/  LDL.LU R29, [R1+0xd10] ;  /* 0x000d1000011d7983 */ /* 0x001ea20000300800 */
[----:B------:R-:W-:-:S05]  /*c9f0*/  LEA.HI.X.SX32 R28, R28, R24, 0x1, P6 ;  /* 0x000000181c1c7211 */ /* 0x000fca00030f0eff */
        /* <DEDUP_REMOVED lines=30> */
[----:B------:R2:W-:Y:S01]  /*cbe0*/  STL [R1+0xbe4], R25 ;  /* 0x000be41901007387 */ /* 0x0005e20000100800 */
[-C--:B------:R-:W-:Y:S02]  /*cbf0*/  LEA.HI.X.SX32 R2, R2, R24.reuse, 0x1, P1 ;  /* 0x0000001802027211 */ /* 0x080fe400008f0eff */
[-C--:B------:R-:W-:Y:S02]  /*cc00*/  LEA.HI.X.SX32 R0, R0, R24.reuse, 0x1, P2 ;  /* 0x0000001800007211 */ /* 0x080fe400010f0eff */
[----:B------:R-:W-:Y:S01]  /*cc10*/  LEA.HI.X.SX32 R4, R4, R24, 0x1, P3 ;  /* 0x0000001804047211 */ /* 0x000fe200018f0eff */
[----:B------:R-:W-:Y:S02]  /*cc20*/  IMAD R19, R19, c[0x0][0x190], RZ ;  /* 0x0000640013137a24 */ /* 0x000fe400078e02ff */
[----:B------:R-:W-:Y:S02]  /*cc30*/  IMAD R27, R27, c[0x0][0x190], RZ ;  /* 0x000064001b1b7a24 */ /* 0x000fe400078e02ff */
[----:B------:R-:W-:-:S02]  /*cc40*/  IMAD R26, R26, c[0x0][0x190], RZ ;  /* 0x000064001a1a7a24 */ /* 0x000fc400078e02ff */
[----:B------:R-:W-:Y:S01]  /*cc50*/  IMAD R23, R23, c[0x0][0x190], RZ ;  /* 0x0000640017177a24 */ /* 0x000fe200078e02ff */
[----:B--2---:R-:W-:-:S05]  /*cc60*/  LEA R25, P5, R7, R15, 0x1 ;  /* 0x0000000f07197211 */ /* 0x004fca00078a08ff */
[----:B------:R0:W-:Y:S02]  /*cc70*/  STL [R1+0xc20], R25 ;  /* 0x000c201901007387 */ /* 0x0001e40000100800 */
[----:B0-----:R-:W-:Y:S02]  /*cc80*/  LEA.HI.X.SX32 R25, R29, R24, 0x1, P6 ;  /* 0x000000181d197211 */ /* 0x001fe400030f0eff */
[----:B---3--:R-:W-:-:S03]  /*cc90*/  LEA R29, P6, R11, R15, 0x1 ;  /* 0x0000000f0b1d7211 */ /* 0x008fc600078c08ff */
[----:B------:R0:W-:Y:S04]  /*cca0*/  STL [R1+0xbec], R25 ;  /* 0x000bec1901007387 */ /* 0x0001e80000100800 */
[----:B------:R-:W-:Y:S01]  /*ccb0*/  STL [R1+0xc28], R29 ;  /* 0x000c281d01007387 */ /* 0x000fe20000100800 */
[----:B0-----:R-:W-:Y:S02]  /*ccc0*/  LEA.HI.X.SX32 R25, R28, R24, 0x1, P0 ;  /* 0x000000181c197211 */ /* 0x001fe400000f0eff */
[----:B------:R-:W-:-:S03]  /*ccd0*/  LEA R28, P0, R12, R15, 0x1 ;  /* 0x0000000f0c1c7211 */ /* 0x000fc600078008ff */
[----:B------:R0:W-:Y:S04]  /*cce0*/  STL [R1+0xbf4], R25 ;  /* 0x000bf41901007387 */ /* 0x0001e80000100800 */
[----:B------:R-:W-:Y:S04]  /*ccf0*/  STL [R1+0xc30], R28 ;  /* 0x000c301c01007387 */ /* 0x000fe80000100800 */
[----:B------:R1:W-:Y:S01]  /*cd00*/  STL [R1+0xbfc], R2 ;  /* 0x000bfc0201007387 */ /* 0x0003e20000100800 */
[----:B0-----:R-:W-:-:S05]  /*cd10*/  LEA R25, P1, R14, R15, 0x1 ;  /* 0x0000000f0e197211 */ /* 0x001fca00078208ff */
[----:B------:R-:W-:Y:S01]  /*cd20*/  STL [R1+0xc38], R25 ;  /* 0x000c381901007387 */ /* 0x000fe20000100800 */
[----:B-1----:R-:W-:-:S03]  /*cd30*/  LEA R2, P2, R16, R15, 0x1 ;  /* 0x0000000f10027211 */ /* 0x002fc600078408ff */
[----:B------:R0:W-:Y:S04]  /*cd40*/  STL [R1+0xc04], R0 ;  /* 0x000c040001007387 */ /* 0x0001e80000100800 */
[----:B------:R1:W-:Y:S01]  /*cd50*/  STL [R1+0xc40], R2 ;  /* 0x000c400201007387 */ /* 0x0003e20000100800 */
[----:B0-----:R-:W-:-:S03]  /*cd60*/  LEA R0, P3, R18, R15, 0x1 ;  /* 0x0000000f12007211 */ /* 0x001fc600078608ff */
[----:B------:R0:W-:Y:S01]  /*cd70*/  STL [R1+0xc0c], R4 ;  /* 0x000c0c0401007387 */ /* 0x0001e20000100800 */
[----:B-1----:R-:W-:-:S03]  /*cd80*/  LEA.HI.X.SX32 R2, R5, R24, 0x1, P4 ;  /* 0x0000001805027211 */ /* 0x002fc600020f0eff */
[----:B------:R1:W-:Y:S04]  /*cd90*/  STL [R1+0xc48], R0 ;  /* 0x000c480001007387 */ /* 0x0003e80000100800 */
[----:B------:R2:W-:Y:S01]  /*cda0*/  STL [R1+0xc14], R2 ;  /* 0x000c140201007387 */ /* 0x0005e20000100800 */
[----:B0-----:R-:W-:Y:S02]  /*cdb0*/  LEA R4, P4, R20, R15, 0x1 ;  /* 0x0000000f14047211 */ /* 0x001fe400078808ff */
[----:B-1----:R-:W-:-:S03]  /*cdc0*/  LEA.HI.X.SX32 R0, R7, R24, 0x1, P5 ;  /* 0x0000001807007211 */ /* 0x002fc600028f0eff */
[----:B------:R0:W-:Y:S01]  /*cdd0*/  STL [R1+0xc50], R4 ;  /* 0x000c500401007387 */ /* 0x0001e20000100800 */
[----:B--2---:R-:W-:-:S03]  /*cde0*/  LEA R2, P5, R21, R15, 0x1 ;  /* 0x0000000f15027211 */ /* 0x004fc600078a08ff */
[----:B------:R1:W-:Y:S04]  /*cdf0*/  STL [R1+0xc1c], R0 ;  /* 0x000c1c0001007387 */ /* 0x0003e80000100800 */
[----:B------:R2:W-:Y:S01]  /*ce00*/  STL [R1+0xc58], R2 ;  /* 0x000c580201007387 */ /* 0x0005e20000100800 */
[-C--:B0-----:R-:W-:Y:S02]  /*ce10*/  LEA.HI.X.SX32 R4, R11, R24.reuse, 0x1, P6 ;  /* 0x000000180b047211 */ /* 0x081fe400030f0eff */
[----:B-1----:R-:W-:Y:S01]  /*ce20*/  LEA R0, P6, R22, R15, 0x1 ;  /* 0x0000000f16007211 */ /* 0x002fe200078c08ff */
[----:B--2---:R-:W2:Y:S01]  /*ce30*/  LDL R2, [R1+0xcdc] ;  /* 0x000cdc0001027983 */ /* 0x004ea20000100800 */
[----:B------:R-:W-:-:S03]  /*ce40*/  LEA.HI.X.SX32 R5, R12, R24, 0x1, P0 ;  /* 0x000000180c057211 */ /* 0x000fc600000f0eff */
[----:B------:R0:W-:Y:S04]  /*ce50*/  STL [R1+0xc24], R4 ;  /* 0x000c240401007387 */ /* 0x0001e80000100800 */
[----:B------:R1:W-:Y:S04]  /*ce60*/  STL [R1+0xc60], R0 ;  /* 0x000c600001007387 */ /* 0x0003e80000100800 */
[----:B------:R3:W-:Y:S01]  /*ce70*/  STL [R1+0xc2c], R5 ;  /* 0x000c2c0501007387 */ /* 0x0007e20000100800 */
[----:B0-----:R-:W-:Y:S02]  /*ce80*/  LEA.HI.X.SX32 R4, R14, R24, 0x1, P1 ;  /* 0x000000180e047211 */ /* 0x001fe400008f0eff */
[----:B-1----:R-:W-:-:S02]  /*ce90*/  LEA R0, P0, R3, R15, 0x1 ;  /* 0x0000000f03007211 */ /* 0x002fc400078008ff */
[----:B---3--:R-:W-:-:S03]  /*cea0*/  LEA R5, P1, R6, R15, 0x1 ;  /* 0x0000000f06057211 */ /* 0x008fc600078208ff */
[----:B------:R0:W-:Y:S04]  /*ceb0*/  STL [R1+0xc68], R0 ;  /* 0x000c680001007387 */ /* 0x0001e80000100800 */
[----:B------:R1:W-:Y:S01]  /*cec0*/  STL [R1+0xc34], R4 ;  /* 0x000c340401007387 */ /* 0x0003e20000100800 */
[----:B0-----:R-:W-:-:S03]  /*ced0*/  LEA.HI.X.SX32 R0, R16, R24, 0x1, P2 ;  /* 0x0000001810007211 */ /* 0x001fc600010f0eff */
[----:B------:R0:W-:Y:S01]  /*cee0*/  STL [R1+0xc70], R5 ;  /* 0x000c700501007387 */ /* 0x0001e20000100800 */
[----:B-1----:R-:W-:-:S03]  /*cef0*/  LEA R4, P2, R8, R15, 0x1 ;  /* 0x0000000f08047211 */ /* 0x002fc600078408ff */
[----:B------:R1:W-:Y:S01]  /*cf00*/  STL [R1+0xc3c], R0 ;  /* 0x000c3c0001007387 */ /* 0x0003e20000100800 */
[----:B0-----:R-:W-:-:S03]  /*cf10*/  LEA.HI.X.SX32 R5, R18, R24, 0x1, P3 ;  /* 0x0000001812057211 */ /* 0x001fc600018f0eff */
[----:B------:R0:W-:Y:S01]  /*cf20*/  STL [R1+0xc78], R4 ;  /* 0x000c780401007387 */ /* 0x0001e20000100800 */
[----:B-1----:R-:W-:-:S03]  /*cf30*/  LEA R0, P3, R9, R15, 0x1 ;  /* 0x0000000f09007211 */ /* 0x002fc600078608ff */
[----:B------:R1:W-:Y:S04]  /*cf40*/  STL [R1+0xc44], R5 ;  /* 0x000c440501007387 */ /* 0x0003e80000100800 */
[----:B------:R3:W-:Y:S01]  /*cf50*/  STL [R1+0xc80], R0 ;  /* 0x000c800001007387 */ /* 0x0007e20000100800 */
[----:B0-----:R-:W-:Y:S02]  /*cf60*/  LEA.HI.X.SX32 R4, R20, R24, 0x1, P4 ;  /* 0x0000001814047211 */ /* 0x001fe400020f0eff */
[----:B-1----:R-:W-:-:S03]  /*cf70*/  LEA R5, P4, R10, R15, 0x1 ;  /* 0x0000000f0a057211 */ /* 0x002fc600078808ff */
[----:B------:R4:W-:Y:S01]  /*cf80*/  STL [R1+0xc4c], R4 ;  /* 0x000c4c0401007387 */ /* 0x0009e20000100800 */
[----:B---3--:R-:W-:-:S03]  /*cf90*/  LEA.HI.X.SX32 R0, R21, R24, 0x1, P5 ;  /* 0x0000001815007211 */ /* 0x008fc600028f0eff */
[----:B------:R0:W-:Y:S04]  /*cfa0*/  STL [R1+0xc84], R5 ;  /* 0x000c840501007387 */ /* 0x0001e80000100800 */
[----:B------:R1:W-:Y:S01]  /*cfb0*/  STL [R1+0xc54], R0 ;  /* 0x000c540001007387 */ /* 0x0003e20000100800 */
[----:B----4-:R-:W-:Y:S02]  /*cfc0*/  LEA R4, P5, R13, R15, 0x1 ;  /* 0x0000000f0d047211 */ /* 0x010fe400078a08ff */
[----:B0-----:R-:W-:-:S03]  /*cfd0*/  LEA.HI.X.SX32 R5, R22, R24, 0x1, P6 ;  /* 0x0000001816057211 */ /* 0x001fc600030f0eff */
[----:B------:R0:W-:Y:S01]  /*cfe0*/  STL [R1+0xc88], R4 ;  /* 0x000c880401007387 */ /* 0x0001e20000100800 */
[----:B-1----:R-:W-:-:S03]  /*cff0*/  LEA R0, P6, R17, R15, 0x1 ;  /* 0x0000000f11007211 */ /* 0x002fc600078c08ff */
[----:B------:R-:W-:Y:S04]  /*d000*/  STL [R1+0xc5c], R5 ;  /* 0x000c5c0501007387 */ /* 0x000fe80000100800 */
[----:B------:R1:W-:Y:S01]  /*d010*/  STL [R1+0xc8c], R0 ;  /* 0x000c8c0001007387 */ /* 0x0003e20000100800 */
[----:B0-----:R-:W-:Y:S02]  /*d020*/  LEA.HI.X.SX32 R4, R3, R24, 0x1, P0 ;  /* 0x0000001803047211 */ /* 0x001fe400000f0eff */
[----:B------:R-:W-:-:S03]  /*d030*/  LEA R3, P0, R19, R15, 0x1 ;  /* 0x0000000f13037211 */ /* 0x000fc600078008ff */
[----:B------:R0:W-:Y:S01]  /*d040*/  STL [R1+0xc64], R4 ;  /* 0x000c640401007387 */ /* 0x0001e20000100800 */
[----:B-1----:R-:W-:-:S03]  /*d050*/  LEA.HI.X.SX32 R0, R6, R24, 0x1, P1 ;  /* 0x0000001806007211 */ /* 0x002fc600008f0eff */
[----:B------:R1:W-:Y:S04]  /*d060*/  STL [R1+0xc90], R3 ;  /* 0x000c900301007387 */ /* 0x0003e80000100800 */
[----:B------:R3:W-:Y:S01]  /*d070*/  STL [R1+0xc6c], R0 ;  /* 0x000c6c0001007387 */ /* 0x0007e20000100800 */
[----:B0-----:R-:W-:Y:S02]  /*d080*/  LEA R4, P1, R27, R15, 0x1 ;  /* 0x0000000f1b047211 */ /* 0x001fe400078208ff */
[----:B-1----:R-:W-:-:S03]  /*d090*/  LEA.HI.X.SX32 R3, R8, R24, 0x1, P2 ;  /* 0x0000001808037211 */ /* 0x002fc600010f0eff */
[----:B------:R0:W-:Y:S01]  /*d0a0*/  STL [R1+0xc94], R4 ;  /* 0x000c940401007387 */ /* 0x0001e20000100800 */
[----:B---3--:R-:W-:-:S03]  /*d0b0*/  LEA R0, P2, R26, R15, 0x1 ;  /* 0x0000000f1a007211 */ /* 0x008fc600078408ff */
        /* <DEDUP_REMOVED lines=8> */
[-C--:B0-----:R-:W-:Y:S02]  /*d140*/  LEA.HI.X.SX32 R4, R13, R24.reuse, 0x1, P5 ;  /* 0x000000180d047211 */ /* 0x081fe400028f0eff */
[----:B-1----:R-:W-:-:S03]  /*d150*/  LEA.HI.X.SX32 R3, R17, R24, 0x1, P6 ;  /* 0x0000001811037211 */ /* 0x002fc600030f0eff */
        /* <DEDUP_REMOVED lines=8> */
[----:B------:R-:W-:Y:S04]  /*d1e0*/  STL [R1+0x8bc], R3 ;  /* 0x0008bc0301007387 */ /* 0x000fe80000100800 */
[----:B------:R1:W-:Y:S04]  /*d1f0*/  STL [R1+0x6ac], R0 ;  /* 0x0006ac0001007387 */ /* 0x0003e80000100800 */
[----:B------:R-:W-:Y:S04]  /*d200*/  STL [R1+0x6a8], RZ ;  /* 0x0006a8ff01007387 */ /* 0x000fe80000100800 */
        /* <DEDUP_REMOVED lines=217> */
[----:B------:R-:W-:Y:S01]  /*dfa0*/  STL [R1+0x344], RZ ;  /* 0x000344ff01007387 */ /* 0x000fe20000100800 */
[----:B0-----:R-:W-:-:S03]  /*dfb0*/  IMAD.MOV.U32 R4, RZ, RZ, c[0x0][0x188] ;  /* 0x00006200ff047624 */ /* 0x001fc600078e00ff */
[----:B------:R-:W-:Y:S04]  /*dfc0*/  STL [R1+0x348], RZ ;  /* 0x000348ff01007387 */ /* 0x000fe80000100800 */
[----:B------:R-:W-:Y:S04]  /*dfd0*/  STL [R1+0x34c], RZ ;  /* 0x00034cff01007387 */ /* 0x000fe80000100800 */
[----:B------:R-:W-:Y:S04]  /*dfe0*/  STL [R1+0x3d0], RZ ;  /* 0x0003d0ff01007387 */ /* 0x000fe80000100800 */
[----:B------:R-:W-:Y:S01]  /*dff0*/  STL [R1+0x3d4], RZ ;  /* 0x0003d4ff01007387 */ /* 0x000fe20000100800 */
[----:B------:R-:W-:-:S03]  /*e000*/  IMAD R25, R4, 0x3b, RZ ;  /* 0x0000003b04197824 */ /* 0x000fc600078e02ff */
[----:B------:R-:W-:Y:S04]  /*e010*/  STL [R1+0x3d8], RZ ;  /* 0x0003d8ff01007387 */ /* 0x000fe80000100800 */
[----:B------:R-:W-:Y:S04]  /*e020*/  STL [R1+0x3dc], RZ ;  /* 0x0003dcff01007387 */ /* 0x000fe80000100800 */
[----:B------:R-:W-:Y:S04]  /*e030*/  STL [R1+0x450], RZ ;  /* 0x000450ff01007387 */ /* 0x000fe80000100800 */
[----:B------:R-:W-:Y:S04]  /*e040*/  STL [R1+0x454], RZ ;  /* 0x000454ff01007387 */ /* 0x000fe80000100800 */
[----:B------:R-:W-:Y:S01]  /*e050*/  STL [R1+0x458], RZ ;  /* 0x000458ff01007387 */ /* 0x000fe20000100800 */
[----:B--2---:R-:W-:-:S03]  /*e060*/  ISETP.GE.AND P1, PT, R2, RZ, PT ;  /* 0x000000ff0200720c */ /* 0x004fc60003f26270 */
[----:B------:R-:W-:Y:S04]  /*e070*/  STL [R1+0x45c], RZ ;  /* 0x00045cff01007387 */ /* 0x000fe80000100800 */
[----:B------:R-:W-:Y:S04]  /*e080*/  STL [R1+0x440], RZ ;  /* 0x000440ff01007387 */ /* 0x000fe80000100800 */
[----:B------:R-:W-:Y:S04]  /*e090*/  STL [R1+0x444], RZ ;  /* 0x000444ff01007387 */ /* 0x000fe80000100800 */
[----:B------:R0:W-:Y:S04]  /*e0a0*/  STL [R1+0xcf4], R25 ;  /* 0x000cf41901007387 */ /* 0x0001e80000100800 */
[----:B------:R-:W0:Y:S04]  /*e0b0*/  LDL.LU R2, [R1+0x218] ;  /* 0x0002180001027983 */ /* 0x000e280000300800 */
[----:B-1----:R-:W2:Y:S01]  /*e0c0*/  LDL.LU R0, [R1+0x214] ;  /* 0x0002140001007983 */ /* 0x002ea20000300800 */
[----:B------:R-:W-:Y:S01]  /*e0d0*/  ISETP.NE.AND P0, PT, RZ, c[0x0][0x178], PT ;  /* 0x00005e00ff007a0c */ /* 0x000fe20003f05270 */
[----:B------:R-:W-:-:S02]  /*e0e0*/  IMAD.SHL.U32 R5, R4, 0x40, RZ ;  /* 0x0000004004057824 */ /* 0x000fc400078e00ff */
[C---:B------:R-:W-:Y:S02]  /*e0f0*/  IMAD R29, R4.reuse, 0x72, RZ ;  /* 0x00000072041d7824 */ /* 0x040fe400078e02ff */
[C---:B------:R-:W-:Y:S02]  /*e100*/  IMAD R22, R4.reuse, 0x37, RZ ;  /* 0x0000003704167824 */ /* 0x040fe400078e02ff */
[C---:B------:R-:W-:Y:S02]  /*e110*/  IMAD R19, R4.reuse, 0x33, RZ ;  /* 0x0000003304137824 */ /* 0x040fe400078e02ff */
[C---:B------:R-:W-:Y:S02]  /*e120*/  IMAD R28, R4.reuse, 0x66, RZ ;  /* 0x00000066041c7824 */ /* 0x040fe400078e02ff */
[C---:B------:R-:W-:Y:S02]  /*e130*/  IMAD R27, R4.reuse, 0x62, RZ ;  /* 0x00000062041b7824 */ /* 0x040fe400078e02ff */
[----:B------:R-:W-:-:S02]  /*e140*/  IMAD R16, R4, 0x2f, RZ ;  /* 0x0000002f04107824 */ /* 0x000fc400078e02ff */
[C---:B------:R-:W-:Y:S02]  /*e150*/  IMAD R26, R4.reuse, 0x5e, RZ ;  /* 0x0000005e041a7824 */ /* 0x040fe400078e02ff */
[C---:B------:R-:W-:Y:S02]  /*e160*/  IMAD R24, R4.reuse, 0x5a, RZ ;  /* 0x0000005a04187824 */ /* 0x040fe400078e02ff */
[C---:B------:R-:W-:Y:S02]  /*e170*/  IMAD R13, R4.reuse, 0x2b, RZ ;  /* 0x0000002b040d7824 */ /* 0x040fe400078e02ff */
[C---:B------:R-:W-:Y:S02]  /*e180*/  IMAD R23, R4.reuse, 0x56, RZ ;  /* 0x0000005604177824 */ /* 0x040fe400078e02ff */
[C---:B------:R-:W-:Y:S02]  /*e190*/  IMAD R21, R4.reuse, 0x52, RZ ;  /* 0x0000005204157824 */ /* 0x040fe400078e02ff */
[----:B------:R-:W-:Y:S01]  /*e1a0*/  IMAD R10, R4, 0x27, RZ ;  /* 0x00000027040a7824 */ /* 0x000fe200078e02ff */
[----:B0-----:R-:W-:Y:S01]  /*e1b0*/  SHF.R.S32.HI R25, RZ, 0x6, R2 ;  /* 0x00000006ff197819 */ /* 0x001fe20000011402 */
[----:B--2---:R-:W-:Y:S01]  /*e1c0*/  @!P1 IMAD.MOV R0, RZ, RZ, -R0 ;  /* 0x000000ffff009224 */ /* 0x004fe200078e0a00 */
[----:B------:R-:W-:-:S03]  /*e1d0*/  @!P0 LOP3.LUT R0, RZ, c[0x0][0x178], RZ, 0x33, !PT ;  /* 0x00005e00ff008a12 */ /* 0x000fc600078e33ff */
[----:B------:R0:W-:Y:S02]  /*e1e0*/  STL [R1+0xcb0], R25 ;  /* 0x000cb01901007387 */ /* 0x0001e40000100800 */
[----:B------:R-:W-:Y:S02]  /*e1f0*/  IMAD R3, R0, c[0x0][0x184], RZ ;  /* 0x0000610000037a24 */ /* 0x000fe400078e02ff */
[----:B0-----:R-:W-:-:S03]  /*e200*/  IMAD.MOV.U32 R25, RZ, RZ, c[0x0][0x188] ;  /* 0x00006200ff197624 */ /* 0x001fc600078e00ff */
[----:B------:R-:W-:Y:S01]  /*e210*/  LEA R2, P0, R3, c[0x0][0x160], 0x1 ;  /* 0x0000580003027a11 */ /* 0x000fe200078008ff */
[----:B------:R-:W-:-:S03]  /*e220*/  IMAD R25, R25, 0x7e, RZ ;  /* 0x0000007e19197824 */ /* 0x000fc600078e02ff */
[----:B------:R-:W-:Y:S02]  /*e230*/  LEA.HI.X.SX32 R3, R3, c[0x0][0x164], 0x1, P0 ;  /* 0x0000590003037a11 */ /* 0x000fe400000f0eff */
[----:B------:R-:W-:Y:S01]  /*e240*/  IADD3 R25, P0, R25, R2, RZ ;  /* 0x0000000219197210 */ /* 0x000fe20007f1e0ff */
[----:B------:R-:W-:Y:S04]  /*e250*/  STL [R1+0x6a0], R2 ;  /* 0x0006a00201007387 */ /* 0x000fe80000100800 */
[----:B------:R0:W-:Y:S04]  /*e260*/  STL [R1+0x6b4], R25 ;  /* 0x0006b41901007387 */ /* 0x0001e80000100800 */
[----:B0-----:R-:W2:Y:S01]  /*e270*/  LDL.LU R25, [R1+0xcf4] ;  /* 0x000cf40001197983 */ /* 0x001ea20000300800 */
[----:B------:R-:W-:Y:S01]  /*e280*/  SHF.R.S32.HI R0, RZ, 0x1f, R5 ;  /* 0x0000001fff007819 */ /* 0x000fe20000011405 */
[----:B------:R-:W-:-:S02]  /*e290*/  IMAD R20, R4, 0x4e, RZ ;  /* 0x0000004e04147824 */ /* 0x000fc400078e02ff */
[C---:B------:R-:W-:Y:S01]  /*e2a0*/  IMAD R18, R4.reuse, 0x4a, RZ ;  /* 0x0000004a04127824 */ /* 0x040fe200078e02ff */
[----:B------:R-:W-:Y:S01]  /*e2b0*/  SHF.L.U64.HI R0, R5, 0x1, R0 ;  /* 0x0000000105007819 */ /* 0x000fe20000010200 */
        /* <DEDUP_REMOVED lines=10> */
[----:B------:R-:W-:-:S05]  /*e360*/  IMAD R4, R4, 0x7a, RZ ;  /* 0x0000007a04047824 */ /* 0x000fca00078e02ff */
[-C--:B------:R-:W-:Y:S02]  /*e370*/  IADD3 R4, P5, R4, R2.reuse, RZ ;  /* 0x0000000204047210 */ /* 0x080fe40007fbe0ff */
[----:B------:R-:W-:-:S03]  /*e380*/  IADD3 R5, P1, R5, R2, RZ ;  /* 0x0000000205057210 */ /* 0x000fc60007f3e0ff */
[----:B------:R0:W-:Y:S04]  /*e390*/  STL [R1+0x6c4], R4 ;  /* 0x0006c40401007387 */ /* 0x0001e80000100800 */
[----:B------:R1:W-:Y:S01]  /*e3a0*/  STL [R1+0x6d4], R5 ;  /* 0x0006d40501007387 */ /* 0x0003e20000100800 */
[----:B0-----:R-:W-:-:S04]  /*e3b0*/  IMAD.MOV.U32 R4, RZ, RZ, c[0x0][0x188] ;  /* 0x00006200ff047624 */ /* 0x001fc800078e00ff */
[C---:B-1----:R-:W-:Y:S02]  /*e3c0*/  IMAD R5, R4.reuse, 0x6a, RZ ;  /* 0x0000006a04057824 */ /* 0x042fe400078e02ff */
[----:B------:R-:W-:Y:S01]  /*e3d0*/  IMAD R4, R4, 0x6e, RZ ;  /* 0x0000006e04047824 */ /* 0x000fe200078e02ff */
[-C--:B------:R-:W-:Y:S01]  /*e3e0*/  IADD3 R29, P2, R29, R2.reuse, RZ ;  /* 0x000000021d1d7210 */ /* 0x080fe20007f5e0ff */
[----:B------:R-:W-:Y:S03]  /*e3f0*/  STL [R1+0x69c], R3 ;  /* 0x00069c0301007387 */ /* 0x000fe60000100800 */
[-C--:B------:R-:W-:Y:S01]  /*e400*/  IADD3 R4, P3, R4, R2.reuse, RZ ;  /* 0x0000000204047210 */ /* 0x080fe20007f7e0ff */
[----:B------:R0:W-:Y:S01]  /*e410*/  STL [R1+0x6e4], R29 ;  /* 0x0006e41d01007387 */ /* 0x0001e20000100800 */
[----:B------:R-:W-:-:S03]  /*e420*/  IADD3 R5, P4, R5, R2, RZ ;  /* 0x0000000205057210 */ /* 0x000fc60007f9e0ff */
[----:B0-----:R-:W3:Y:S04]  /*e430*/  LDL.LU R29, [R1+0xcf0] ;  /* 0x000cf000011d7983 */ /* 0x001ee80000300800 */
[----:B------:R0:W-:Y:S04]  /*e440*/  STL [R1+0x6f4], R4 ;  /* 0x0006f40401007387 */ /* 0x0001e80000100800 */
[----:B------:R1:W-:Y:S01]  /*e450*/  STL [R1+0x704], R5 ;  /* 0x0007040501007387 */ /* 0x0003e20000100800 */
[----:B0-----:R-:W-:-:S04]  /*e460*/  IMAD.MOV.U32 R4, RZ, RZ, c[0x0][0x188] ;  /* 0x00006200ff047624 */ /* 0x001fc800078e00ff */
[C---:B-1----:R-:W-:Y:S02]  /*e470*/  IMAD R5, R4.reuse, 0x3d, RZ ;  /* 0x0000003d04057824 */ /* 0x042fe400078e02ff */
[----:B------:R-:W-:Y:S01]  /*e480*/  IMAD R4, R4, 0x3f, RZ ;  /* 0x0000003f04047824 */ /* 0x000fe200078e02ff */
[----:B------:R-:W-:-:S04]  /*e490*/  IADD3 R28, P6, R28, R2, RZ ;  /* 0x000000021c1c7210 */ /* 0x000fc80007fde0ff */
[-C--:B------:R-:W-:Y:S01]  /*e4a0*/  LEA.HI.X.SX32 R4, R4, R3.reuse, 0x1, P0 ;  /* 0x0000000304047211 */ /* 0x080fe200000f0eff */
[----:B------:R0:W-:Y:S01]  /*e4b0*/  STL [R1+0x714], R28 ;  /* 0x0007141c01007387 */ /* 0x0001e20000100800 */
[----:B------:R-:W-:Y:S02]  /*e4c0*/  IADD3 R27, P0, R27, R2, RZ ;  /* 0x000000021b1b7210 */ /* 0x000fe40007f1e0ff */
[----:B------:R-:W-:Y:S01]  /*e4d0*/  LEA.HI.X.SX32 R5, R5, R3, 0x1, P5 ;  /* 0x0000000305057211 */ /* 0x000fe200028f0eff */
[----:B0-----:R-:W4:Y:S04]  /*e4e0*/  LDL.LU R28, [R1+0xcec] ;  /* 0x000cec00011c7983 */ /* 0x001f280000300800 */
[----:B------:R0:W-:Y:S04]  /*e4f0*/  STL [R1+0x6b0], R4 ;  /* 0x0006b00401007387 */ /* 0x0001e80000100800 */
[----:B------:R-:W-:Y:S01]  /*e500*/  STL [R1+0x724], R27 ;  /* 0x0007241b01007387 */ /* 0x000fe20000100800 */
[----:B0-----:R-:W-:-:S03]  /*e510*/  IMAD.MOV.U32 R4, RZ, RZ, c[0x0][0x188] ;  /* 0x00006200ff047624 */ /* 0x001fc600078e00ff */
[----:B------:R0:W-:Y:S01]  /*e520*/  STL [R1+0x6c0], R5 ;  /* 0x0006c00501007387 */ /* 0x0001e20000100800 */
[----:B------:R-:W-:Y:S01]  /*e530*/  IADD3 R26, P5, R26, R2, RZ ;  /* 0x000000021a1a7210 */ /* 0x000fe20007fbe0ff */
[----:B0-----:R-:W-:-:S04]  /*e540*/  IMAD R5, R4, 0x39, RZ ;  /* 0x0000003904057824 */ /* 0x001fc800078e02ff */
[----:B------:R-:W-:Y:S01]  /*e550*/  STL [R1+0x734], R26 ;  /* 0x0007341a01007387 */ /* 0x000fe20000100800 */
[-C--:B------:R-:W-:Y:S02]  /*e560*/  LEA.HI.X.SX32 R5, R5, R3.reuse, 0x1, P2 ;  /* 0x0000000305057211 */ /* 0x080fe400010f0eff */
[-C--:B------:R-:W-:Y:S02]  /*e570*/  IADD3 R23, P2, R23, R2.reuse, RZ ;  /* 0x0000000217177210 */ /* 0x080fe40007f5e0ff */
[-C--:B------:R-:W-:Y:S02]  /*e580*/  LEA.HI.X.SX32 R22, R22, R3.reuse, 0x1, P3 ;  /* 0x0000000316167211 */ /* 0x080fe400018f0eff */
[-C--:B------:R-:W-:Y:S02]  /*e590*/  IADD3 R21, P3, R21, R2.reuse, RZ ;  /* 0x0000000215157210 */ /* 0x080fe40007f7e0ff */
[----:B------:R-:W-:Y:S02]  /*e5a0*/  LEA.HI.X.SX32 R19, R19, R3, 0x1, P6 ;  /* 0x0000000313137211 */ /* 0x000fe400030f0eff */
[----:B------:R-:W-:-:S02]  /*e5b0*/  IADD3 R18, P6, R18, R2, RZ ;  /* 0x0000000212127210 */ /* 0x000fc40007fde0ff */
[-C--:B------:R-:W-:Y:S02]  /*e5c0*/  LEA.HI.X.SX32 R16, R16, R3.reuse, 0x1, P5 ;  /* 0x0000000310107211 */ /* 0x080fe400028f0eff */
[-C--:B------:R-:W-:Y:S02]  /*e5d0*/  IADD3 R15, P5, R15, R2.reuse, RZ ;  /* 0x000000020f0f7210 */ /* 0x080fe40007fbe0ff */
[-C--:B------:R-:W-:Y:S02]  /*e5e0*/  LEA.HI.X.SX32 R13, R13, R3.reuse, 0x1, P2 ;  /* 0x000000030d0d7211 */ /* 0x080fe400010f0eff */
[-C--:B------:R-:W-:Y:S02]  /*e5f0*/  IADD3 R12, P2, R12, R2.reuse, RZ ;  /* 0x000000020c0c7210 */ /* 0x080fe40007f5e0ff */
[----:B--2---:R-:W-:Y:S02]  /*e600*/  LEA.HI.X.SX32 R25, R25, R3, 0x1, P1 ;  /* 0x0000000319197211 */ /* 0x004fe400008f0eff */
[----:B------:R-:W-:-:S03]  /*e610*/  IADD3 R24, P1, R24, R2, RZ ;  /* 0x0000000218187210 */ /* 0x000fc60007f3e0ff */
[----:B------:R-:W-:Y:S04]  /*e620*/  STL [R1+0x6d0], R25 ;  /* 0x0006d01901007387 */ /* 0x000fe80000100800 */
[----:B------:R-:W-:Y:S04]  /*e630*/  STL [R1+0x744], R24 ;  /* 0x0007441801007387 */ /* 0x000fe80000100800 */
[----:B------:R0:W-:Y:S02]  /*e640*/  STL [R1+0x6e0], R5 ;  /* 0x0006e00501007387 */ /* 0x0001e40000100800 */
[----:B0-----:R-:W-:-:S02]  /*e650*/  IMAD R5, R4, 0x35, RZ ;  /* 0x0000003504057824 */ /* 0x001fc400078e02ff */
[----:B------:R-:W-:Y:S03]  /*e660*/  STL [R1+0x754], R23 ;  /* 0x0007541701007387 */ /* 0x000fe60000100800 */
[----:B------:R-:W-:Y:S01]  /*e670*/  LEA.HI.X.SX32 R5, R5, R3, 0x1, P4 ;  /* 0x0000000305057211 */ /* 0x000fe200020f0eff */
[----:B------:R-:W-:Y:S04]  /*e680*/  STL [R1+0x6f0], R22 ;  /* 0x0006f01601007387 */ /* 0x000fe80000100800 */
[----:B------:R-:W-:Y:S01]  /*e690*/  STL [R1+0x764], R21 ;  /* 0x0007641501007387 */ /* 0x000fe20000100800 */
[----:B------:R-:W-:-:S03]  /*e6a0*/  IADD3 R20, P4, R20, R2, RZ ;  /* 0x0000000214147210 */ /* 0x000fc60007f9e0ff */
[----:B------:R0:W-:Y:S02]  /*e6b0*/  STL [R1+0x700], R5 ;  /* 0x0007000501007387 */ /* 0x0001e40000100800 */
[----:B0-----:R-:W-:Y:S02]  /*e6c0*/  IMAD R5, R4, 0x31, RZ ;  /* 0x0000003104057824 */ /* 0x001fe400078e02ff */
        /* <DEDUP_REMOVED lines=19> */
[----:B------:R0:W-:Y:S01]  /*e800*/  STL [R1+0x760], R5 ;  /* 0x0007600501007387 */ /* 0x0001e20000100800 */
[-C--:B------:R-:W-:Y:S02]  /*e810*/  LEA.HI.X.SX32 R10, R10, R3.reuse, 0x1, P4 ;  /* 0x000000030a0a7211 */ /* 0x080fe400020f0eff */
[-C--:B------:R-:W-:Y:S01]  /*e820*/  IADD3 R9, P4, R9, R2.reuse, RZ ;  /* 0x0000000209097210 */ /* 0x080fe20007f9e0ff */
[----:B0-----:R-:W-:Y:S01]  /*e830*/  IMAD R5, R4, 0x25, RZ ;  /* 0x0000002504057824 */ /* 0x001fe200078e02ff */
[----:B------:R-:W-:Y:S04]  /*e840*/  STL [R1+0x6fc], R11 ;  /* 0x0006fc0b01007387 */ /* 0x000fe80000100800 */
[-C--:B------:R-:W-:Y:S02]  /*e850*/  LEA.HI.X.SX32 R5, R5, R3.reuse, 0x1, P6 ;  /* 0x0000000305057211 */ /* 0x080fe400030f0eff */
[----:B------:R-:W-:Y:S01]  /*e860*/  IADD3 R6, P6, R6, R2, RZ ;  /* 0x0000000206067210 */ /* 0x000fe20007fde0ff */
[----:B------:R-:W-:Y:S01]  /*e870*/  STL [R1+0x770], R10 ;  /* 0x0007700a01007387 */ /* 0x000fe20000100800 */
[----:B------:R-:W-:-:S03]  /*e880*/  LEA.HI.X.SX32 R7, R7, R3, 0x1, P0 ;  /* 0x0000000307077211 */ /* 0x000fc600000f0eff */
[----:B------:R-:W-:Y:S04]  /*e890*/  STL [R1+0x71c], R9 ;  /* 0x00071c0901007387 */ /* 0x000fe80000100800 */
[----:B------:R0:W-:Y:S04]  /*e8a0*/  STL [R1+0x780], R5 ;  /* 0x0007800501007387 */ /* 0x0001e80000100800 */
[----:B------:R1:W-:Y:S01]  /*e8b0*/  STL [R1+0x73c], R6 ;  /* 0x00073c0601007387 */ /* 0x0003e20000100800 */
[C---:B0-----:R-:W-:Y:S02]  /*e8c0*/  IMAD R5, R4.reuse, 0x21, RZ ;  /* 0x0000002104057824 */ /* 0x041fe400078e02ff */
[----:B-1----:R-:W-:Y:S01]  /*e8d0*/  IMAD R6, R4, 0x3e, RZ ;  /* 0x0000003e04067824 */ /* 0x002fe200078e02ff */
[----:B------:R0:W-:Y:S02]  /*e8e0*/  STL [R1+0x790], R7 ;  /* 0x0007900701007387 */ /* 0x0001e40000100800 */
[----:B------:R-:W-:-:S02]  /*e8f0*/  LEA.HI.X.SX32 R5, R5, R3, 0x1, P5 ;  /* 0x0000000305057211 */ /* 0x000fc400028f0eff */
[-C--:B------:R-:W-:Y:S02]  /*e900*/  IADD3 R8, P5, R8, R2.reuse, RZ ;  /* 0x0000000208087210 */ /* 0x080fe40007fbe0ff */
[----:B0-----:R-:W-:-:S05]  /*e910*/  IADD3 R7, P0, R6, R2, RZ ;  /* 0x0000000206077210 */ /* 0x001fca0007f1e0ff */
[----:B------:R0:W-:Y:S04]  /*e920*/  STL [R1+0x7b4], R7 ;  /* 0x0007b40701007387 */ /* 0x0001e80000100800 */
[----:B------:R-:W-:Y:S04]  /*e930*/  STL [R1+0x7a0], R5 ;  /* 0x0007a00501007387 */ /* 0x000fe80000100800 */
[----:B------:R1:W-:Y:S01]  /*e940*/  STL [R1+0x75c], R8 ;  /* 0x00075c0801007387 */ /* 0x0003e20000100800 */
[----:B0-----:R-:W-:Y:S01]  /*e950*/  IMAD R7, R4, 0x3a, RZ ;  /* 0x0000003a04077824 */ /* 0x001fe200078e02ff */
[----:B-1----:R-:W-:Y:S01]  /*e960*/  LEA.HI.X.SX32 R8, R6, R3, 0x1, P1 ;  /* 0x0000000306087211 */ /* 0x002fe200008f0eff */
[----:B------:R-:W-:-:S02]  /*e970*/  IMAD R6, R4, 0x1f, RZ ;  /* 0x0000001f04067824 */ /* 0x000fc400078e02ff */
[----:B------:R-:W-:Y:S02]  /*e980*/  IMAD R5, R4, 0x4c, RZ ;  /* 0x0000004c04057824 */ /* 0x000fe400078e02ff */
[----:B------:R0:W-:Y:S01]  /*e990*/  STL [R1+0x6b8], R8 ;  /* 0x0006b80801007387 */ /* 0x0001e20000100800 */
[-C--:B------:R-:W-:Y:S02]  /*e9a0*/  LEA.HI.X.SX32 R6, R6, R3.reuse, 0x1, P0 ;  /* 0x0000000306067211 */ /* 0x080fe400000f0eff */
[-C--:B------:R-:W-:Y:S02]  /*e9b0*/  IADD3 R5, P0, R5, R2.reuse, RZ ;  /* 0x0000000205057210 */ /* 0x080fe40007f1e0ff */
[C---:B0-----:R-:W-:Y:S02]  /*e9c0*/  IADD3 R8, P1, R7.reuse, R2, RZ ;  /* 0x0000000207087210 */ /* 0x041fe40007f3e0ff */
[----:B------:R-:W-:-:S03]  /*e9d0*/  LEA.HI.X.SX32 R7, R7, R3, 0x1, P2 ;  /* 0x0000000307077211 */ /* 0x000fc600010f0eff */
[----:B------:R0:W-:Y:S04]  /*e9e0*/  STL [R1+0x7c4], R8 ;  /* 0x0007c40801007387 */ /* 0x0001e80000100800 */
[----:B------:R1:W-:Y:S01]  /*e9f0*/  STL [R1+0x7b0], R6 ;  /* 0x0007b00601007387 */ /* 0x0003e20000100800 */
[----:B0-----:R-:W-:-:S03]  /*ea00*/  IMAD R8, R4, 0x36, RZ ;  /* 0x0000003604087824 */ /* 0x001fc600078e02ff */
[----:B------:R0:W-:Y:S01]  /*ea10*/  STL [R1+0x77c], R5 ;  /* 0x00077c0501007387 */ /* 0x0001e20000100800 */
[----:B-1----:R-:W-:-:S03]  /*ea20*/  IMAD R6, R4, 0x1d, RZ ;  /* 0x0000001d04067824 */ /* 0x002fc600078e02ff */
[----:B------:R1:W-:Y:S01]  /*ea30*/  STL [R1+0x6d8], R7 ;  /* 0x0006d80701007387 */ /* 0x0003e20000100800 */
[----:B0-----:R-:W-:Y:S01]  /*ea40*/  IMAD R5, R4, 0x44, RZ ;  /* 0x0000004404057824 */ /* 0x001fe200078e02ff */
[----:B-1----:R-:W-:Y:S02]  /*ea50*/  IADD3 R7, P2, R8, R2, RZ ;  /* 0x0000000208077210 */ /* 0x002fe40007f5e0ff */
[-C--:B------:R-:W-:Y:S01]  /*ea60*/  LEA.HI.X.SX32 R6, R6, R3.reuse, 0x1, P1 ;  /* 0x0000000306067211 */ /* 0x080fe200008f0eff */
[----:B------:R-:W-:Y:S02]  /*ea70*/  IMAD R9, R4, 0x32, RZ ;  /* 0x0000003204097824 */ /* 0x000fe400078e02ff */
[----:B------:R0:W-:Y:S01]  /*ea80*/  STL [R1+0x7d4], R7 ;  /* 0x0007d40701007387 */ /* 0x0001e20000100800 */
[----:B------:R-:W-:-:S03]  /*ea90*/  LEA.HI.X.SX32 R8, R8, R3, 0x1, P3 ;  /* 0x0000000308087211 */ /* 0x000fc600018f0eff */
[----:B------:R1:W-:Y:S01]  /*eaa0*/  STL [R1+0x7c0], R6 ;  /* 0x0007c00601007387 */ /* 0x0003e20000100800 */
[-C--:B0-----:R-:W-:Y:S01]  /*eab0*/  IADD3 R7, P1, R5, R2.reuse, RZ ;  /* 0x0000000205077210 */ /* 0x081fe20007f3e0ff */
[C---:B------:R-:W-:Y:S02]  /*eac0*/  IMAD R5, R4.reuse, 0x78, RZ ;  /* 0x0000007804057824 */ /* 0x040fe400078e02ff */
[----:B-1----:R-:W-:Y:S02]  /*ead0*/  IMAD R6, R4, 0x1b, RZ ;  /* 0x0000001b04067824 */ /* 0x002fe400078e02ff */
[----:B------:R0:W-:Y:S04]  /*eae0*/  STL [R1+0x79c], R7 ;  /* 0x00079c0701007387 */ /* 0x0001e80000100800 */
[----:B------:R1:W-:Y:S01]  /*eaf0*/  STL [R1+0x6f8], R8 ;  /* 0x0006f80801007387 */ /* 0x0003e20000100800 */
[----:B0-----:R-:W-:-:S02]  /*eb00*/  IADD3 R7, P3, R9, R2, RZ ;  /* 0x0000000209077210 */ /* 0x001fc40007f7e0ff */
[----:B-1----:R-:W-:-:S03]  /*eb10*/  LEA.HI.X.SX32 R8, R6, R3, 0x1, P2 ;  /* 0x0000000306087211 */ /* 0x002fc600010f0eff */
[----:B------:R0:W-:Y:S01]  /*eb20*/  STL [R1+0x7e4], R7 ;  /* 0x0007e40701007387 */ /* 0x0001e20000100800 */
[----:B------:R-:W-:-:S03]  /*eb30*/  IMAD R10, R4, 0x2e, RZ ;  /* 0x0000002e040a7824 */ /* 0x000fc600078e02ff */
[----:B------:R1:W-:Y:S01]  /*eb40*/  STL [R1+0x7d0], R8 ;  /* 0x0007d00801007387 */ /* 0x0003e20000100800 */
[-C--:B0-----:R-:W-:Y:S01]  /*eb50*/  IADD3 R7, P2, R5, R2.reuse, RZ ;  /* 0x0000000205077210 */ /* 0x081fe20007f5e0ff */
[C---:B------:R-:W-:Y:S02]  /*eb60*/  IMAD R6, R4.reuse, 0x19, RZ ;  /* 0x0000001904067824 */ /* 0x040fe400078e02ff */
[----:B------:R-:W-:Y:S02]  /*eb70*/  IMAD R5, R4, 0x68, RZ ;  /* 0x0000006804057824 */ /* 0x000fe400078e02ff */
[----:B------:R0:W-:Y:S01]  /*eb80*/  STL [R1+0x6cc], R7 ;  /* 0x0006cc0701007387 */ /* 0x0001e20000100800 */
[-C--:B-1----:R-:W-:Y:S02]  /*eb90*/  LEA.HI.X.SX32 R8, R6, R3.reuse, 0x1, P3 ;  /* 0x0000000306087211 */ /* 0x082fe400018f0eff */
[----:B0-----:R-:W-:Y:S02]  /*eba0*/  LEA.HI.X.SX32 R7, R9, R3, 0x1, P4 ;  /* 0x0000000309077211 */ /* 0x001fe400020f0eff */
[----:B------:R-:W-:-:S03]  /*ebb0*/  IADD3 R9, P4, R10, R2, RZ ;  /* 0x000000020a097210 */ /* 0x000fc60007f9e0ff */
[----:B------:R0:W-:Y:S01]  /*ebc0*/  STL [R1+0x718], R7 ;  /* 0x0007180701007387 */ /* 0x0001e20000100800 */
[----:B------:R-:W-:-:S03]  /*ebd0*/  IMAD R11, R4, 0x2a, RZ ;  /* 0x0000002a040b7824 */ /* 0x000fc600078e02ff */
[----:B------:R-:W-:Y:S01]  /*ebe0*/  STL [R1+0x7f4], R9 ;  /* 0x0007f40901007387 */ /* 0x000fe20000100800 */
[----:B0-----:R-:W-:-:S03]  /*ebf0*/  IADD3 R7, P3, R5, R2, RZ ;  /* 0x0000000205077210 */ /* 0x001fc60007f7e0ff */
[----:B------:R-:W-:Y:S01]  /*ec00*/  STL [R1+0x7e0], R8 ;  /* 0x0007e00801007387 */ /* 0x000fe20000100800 */
[----:B------:R-:W-:-:S03]  /*ec10*/  IMAD R6, R4, 0x17, RZ ;  /* 0x0000001704067824 */ /* 0x000fc600078e02ff */
[----:B------:R0:W-:Y:S01]  /*ec20*/  STL [R1+0x70c], R7 ;  /* 0x00070c0701007387 */ /* 0x0001e20000100800 */
[C---:B------:R-:W-:Y:S02]  /*ec30*/  IMAD R5, R4.reuse, 0x58, RZ ;  /* 0x0000005804057824 */ /* 0x040fe400078e02ff */
[----:B------:R-:W-:Y:S01]  /*ec40*/  IMAD R12, R4, 0x26, RZ ;  /* 0x00000026040c7824 */ /* 0x000fe200078e02ff */
[-C--:B0-----:R-:W-:Y:S02]  /*ec50*/  LEA.HI.X.SX32 R7, R10, R3.reuse, 0x1, P6 ;  /* 0x000000030a077211 */ /* 0x081fe400030f0eff */
[----:B------:R-:W-:Y:S02]  /*ec60*/  IADD3 R9, P6, R11, R2, RZ ;  /* 0x000000020b097210 */ /* 0x000fe40007fde0ff */
[----:B------:R-:W-:Y:S01]  /*ec70*/  LEA.HI.X.SX32 R8, R6, R3, 0x1, P4 ;  /* 0x0000000306087211 */ /* 0x000fe200020f0eff */
[----:B------:R0:W-:Y:S01]  /*ec80*/  STL [R1+0x738], R7 ;  /* 0x0007380701007387 */ /* 0x0001e20000100800 */
[----:B------:R-:W-:-:S03]  /*ec90*/  IMAD R6, R4, 0x15, RZ ;  /* 0x0000001504067824 */ /* 0x000fc600078e02ff */
[----:B------:R1:W-:Y:S01]  /*eca0*/  STL [R1+0x804], R9 ;  /* 0x0008040901007387 */ /* 0x0003e20000100800 */
[----:B0-----:R-:W-:-:S03]  /*ecb0*/  IADD3 R7, P4, R5, R2, RZ ;  /* 0x0000000205077210 */ /* 0x001fc60007f9e0ff */
[----:B------:R0:W-:Y:S01]  /*ecc0*/  STL [R1+0x7f0], R8 ;  /* 0x0007f00801007387 */ /* 0x0001e20000100800 */
[----:B------:R-:W-:Y:S01]  /*ecd0*/  IMAD R5, R4, 0x48, RZ ;  /* 0x0000004804057824 */ /* 0x000fe200078e02ff */
[----:B-1----:R-:W-:Y:S02]  /*ece0*/  LEA.HI.X.SX32 R9, R11, R3, 0x1, P5 ;  /* 0x000000030b097211 */ /* 0x002fe400028f0eff */
[----:B------:R1:W-:Y:S01]  /*ecf0*/  STL [R1+0x74c], R7 ;  /* 0x00074c0701007387 */ /* 0x0003e20000100800 */
[----:B0-----:R-:W-:-:S03]  /*ed00*/  IADD3 R8, P5, R12, R2, RZ ;  /* 0x000000020c087210 */ /* 0x001fc60007fbe0ff */
[----:B------:R-:W-:Y:S01]  /*ed10*/  STL [R1+0x758], R9 ;  /* 0x0007580901007387 */ /* 0x000fe20000100800 */
[----:B-1----:R-:W-:-:S03]  /*ed20*/  LEA.HI.X.SX32 R7, R6, R3, 0x1, P6 ;  /* 0x0000000306077211 */ /* 0x002fc600030f0eff */
[----:B------:R-:W-:Y:S01]  /*ed30*/  STL [R1+0x814], R8 ;  /* 0x0008140801007387 */ /* 0x000fe20000100800 */
[C---:B------:R-:W-:Y:S01]  /*ed40*/  IMAD R13, R4.reuse, 0x22, RZ ;  /* 0x00000022040d7824 */ /* 0x040fe200078e02ff */
[----:B------:R-:W-:Y:S02]  /*ed50*/  IADD3 R6, P6, R5, R2, RZ ;  /* 0x0000000205067210 */ /* 0x000fe40007fde0ff */
[----:B------:R0:W-:Y:S01]  /*ed60*/  STL [R1+0x800], R7 ;  /* 0x0008000701007387 */ /* 0x0001e20000100800 */
[----:B------:R-:W-:-:S03]  /*ed70*/  IMAD R5, R4, 0x13, RZ ;  /* 0x0000001304057824 */ /* 0x000fc600078e02ff */
[----:B------:R1:W-:Y:S01]  /*ed80*/  STL [R1+0x78c], R6 ;  /* 0x00078c0601007387 */ /* 0x0003e20000100800 */
[----:B0-----:R-:W-:Y:S02]  /*ed90*/  LEA.HI.X.SX32 R7, R12, R3, 0x1, P0 ;  /* 0x000000030c077211 */ /* 0x001fe400000f0eff */
[----:B------:R-:W-:Y:S01]  /*eda0*/  IADD3 R8, P0, R13, R2, RZ ;  /* 0x000000020d087210 */ /* 0x000fe20007f1e0ff */
[C---:B-1----:R-:W-:Y:S02]  /*edb0*/  IMAD R6, R4.reuse, 0x70, RZ ;  /* 0x0000007004067824 */ /* 0x042fe400078e02ff */
[----:B------:R0:W-:Y:S01]  /*edc0*/  STL [R1+0x778], R7 ;  /* 0x0007780701007387 */ /* 0x0001e20000100800 */
[----:B------:R-:W-:-:S03]  /*edd0*/  IMAD R14, R4, 0x3c, RZ ;  /* 0x0000003c040e7824 */ /* 0x000fc600078e02ff */
[----:B------:R1:W-:Y:S01]  /*ede0*/  STL [R1+0x824], R8 ;  /* 0x0008240801007387 */ /* 0x0003e20000100800 */
[C---:B------:R-:W-:Y:S01]  /*edf0*/  IMAD R15, R4.reuse, 0x1e, RZ ;  /* 0x0000001e040f7824 */ /* 0x040fe200078e02ff */
[----:B0-----:R-:W-:Y:S01]  /*ee00*/  LEA.HI.X.SX32 R7, R5, R3, 0x1, P5 ;  /* 0x0000000305077211 */ /* 0x001fe200028f0eff */
[----:B------:R-:W-:Y:S01]  /*ee10*/  IMAD R5, R4, 0x11, RZ ;  /* 0x0000001104057824 */ /* 0x000fe200078e02ff */
[----:B-1----:R-:W-:-:S03]  /*ee20*/  IADD3 R8, P5, R6, R2, RZ ;  /* 0x0000000206087210 */ /* 0x002fc60007fbe0ff */
[----:B------:R0:W-:Y:S01]  /*ee30*/  STL [R1+0x810], R7 ;  /* 0x0008100701007387 */ /* 0x0001e20000100800 */
[-C--:B------:R-:W-:Y:S02]  /*ee40*/  LEA.HI.X.SX32 R6, R13, R3.reuse, 0x1, P1 ;  /* 0x000000030d067211 */ /* 0x080fe400008f0eff */
[----:B------:R-:W-:Y:S01]  /*ee50*/  LEA.HI.X.SX32 R5, R5, R3, 0x1, P0 ;  /* 0x0000000305057211 */ /* 0x000fe200000f0eff */
[----:B------:R1:W-:Y:S01]  /*ee60*/  STL [R1+0x6ec], R8 ;  /* 0x0006ec0801007387 */ /* 0x0003e20000100800 */
[----:B0-----:R-:W-:-:S03]  /*ee70*/  IADD3 R7, P1, R14, R2, RZ ;  /* 0x000000020e077210 */ /* 0x001fc60007f3e0ff */
[----:B------:R0:W-:Y:S01]  /*ee80*/  STL [R1+0x798], R6 ;  /* 0x0007980601007387 */ /* 0x0001e20000100800 */
[----:B-1----:R-:W-:-:S03]  /*ee90*/  IADD3 R8, P0, R15, R2, RZ ;  /* 0x000000020f087210 */ /* 0x002fc60007f1e0ff */
[----:B------:R1:W-:Y:S01]  /*eea0*/  STL [R1+0x7bc], R7 ;  /* 0x0007bc0701007387 */ /* 0x0003e20000100800 */
[C---:B------:R-:W-:Y:S02]  /*eeb0*/  IMAD R16, R4.reuse, 0x34, RZ ;  /* 0x0000003404107824 */ /* 0x040fe400078e02ff */
[----:B0-----:R-:W-:Y:S01]  /*eec0*/  IMAD R6, R4, 0x50, RZ ;  /* 0x0000005004067824 */ /* 0x001fe200078e02ff */
[----:B------:R0:W-:Y:S01]  /*eed0*/  STL [R1+0x820], R5 ;  /* 0x0008200501007387 */ /* 0x0001e20000100800 */
[----:B-1----:R-:W-:-:S03]  /*eee0*/  LEA.HI.X.SX32 R7, R14, R3, 0x1, P2 ;  /* 0x000000030e077211 */ /* 0x002fc600010f0eff */
[----:B------:R1:W-:Y:S01]  /*eef0*/  STL [R1+0x834], R8 ;  /* 0x0008340801007387 */ /* 0x0003e20000100800 */
[----:B------:R-:W-:-:S03]  /*ef00*/  IMAD R17, R4, 0x1a, RZ ;  /* 0x0000001a04117824 */ /* 0x000fc600078e02ff */
[----:B------:R2:W-:Y:S01]  /*ef10*/  STL [R1+0x6c8], R7 ;  /* 0x0006c80701007387 */ /* 0x0005e20000100800 */
[----:B0-----:R-:W-:Y:S01]  /*ef20*/  IMAD R5, R4, 0xf, RZ ;  /* 0x0000000f04057824 */ /* 0x001fe200078e02ff */
[-C--:B-1----:R-:W-:Y:S02]  /*ef30*/  IADD3 R8, P2, R6, R2.reuse, RZ ;  /* 0x0000000206087210 */ /* 0x082fe40007f5e0ff */
[-C--:B------:R-:W-:Y:S02]  /*ef40*/  LEA.HI.X.SX32 R6, R15, R3.reuse, 0x1, P1 ;  /* 0x000000030f067211 */ /* 0x080fe400008f0eff */
[----:B--2---:R-:W-:Y:S01]  /*ef50*/  IADD3 R7, P1, R16, R2, RZ ;  /* 0x0000000210077210 */ /* 0x004fe20007f3e0ff */
[----:B------:R0:W-:Y:S01]  /*ef60*/  STL [R1+0x76c], R8 ;  /* 0x00076c0801007387 */ /* 0x0001e20000100800 */
[----:B------:R-:W-:-:S03]  /*ef70*/  LEA.HI.X.SX32 R5, R5, R3, 0x1, P0 ;  /* 0x0000000305057211 */ /* 0x000fc600000f0eff */
[----:B------:R1:W-:Y:S01]  /*ef80*/  STL [R1+0x7b8], R6 ;  /* 0x0007b80601007387 */ /* 0x0003e20000100800 */
[----:B------:R-:W-:-:S03]  /*ef90*/  IMAD R18, R4, 0x2c, RZ ;  /* 0x0000002c04127824 */ /* 0x000fc600078e02ff */
[----:B------:R2:W-:Y:S01]  /*efa0*/  STL [R1+0x7dc], R7 ;  /* 0x0007dc0701007387 */ /* 0x0005e20000100800 */
[----:B0-----:R-:W-:Y:S01]  /*efb0*/  IADD3 R8, P0, R17, R2, RZ ;  /* 0x0000000211087210 */ /* 0x001fe20007f1e0ff */
[----:B-1----:R-:W-:Y:S02]  /*efc0*/  IMAD R6, R4, 0x60, RZ ;  /* 0x0000006004067824 */ /* 0x002fe400078e02ff */
[----:B------:R0:W-:Y:S01]  /*efd0*/  STL [R1+0x830], R5 ;  /* 0x0008300501007387 */ /* 0x0001e20000100800 */
[----:B--2---:R-:W-:-:S03]  /*efe0*/  LEA.HI.X.SX32 R7, R16, R3, 0x1, P3 ;  /* 0x0000000310077211 */ /* 0x004fc600018f0eff */
[----:B------:R1:W-:Y:S01]  /*eff0*/  STL [R1+0x844], R8 ;  /* 0x0008440801007387 */ /* 0x0003e20000100800 */
[----:B------:R-:W-:-:S03]  /*f000*/  IMAD R19, R4, 0x16, RZ ;  /* 0x0000001604137824 */ /* 0x000fc600078e02ff */
[----:B------:R2:W-:Y:S01]  /*f010*/  STL [R1+0x708], R7 ;  /* 0x0007080701007387 */ /* 0x0005e20000100800 */
[----:B0-----:R-:W-:Y:S01]  /*f020*/  IMAD R5, R4, 0xd, RZ ;  /* 0x0000000d04057824 */ /* 0x001fe200078e02ff */
[-C--:B-1----:R-:W-:Y:S02]  /*f030*/  IADD3 R8, P3, R6, R2.reuse, RZ ;  /* 0x0000000206087210 */ /* 0x082fe40007f7e0ff */
[-C--:B--2---:R-:W-:Y:S02]  /*f040*/  LEA.HI.X.SX32 R7, R17, R3.reuse, 0x1, P1 ;  /* 0x0000000311077211 */ /* 0x084fe400008f0eff */
[----:B------:R-:W-:Y:S01]  /*f050*/  IADD3 R6, P1, R18, R2, RZ ;  /* 0x0000000212067210 */ /* 0x000fe20007f3e0ff */
[----:B------:R-:W-:Y:S01]  /*f060*/  STL [R1+0x72c], R8 ;  /* 0x00072c0801007387 */ /* 0x000fe20000100800 */
[----:B------:R-:W-:Y:S01]  /*f070*/  LEA.HI.X.SX32 R5, R5, R3, 0x1, P0 ;  /* 0x0000000305057211 */ /* 0x000fe200000f0eff */
[C---:B------:R-:W-:Y:S02]  /*f080*/  IMAD R20, R4.reuse, 0x24, RZ ;  /* 0x0000002404147824 */ /* 0x040fe400078e02ff */
[----:B------:R0:W-:Y:S01]  /*f090*/  STL [R1+0x7d8], R7 ;  /* 0x0007d80701007387 */ /* 0x0001e20000100800 */
[----:B------:R-:W-:-:S03]  /*f0a0*/  IMAD R21, R4, 0x12, RZ ;  /* 0x0000001204157824 */ /* 0x000fc600078e02ff */
[----:B------:R1:W-:Y:S01]  /*f0b0*/  STL [R1+0x7fc], R6 ;  /* 0x0007fc0601007387 */ /* 0x0003e20000100800 */
[----:B0-----:R-:W-:-:S03]  /*f0c0*/  IADD3 R7, P0, R19, R2, RZ ;  /* 0x0000000213077210 */ /* 0x001fc60007f1e0ff */
[----:B------:R0:W-:Y:S01]  /*f0d0*/  STL [R1+0x840], R5 ;  /* 0x0008400501007387 */ /* 0x0001e20000100800 */
[----:B-1----:R-:W-:-:S03]  /*f0e0*/  LEA.HI.X.SX32 R6, R18, R3, 0x1, P4 ;  /* 0x0000000312067211 */ /* 0x002fc600020f0eff */
[----:B------:R1:W-:Y:S01]  /*f0f0*/  STL [R1+0x854], R7 ;  /* 0x0008540701007387 */ /* 0x0003e20000100800 */
[-C--:B------:R-:W-:Y:S01]  /*f100*/  IADD3 R8, P4, R20, R2.reuse, RZ ;  /* 0x0000000214087210 */ /* 0x080fe20007f9e0ff */
[C---:B------:R-:W-:Y:S02]  /*f110*/  IMAD R22, R4.reuse, 0x38, RZ ;  /* 0x0000003804167824 */ /* 0x040fe400078e02ff */
[----:B------:R2:W-:Y:S01]  /*f120*/  STL [R1+0x748], R6 ;  /* 0x0007480601007387 */ /* 0x0005e20000100800 */
[----:B0-----:R-:W-:Y:S01]  /*f130*/  IMAD R5, R4, 0xb, RZ ;  /* 0x0000000b04057824 */ /* 0x001fe200078e02ff */
[----:B-1----:R-:W-:Y:S02]  /*f140*/  LEA.HI.X.SX32 R7, R19, R3, 0x1, P1 ;  /* 0x0000000313077211 */ /* 0x002fe400008f0eff */
[----:B------:R-:W-:Y:S01]  /*f150*/  STL [R1+0x81c], R8 ;  /* 0x00081c0801007387 */ /* 0x000fe20000100800 */
[----:B--2---:R-:W-:-:S03]  /*f160*/  IADD3 R6, P1, R21, R2, RZ ;  /* 0x0000000215067210 */ /* 0x004fc60007f3e0ff */
[----:B------:R0:W-:Y:S01]  /*f170*/  STL [R1+0x7f8], R7 ;  /* 0x0007f80701007387 */ /* 0x0001e20000100800 */
[----:B------:R-:W-:Y:S01]  /*f180*/  LEA.HI.X.SX32 R5, R5, R3, 0x1, P0 ;  /* 0x0000000305057211 */ /* 0x000fe200000f0eff */
[----:B------:R-:W-:Y:S02]  /*f190*/  IMAD R23, R4, 0x1c, RZ ;  /* 0x0000001c04177824 */ /* 0x000fe400078e02ff */
[----:B------:R1:W-:Y:S01]  /*f1a0*/  STL [R1+0x864], R6 ;  /* 0x0008640601007387 */ /* 0x0003e20000100800 */
[----:B0-----:R-:W-:-:S03]  /*f1b0*/  IADD3 R7, P0, R22, R2, RZ ;  /* 0x0000000216077210 */ /* 0x001fc60007f1e0ff */
[----:B------:R0:W-:Y:S01]  /*f1c0*/  STL [R1+0x850], R5 ;  /* 0x0008500501007387 */ /* 0x0001e20000100800 */
[----:B-1----:R-:W-:-:S03]  /*f1d0*/  LEA.HI.X.SX32 R6, R20, R3, 0x1, P6 ;  /* 0x0000000314067211 */ /* 0x002fc600030f0eff */
[----:B------:R1:W-:Y:S01]  /*f1e0*/  STL [R1+0x7cc], R7 ;  /* 0x0007cc0701007387 */ /* 0x0003e20000100800 */
[----:B------:R-:W-:-:S03]  /*f1f0*/  IMAD R24, R4, 0xe, RZ ;  /* 0x0000000e04187824 */ /* 0x000fc600078e02ff */
[----:B------:R2:W-:Y:S01]  /*f200*/  STL [R1+0x788], R6 ;  /* 0x0007880601007387 */ /* 0x0005e20000100800 */
[C---:B------:R-:W-:Y:S02]  /*f210*/  IMAD R25, R4.reuse, 0x28, RZ ;  /* 0x0000002804197824 */ /* 0x040fe400078e02ff */
[----:B0-----:R-:W-:Y:S01]  /*f220*/  IMAD R5, R4, 0x9, RZ ;  /* 0x0000000904057824 */ /* 0x001fe200078e02ff */
[----:B-1----:R-:W-:Y:S02]  /*f230*/  IADD3 R7, P6, R23, R2, RZ ;  /* 0x0000000217077210 */ /* 0x002fe40007fde0ff */
[----:B--2---:R-:W-:-:S03]  /*f240*/  LEA.HI.X.SX32 R6, R21, R3, 0x1, P4 ;  /* 0x0000000315067211 */ /* 0x004fc600020f0eff */
[----:B------:R0:W-:Y:S01]  /*f250*/  STL [R1+0x83c], R7 ;  /* 0x00083c0701007387 */ /* 0x0001e20000100800 */
[-C--:B------:R-:W-:Y:S01]  /*f260*/  IADD3 R8, P4, R24, R2.reuse, RZ ;  /* 0x0000000218087210 */ /* 0x080fe20007f9e0ff */
[C---:B------:R-:W-:Y:S02]  /*f270*/  IMAD R26, R4.reuse, 0x14, RZ ;  /* 0x00000014041a7824 */ /* 0x040fe400078e02ff */
[----:B------:R1:W-:Y:S01]  /*f280*/  STL [R1+0x818], R6 ;  /* 0x0008180601007387 */ /* 0x0003e20000100800 */
[----:B------:R-:W-:Y:S01]  /*f290*/  IMAD R27, R4, 0xa, RZ ;  /* 0x0000000a041b7824 */ /* 0x000fe200078e02ff */
[----:B0-----:R-:W-:Y:S02]  /*f2a0*/  LEA.HI.X.SX32 R7, R5, R3, 0x1, P1 ;  /* 0x0000000305077211 */ /* 0x001fe400008f0eff */
[----:B------:R-:W-:Y:S01]  /*f2b0*/  STL [R1+0x874], R8 ;  /* 0x0008740801007387 */ /* 0x000fe20000100800 */
[----:B-1----:R-:W-:-:S03]  /*f2c0*/  IADD3 R6, P1, R25, R2, RZ ;  /* 0x0000000219067210 */ /* 0x002fc60007f3e0ff */
[----:B------:R0:W-:Y:S01]  /*f2d0*/  STL [R1+0x860], R7 ;  /* 0x0008600701007387 */ /* 0x0001e20000100800 */
[----:B------:R-:W-:-:S03]  /*f2e0*/  LEA.HI.X.SX32 R5, R22, R3, 0x1, P5 ;  /* 0x0000000316057211 */ /* 0x000fc600028f0eff */
[----:B------:R1:W-:Y:S01]  /*f2f0*/  STL [R1+0x80c], R6 ;  /* 0x00080c0601007387 */ /* 0x0003e20000100800 */
[----:B0-----:R-:W-:-:S03]  /*f300*/  IADD3 R7, P5, R26, R2, RZ ;  /* 0x000000021a077210 */ /* 0x001fc60007fbe0ff */
[----:B------:R0:W-:Y:S01]  /*f310*/  STL [R1+0x6e8], R5 ;  /* 0x0006e80501007387 */ /* 0x0001e20000100800 */
[----:B-1----:R-:W-:Y:S02]  /*f320*/  LEA.HI.X.SX32 R6, R23, R3, 0x1, P0 ;  /* 0x0000000317067211 */ /* 0x002fe400000f0eff */
[----:B------:R-:W-:Y:S01]  /*f330*/  IADD3 R8, P0, R27, R2, RZ ;  /* 0x000000021b087210 */ /* 0x000fe20007f1e0ff */
[----:B------:R1:W-:Y:S01]  /*f340*/  STL [R1+0x85c], R7 ;  /* 0x00085c0701007387 */ /* 0x0003e20000100800 */
[----:B0-----:R-:W-:-:S03]  /*f350*/  IMAD R5, R4, 0x30, RZ ;  /* 0x0000003004057824 */ /* 0x001fc600078e02ff */
[----:B------:R0:W-:Y:S04]  /*f360*/  STL [R1+0x7c8], R6 ;  /* 0x0007c80601007387 */ /* 0x0001e80000100800 */
[----:B------:R2:W-:Y:S01]  /*f370*/  STL [R1+0x884], R8 ;  /* 0x0008840801007387 */ /* 0x0005e20000100800 */
[----:B-1----:R-:W-:Y:S02]  /*f380*/  LEA.HI.X.SX32 R7, R24, R3, 0x1, P6 ;  /* 0x0000000318077211 */ /* 0x002fe400030f0eff */
[----:B------:R-:W-:Y:S01]  /*f390*/  IADD3 R9, P6, R5, R2, RZ ;  /* 0x0000000205097210 */ /* 0x000fe20007fde0ff */
[C---:B0-----:R-:W-:Y:S02]  /*f3a0*/  IMAD R6, R4.reuse, 0x7, RZ ;  /* 0x0000000704067824 */ /* 0x041fe400078e02ff */
[----:B------:R0:W-:Y:S01]  /*f3b0*/  STL [R1+0x838], R7 ;  /* 0x0008380701007387 */ /* 0x0001e20000100800 */
[----:B--2---:R-:W-:-:S03]  /*f3c0*/  IMAD R8, R4, 0x18, RZ ;  /* 0x0000001804087824 */ /* 0x004fc600078e02ff */
[----:B------:R1:W-:Y:S01]  /*f3d0*/  STL [R1+0x7ec], R9 ;  /* 0x0007ec0901007387 */ /* 0x0003e20000100800 */
[-C--:B0-----:R-:W-:Y:S01]  /*f3e0*/  LEA.HI.X.SX32 R7, R6, R3.reuse, 0x1, P4 ;  /* 0x0000000306077211 */ /* 0x081fe200020f0eff */
[----:B------:R-:W-:Y:S01]  /*f3f0*/  IMAD R6, R4, 0xc, RZ ;  /* 0x0000000c04067824 */ /* 0x000fe200078e02ff */
[-C--:B------:R-:W-:Y:S02]  /*f400*/  IADD3 R10, P4, R8, R2.reuse, RZ ;  /* 0x00000002080a7210 */ /* 0x080fe40007f9e0ff */
[----:B-1----:R-:W-:Y:S01]  /*f410*/  LEA.HI.X.SX32 R9, R25, R3, 0x1, P2 ;  /* 0x0000000319097211 */ /* 0x002fe200010f0eff */
[----:B------:R0:W-:Y:S01]  /*f420*/  STL [R1+0x870], R7 ;  /* 0x0008700701007387 */ /* 0x0001e20000100800 */
[----:B------:R-:W-:-:S03]  /*f430*/  IADD3 R11, P2, R6, R2, RZ ;  /* 0x00000002060b7210 */ /* 0x000fc60007f5e0ff */
[----:B------:R1:W-:Y:S04]  /*f440*/  STL [R1+0x84c], R10 ;  /* 0x00084c0a01007387 */ /* 0x0003e80000100800 */
[----:B------:R2:W-:Y:S01]  /*f450*/  STL [R1+0x768], R9 ;  /* 0x0007680901007387 */ /* 0x0005e20000100800 */
[----:B0-----:R-:W-:Y:S01]  /*f460*/  IMAD R7, R4, 0x6, RZ ;  /* 0x0000000604077824 */ /* 0x001fe200078e02ff */
[-C--:B-1----:R-:W-:Y:S02]  /*f470*/  LEA.HI.X.SX32 R10, R26, R3.reuse, 0x1, P1 ;  /* 0x000000031a0a7211 */ /* 0x082fe400008f0eff */
[----:B------:R0:W-:Y:S02]  /*f480*/  STL [R1+0x87c], R11 ;  /* 0x00087c0b01007387 */ /* 0x0001e40000100800 */
[----:B------:R-:W-:Y:S01]  /*f490*/  IADD3 R12, P1, R7, R2, RZ ;  /* 0x00000002070c7210 */ /* 0x000fe20007f3e0ff */
[----:B--2---:R-:W-:Y:S01]  /*f4a0*/  IMAD R9, R4, 0x5, RZ ;  /* 0x0000000504097824 */ /* 0x004fe200078e02ff */
[----:B------:R1:W-:Y:S04]  /*f4b0*/  STL [R1+0x808], R10 ;  /* 0x0008080a01007387 */ /* 0x0003e80000100800 */
[----:B------:R-:W-:-:S02]  /*f4c0*/  LEA.HI.X.SX32 R9, R9, R3, 0x1, P0 ;  /* 0x0000000309097211 */ /* 0x000fc400000f0eff */
[----:B0-----:R-:W-:Y:S01]  /*f4d0*/  LEA.HI.X.SX32 R11, R27, R3, 0x1, P5 ;  /* 0x000000031b0b7211 */ /* 0x001fe200028f0eff */
[----:B------:R-:W-:Y:S01]  /*f4e0*/  STL [R1+0x894], R12 ;  /* 0x0008940c01007387 */ /* 0x000fe20000100800 */
[----:B-1----:R-:W-:-:S03]  /*f4f0*/  LEA R10, P5, R4, R2, 0x6 ;  /* 0x00000002040a7211 */ /* 0x002fc600078a30ff */
[----:B------:R0:W-:Y:S04]  /*f500*/  STL [R1+0x858], R11 ;  /* 0x0008580b01007387 */ /* 0x0001e80000100800 */
[----:B------:R1:W-:Y:S04]  /*f510*/  STL [R1+0x7ac], R10 ;  /* 0x0007ac0a01007387 */ /* 0x0003e80000100800 */
[----:B------:R2:W-:Y:S01]  /*f520*/  STL [R1+0x880], R9 ;  /* 0x0008800901007387 */ /* 0x0005e20000100800 */
[----:B0-----:R-:W-:Y:S02]  /*f530*/  LEA R11, P0, R4, R2, 0x5 ;  /* 0x00000002040b7211 */ /* 0x001fe400078028ff */
[----:B-1----:R-:W-:-:S03]  /*f540*/  LEA.HI.X.SX32 R10, R5, R3, 0x1, P3 ;  /* 0x00000003050a7211 */ /* 0x002fc600018f0eff */
[----:B------:R-:W-:Y:S01]  /*f550*/  STL [R1+0x82c], R11 ;  /* 0x00082c0b01007387 */ /* 0x000fe20000100800 */
[----:B--2---:R-:W-:-:S03]  /*f560*/  LEA R9, P3, R4, R2, 0x4 ;  /* 0x0000000204097211 */ /* 0x004fc600078620ff */
[----:B------:R0:W-:Y:S01]  /*f570*/  STL [R1+0x728], R10 ;  /* 0x0007280a01007387 */ /* 0x0001e20000100800 */
[----:B------:R-:W-:-:S03]  /*f580*/  IMAD.SHL.U32 R5, R4, 0x2, RZ ;  /* 0x0000000204057824 */ /* 0x000fc600078e00ff */
[----:B------:R1:W-:Y:S01]  /*f590*/  STL [R1+0x86c], R9 ;  /* 0x00086c0901007387 */ /* 0x0003e20000100800 */
[----:B0-----:R-:W-:Y:S02]  /*f5a0*/  LEA.HI.X.SX32 R10, R8, R3, 0x1, P6 ;  /* 0x00000003080a7211 */ /* 0x001fe400030f0eff */
[----:B-1----:R-:W-:-:S03]  /*f5b0*/  LEA R9, P6, R4, R2, 0x3 ;  /* 0x0000000204097211 */ /* 0x002fc600078c18ff */
[----:B------:R-:W-:Y:S01]  /*f5c0*/  STL [R1+0x7e8], R10 ;  /* 0x0007e80a01007387 */ /* 0x000fe20000100800 */
[----:B------:R-:W-:-:S03]  /*f5d0*/  LEA.HI.X.SX32 R8, R6, R3, 0x1, P4 ;  /* 0x0000000306087211 */ /* 0x000fc600020f0eff */
[----:B------:R0:W-:Y:S04]  /*f5e0*/  STL [R1+0x88c], R9 ;  /* 0x00088c0901007387 */ /* 0x0001e80000100800 */
[----:B------:R1:W-:Y:S01]  /*f5f0*/  STL [R1+0x848], R8 ;  /* 0x0008480801007387 */ /* 0x0003e20000100800 */
[----:B0-----:R-:W-:Y:S02]  /*f600*/  IADD3 R9, P4, R5, R2, RZ ;  /* 0x0000000205097210 */ /* 0x001fe40007f9e0ff */
[----:B-1----:R-:W-:-:S03]  /*f610*/  LEA.HI.X.SX32 R8, R7, R3, 0x1, P2 ;  /* 0x0000000307087211 */ /* 0x002fc600010f0eff */
[----:B------:R0:W-:Y:S01]  /*f620*/  STL [R1+0x8a4], R9 ;  /* 0x0008a40901007387 */ /* 0x0001e20000100800 */
[----:B------:R-:W-:-:S03]  /*f630*/  LEA R7, P2, R4, R2, 0x2 ;  /* 0x0000000204077211 */ /* 0x000fc600078410ff */
[----:B------:R-:W2:Y:S01]  /*f640*/  LDL.LU R2, [R1+0xce8] ;  /* 0x000ce80001027983 */ /* 0x000ea20000300800 */
[----:B------:R-:W-:-:S05]  /*f650*/  IMAD R6, R4, 0x3, RZ ;  /* 0x0000000304067824 */ /* 0x000fca00078e02ff */
[----:B------:R-:W-:Y:S01]  /*f660*/  LEA.HI.X.SX32 R6, R6, R3, 0x1, P1 ;  /* 0x0000000306067211 */ /* 0x000fe200008f0eff */
[----:B------:R1:W-:Y:S01]  /*f670*/  STL [R1+0x878], R8 ;  /* 0x0008780801007387 */ /* 0x0003e20000100800 */
[----:B0-----:R-:W-:-:S03]  /*f680*/  IMAD.SHL.U32 R9, R4, 0x20, RZ ;  /* 0x0000002004097824 */ /* 0x001fc600078e00ff */
[----:B------:R0:W-:Y:S04]  /*f690*/  STL [R1+0x89c], R7 ;  /* 0x00089c0701007387 */ /* 0x0001e80000100800 */
[----:B------:R3:W-:Y:S01]  /*f6a0*/  STL [R1+0x890], R6 ;  /* 0x0008900601007387 */ /* 0x0007e20000100800 */
[C---:B-1----:R-:W-:Y:S02]  /*f6b0*/  IMAD.SHL.U32 R8, R4.reuse, 0x10, RZ ;  /* 0x0000001004087824 */ /* 0x042fe400078e00ff */
[C---:B0-----:R-:W-:Y:S02]  /*f6c0*/  IMAD.SHL.U32 R7, R4.reuse, 0x8, RZ ;  /* 0x0000000804077824 */ /* 0x041fe400078e00ff */
[----:B---3--:R-:W-:Y:S01]  /*f6d0*/  IMAD.SHL.U32 R6, R4, 0x4, RZ ;  /* 0x0000000404067824 */ /* 0x008fe200078e00ff */
[----:B------:R-:W-:-:S02]  /*f6e0*/  LEA.HI.X.SX32 R9, R9, R3, 0x1, P5 ;  /* 0x0000000309097211 */ /* 0x000fc400028f0eff */
[-C--:B------:R-:W-:Y:S02]  /*f6f0*/  LEA.HI.X.SX32 R8, R8, R3.reuse, 0x1, P0 ;  /* 0x0000000308087211 */ /* 0x080fe400000f0eff */
[-C--:B------:R-:W-:Y:S02]  /*f700*/  LEA.HI.X.SX32 R7, R7, R3.reuse, 0x1, P3 ;  /* 0x0000000307077211 */ /* 0x080fe400018f0eff */
[-C--:B------:R-:W-:Y:S02]  /*f710*/  LEA.HI.X.SX32 R6, R6, R3.reuse, 0x1, P6 ;  /* 0x0000000306067211 */ /* 0x080fe400030f0eff */
[-C--:B------:R-:W-:Y:S02]  /*f720*/  LEA.HI.X.SX32 R4, R4, R3.reuse, 0x1, P4 ;  /* 0x0000000304047211 */ /* 0x080fe400020f0eff */
[----:B------:R-:W-:Y:S02]  /*f730*/  LEA.HI.X.SX32 R3, R5, R3, 0x1, P2 ;  /* 0x0000000305037211 */ /* 0x000fe400010f0eff */
[----:B------:R-:W0:Y:S04]  /*f740*/  S2R R5, SR_TID.X ;  /* 0x0000000000057919 */ /* 0x000e280000002100 */
[----:B------:R-:W-:Y:S04]  /*f750*/  STL [R1+0x7a8], R9 ;  /* 0x0007a80901007387 */ /* 0x000fe80000100800 */
[----:B------:R-:W-:Y:S04]  /*f760*/  STL [R1+0x828], R8 ;  /* 0x0008280801007387 */ /* 0x000fe80000100800 */
[----:B------:R-:W-:Y:S04]  /*f770*/  STL [R1+0x868], R7 ;  /* 0x0008680701007387 */ /* 0x000fe80000100800 */
[----:B------:R-:W-:Y:S04]  /*f780*/  STL [R1+0x888], R6 ;  /* 0x0008880601007387 */ /* 0x000fe80000100800 */
[----:B------:R-:W-:Y:S04]  /*f790*/  STL [R1+0x8a0], R4 ;  /* 0x0008a00401007387 */ /* 0x000fe80000100800 */
[----:B------:R-:W-:Y:S04]  /*f7a0*/  STL [R1+0x448], RZ ;  /* 0x000448ff01007387 */ /* 0x000fe80000100800 */
[----:B------:R1:W-:Y:S04]  /*f7b0*/  STL [R1+0x898], R3 ;  /* 0x0008980301007387 */ /* 0x0003e80000100800 */
[----:B------:R-:W-:Y:S04]  /*f7c0*/  STL [R1+0x44c], RZ ;  /* 0x00044cff01007387 */ /* 0x000fe80000100800 */
[----:B------:R-:W-:Y:S04]  /*f7d0*/  STL [R1+0x240], RZ ;  /* 0x000240ff01007387 */ /* 0x000fe80000100800 */
[----:B------:R-:W-:Y:S04]  /*f7e0*/  STL [R1+0x244], RZ ;  /* 0x000244ff01007387 */ /* 0x000fe80000100800 */
[----:B------:R-:W-:Y:S04]  /*f7f0*/  STL [R1+0x248], RZ ;  /* 0x000248ff01007387 */ /* 0x000fe80000100800 */
[----:B------:R-:W-:Y:S01]  /*f800*/  STL [R1+0x24c], RZ ;  /* 0x00024cff01007387 */ /* 0x000fe20000100800 */
[----:B0-----:R-:W-:-:S03]  /*f810*/  LOP3.LUT R5, R5, 0x7f, RZ, 0xc0, !PT ;  /* 0x0000007f05057812 */ /* 0x001fc600078ec0ff */
[----:B------:R-:W-:Y:S04]  /*f820*/  STL [R1+0x220], RZ ;  /* 0x000220ff01007387 */ /* 0x000fe80000100800 */
[----:B------:R-:W-:Y:S04]  /*f830*/  STL [R1+0x224], RZ ;  /* 0x000224ff01007387 */ /* 0x000fe80000100800 */
[----:B------:R-:W-:Y:S04]  /*f840*/  STL [R1+0x228], RZ ;  /* 0x000228ff01007387 */ /* 0x000fe80000100800 */
[----:B------:R-:W-:Y:S04]  /*f850*/  STL [R1+0x22c], RZ ;  /* 0x00022cff01007387 */ /* 0x000fe80000100800 */
[----:B------:R-:W-:Y:S01]  /*f860*/  STL [R1+0x430], RZ ;  /* 0x000430ff01007387 */ /* 0x000fe20000100800 */
[----:B------:R-:W-:-:S03]  /*f870*/  IMAD.SHL.U32 R5, R5, 0x2, RZ ;  /* 0x0000000205057824 */ /* 0x000fc600078e00ff */
[----:B------:R-:W-:Y:S04]  /*f880*/  STL [R1+0x434], RZ ;  /* 0x000434ff01007387 */ /* 0x000fe80000100800 */
[----:B------:R-:W-:Y:S04]  /*f890*/  STL [R1+0x438], RZ ;  /* 0x000438ff01007387 */ /* 0x000fe80000100800 */
[----:B------:R-:W-:Y:S04]  /*f8a0*/  STL [R1+0x43c], RZ ;  /* 0x00043cff01007387 */ /* 0x000fe80000100800 */
[----:B------:R-:W-:Y:S04]  /*f8b0*/  STL [R1+0x210], RZ ;  /* 0x000210ff01007387 */ /* 0x000fe80000100800 */
[----:B------:R-:W-:Y:S01]  /*f8c0*/  STL [R1+0x214], RZ ;  /* 0x000214ff01007387 */ /* 0x000fe20000100800 */
[----:B-1----:R-:W-:-:S03]  /*f8d0*/  LOP3.LUT R3, R5, 0x20, RZ, 0x3c, !PT ;  /* 0x0000002005037812 */ /* 0x002fc600078e3cff */
[----:B------:R-:W-:Y:S01]  /*f8e0*/  STL [R1+0x218], RZ ;  /* 0x000218ff01007387 */ /* 0x000fe20000100800 */
[----:B------:R-:W-:-:S03]  /*f8f0*/  LOP3.LUT R3, R5, 0x50, RZ, 0x3c, !PT ;  /* 0x0000005005037812 */ /* 0x000fc600078e3cff */
        /* <DEDUP_REMOVED lines=10> */
[----:B------:R-:W-:Y:S04]  /*f9a0*/  STL [R1+0xd0], RZ ;  /* 0x0000d0ff01007387 */ /* 0x000fe80000100800 */
[----:B------:R-:W-:Y:S04]  /*f9b0*/  STL [R1+0xd4], RZ ;  /* 0x0000d4ff01007387 */ /* 0x000fe80000100800 */
[----:B------:R-:W-:Y:S04]  /*f9c0*/  STL [R1+0xd8], RZ ;  /* 0x0000d8ff01007387 */ /* 0x000fe80000100800 */
[----:B------:R-:W-:Y:S01]  /*f9d0*/  STL [R1+0xdc], RZ ;  /* 0x0000dcff01007387 */ /* 0x000fe20000100800 */
[----:B------:R-:W-:-:S02]  /*f9e0*/  ULDC UR4, c[0x0][0x18c] ;  /* 0x0000630000047ab9 */ /* 0x000fc40000000800 */
[----:B------:R-:W-:-:S04]  /*f9f0*/  USHF.L.U32 UR4, UR4, 0x6, URZ ;  /* 0x0000000604047899 */ /* 0x000fc8000800063f */
[----:B------:R-:W-:Y:S02]  /*fa00*/  USHF.R.S32.HI UR5, URZ, 0x1f, UR4 ;  /* 0x0000001f3f057899 */ /* 0x000fe40008011404 */
[----:B------:R-:W-:Y:S02]  /*fa10*/  USHF.L.U32 UR8, UR4, 0x1, URZ ;  /* 0x0000000104087899 */ /* 0x000fe4000800063f */
[----:B------:R-:W-:Y:S01]  /*fa20*/  USHF.L.U64.HI UR5, UR4, 0x1, UR5 ;  /* 0x0000000104057899 */ /* 0x000fe20008010205 */
[C---:B--2---:R-:W-:Y:S02]  /*fa30*/  LOP3.LUT R3, R2.reuse, 0x20, RZ, 0x3c, !PT ;  /* 0x0000002002037812 */ /* 0x044fe400078e3cff */
[----:B------:R-:W-:-:S03]  /*fa40*/  LOP3.LUT R5, R2, 0x40, RZ, 0x3c, !PT ;  /* 0x0000004002057812 */ /* 0x000fc600078e3cff */
[----:B------:R0:W-:Y:S01]  /*fa50*/  STL [R1+0xcac], R3 ;  /* 0x000cac0301007387 */ /* 0x0001e20000100800 */
[----:B------:R-:W-:-:S03]  /*fa60*/  LOP3.LUT R4, R2, 0x60, RZ, 0x3c, !PT ;  /* 0x0000006002047812 */ /* 0x000fc600078e3cff */
[----:B------:R1:W-:Y:S01]  /*fa70*/  STL [R1+0xca8], R5 ;  /* 0x000ca80501007387 */ /* 0x0003e20000100800 */
[C---:B------:R-:W-:Y:S02]  /*fa80*/  LOP3.LUT R4, R29.reuse, 0x60, RZ, 0x3c, !PT ;  /* 0x000000601d047812 */ /* 0x040fe400078e3cff */
[C---:B0-----:R-:W-:Y:S02]  /*fa90*/  LOP3.LUT R3, R29.reuse, 0x20, RZ, 0x3c, !PT ;  /* 0x000000201d037812 */ /* 0x041fe400078e3cff */
[----:B-1----:R-:W-:-:S03]  /*faa0*/  LOP3.LUT R5, R29, 0x40, RZ, 0x3c, !PT ;  /* 0x000000401d057812 */ /* 0x002fc600078e3cff */
[----:B------:R4:W-:Y:S04]  /*fab0*/  STL [R1+0xcbc], R3 ;  /* 0x000cbc0301007387 */ /* 0x0009e80000100800 */
[----:B------:R0:W-:Y:S01]  /*fac0*/  STL [R1+0xcb8], R5 ;  /* 0x000cb80501007387 */ /* 0x0001e20000100800 */
[----:B----4-:R-:W-:-:S03]  /*fad0*/  LOP3.LUT R3, R28, 0x40, RZ, 0x3c, !PT ;  /* 0x000000401c037812 */ /* 0x010fc600078e3cff */
[----:B------:R0:W5:Y:S04]  /*fae0*/  LDL.LU R28, [R1+0xce4] ;  /* 0x000ce400011c7983 */ /* 0x0001680000300800 */
[----:B------:R0:W-:Y:S04]  /*faf0*/  STL [R1+0xcb4], R4 ;  /* 0x000cb40401007387 */ /* 0x0001e80000100800 */
[----:B------:R0:W-:Y:S02]  /*fb00*/  STL [R1+0x694], R3 ;  /* 0x0006940301007387 */ /* 0x0001e40000100800 */
.L_x_3:
[----:B0----5:R-:W2:Y:S04]  /*fb10*/  LDL R5, [R1+0x6a8] ;  /* 0x0006a80001057983 */ /* 0x021ea80000100800 */
[----:B------:R-:W3:Y:S04]  /*fb20*/  LDL R4, [R1+0x69c] ;  /* 0x00069c0001047983 */ /* 0x000ee80000100800 */
[----:B------:R-:W-:Y:S04]  /*fb30*/  STL [R1+0x1fc0], R25 ;  /* 0x001fc01901007387 */ /* 0x000fe80000100800 */
        /* <DEDUP_REMOVED lines=46> */
[----:B------:R0:W-:Y:S04]  /*fe20*/  STL [R1+0xd20], R0 ;  /* 0x000d200001007387 */ /* 0x0001e80000100800 */
[----:B0-----:R-:W4:Y:S01]  /*fe30*/  LDL.LU R0, [R1+0x6a0] ;  /* 0x0006a00001007983 */ /* 0x001f220000300800 */
[----:B------:R-:W-:Y:S01]  /*fe40*/  IMAD.MOV.U32 R3, RZ, RZ, -0x40 ;  /* 0xffffffc0ff037424 */ /* 0x000fe200078e00ff */
[----:B------:R-:W-:-:S02]  /*fe50*/  PRMT R25, RZ, 0x7610, R25 ;  /* 0x00007610ff197816 */ /* 0x000fc40000000019 */
[----:B-----5:R0:W-:Y:S04]  /*fe60*/  STL [R1+0xce4], R28 ;  /* 0x000ce41c01007387 */ /* 0x0201e80000100800 */
[----:B0-----:R-:W4:Y:S01]  /*fe70*/  LDL.LU R28, [R1+0x8c4] ;  /* 0x0008c400011c7983 */ /* 0x001f220000300800 */
[----:B--2---:R-:W-:-:S05]  /*fe80*/  IMAD R3, R5, R3, c[0x0][0x180] ;  /* 0x0000600005037624 */ /* 0x004fca00078e0203 */
[C---:B------:R-:W-:Y:S02]  /*fe90*/  ISETP.GT.AND P0, PT, R3.reuse, RZ, PT ;  /* 0x000000ff0300720c */ /* 0x040fe40003f04270 */
[C---:B------:R-:W-:Y:S02]  /*fea0*/  ISETP.GT.AND P2, PT, R3.reuse, 0x1, PT ;  /* 0x000000010300780c */ /* 0x040fe40003f44270 */
[----:B------:R-:W-:Y:S02]  /*feb0*/  PRMT R26, RZ, 0x7610, R26 ;  /* 0x00007610ff1a7816 */ /* 0x000fe4000000001a */
[C---:B------:R-:W-:Y:S02]  /*fec0*/  ISETP.GT.AND P3, PT, R3.reuse, 0x2, PT ;  /* 0x000000020300780c */ /* 0x040fe40003f64270 */
[----:B------:R-:W-:Y:S02]  /*fed0*/  PRMT R20, RZ, 0x7610, R20 ;  /* 0x00007610ff147816 */ /* 0x000fe40000000014 */
[----:B------:R-:W-:-:S03]  /*fee0*/  ISETP.GT.AND P4, PT, R3, 0x3, PT ;  /* 0x000000030300780c */ /* 0x000fc60003f84270 */
[----:B---3--:R-:W-:Y:S02]  /*fef0*/  @P0 IMAD.MOV.U32 R5, RZ, RZ, R4 ;  /* 0x000000ffff050224 */ /* 0x008fe400078e0004 */
[----:B----4-:R-:W-:Y:S01]  /*ff00*/  @P0 IMAD.MOV.U32 R4, RZ, RZ, R0 ;  /* 0x000000ffff040224 */ /* 0x010fe200078e0000 */
[----:B------:R-:W-:Y:S04]  /*ff10*/  STL [R1+0xd70], R0 ;  /* 0x000d700001007387 */ /* 0x000fe80000100800 */
[----:B------:R-:W2:Y:S04]  /*ff20*/  @P0 LDG.E.U16 R25, [R4.64] ;  /* 0x0000000604190981 */ /* 0x000ea8000c1e1500 */
[----:B--2---:R0:W-:Y:S04]  /*ff30*/  STL [R1+0x28], R25 ;  /* 0x0000281901007387 */ /* 0x0041e80000100800 */
[----:B0-----:R-:W2:Y:S04]  /*ff40*/  LDL.LU R25, [R1+0x1ffc] ;  /* 0x001ffc0001197983 */ /* 0x001ea80000300800 */
[----:B------:R-:W3:Y:S04]  /*ff50*/  LDL R4, [R1+0x8a0] ;  /* 0x0008a00001047983 */ /* 0x000ee80000100800 */
[----:B------:R-:W3:Y:S01]  /*ff60*/  LDL R5, [R1+0x8a4] ;  /* 0x0008a40001057983 */ /* 0x000ee20000100800 */
[----:B------:R-:W-:-:S02]  /*ff70*/  ISETP.GT.AND P1, PT, R3, 0x4, PT ;  /* 0x000000040300780c */ /* 0x000fc40003f24270 */
[----:B------:R-:W-:Y:S02]  /*ff80*/  ISETP.GT.AND P0, PT, R3, 0x5, PT ;  /* 0x000000050300780c */ /* 0x000fe40003f04270 */
[----:B--2---:R-:W-:Y:S02]  /*ff90*/  PRMT R25, RZ, 0x7610, R25 ;  /* 0x00007610ff197816 */ /* 0x004fe40000000019 */
[----:B---3--:R-:W-:-:S04]  /*ffa0*/  @P2 LOP3.LUT R5, R5, R4, RZ, 0x3c, !PT ;  /* 0x0000000405052212 */ /* 0x008fc800078e3cff */
[----:B------:R-:W-:-:S04]  /*ffb0*/  @P2 LOP3.LUT R4, R5, R4, RZ, 0x3c, !PT ;  /* 0x0000000405042212 */ /* 0x000fc800078e3cff */
[----:B------:R-:W-:-:S05]  /*ffc0*/  @P2 LOP3.LUT R5, R5, R4, RZ, 0x3c, !PT ;  /* 0x0000000405052212 */ /* 0x000fca00078e3cff */
[----:B------:R-:W2:Y:S04]  /*ffd0*/  @P2 LDG.E.U16 R26, [R4.64] ;  /* 0x00000006041a2981 */ /* 0x000ea8000c1e1500 */
[----:B--2---:R0:W-:Y:S04]  /*ffe0*/  STL [R1+0x54], R26 ;  /* 0x0000541a01007387 */ /* 0x0041e80000100800 */
[----:B0-----:R-:W2:Y:S04]  /*fff0*/  LDL.LU R26, [R1+0x1ff8] ;  /* 0x001ff800011a7983 */ /* 0x001ea80000300800 */
[----:B------:R-:W3:Y:S04]  /*10000*/  LDL R4, [R1+0x898] ;  /* 0x0008980001047983 */ /* 0x000ee80000100800 */
[----:B------:R-:W3:Y:S02]  /*10010*/  LDL R5, [R1+0x89c] ;  /* 0x00089c0001057983 */ /* 0x000ee40000100800 */
[----:B---3--:R-:W-:-:S04]  /*10020*/  @P3 LOP3.LUT R5, R5, R4, RZ, 0x3c, !PT ;  /* 0x0000000405053212 */ /* 0x008fc800078e3cff */
[----:B------:R-:W-:-:S04]  /*10030*/  @P3 LOP3.LUT R4, R5, R4, RZ, 0x3c, !PT ;  /* 0x0000000405043212 */ /* 0x000fc800078e3cff */
[----:B------:R-:W-:-:S05]  /*10040*/  @P3 LOP3.LUT R5, R5, R4, RZ, 0x3c, !PT ;  /* 0x0000000405053212 */ /* 0x000fca00078e3cff */
[----:B------:R-:W3:Y:S04]  /*10050*/  @P3 LDG.E.U16 R20, [R4.64] ;  /* 0x0000000604143981 */ /* 0x000ee8000c1e1500 */
[----:B---3--:R0:W-:Y:S04]  /*10060*/  STL [R1+0x7c], R20 ;  /* 0x00007c1401007387 */ /* 0x0081e80000100800 */
[----:B0-----:R-:W3:Y:S04]  /*10070*/  LDL.LU R20, [R1+0x1ff4] ;  /* 0x001ff40001147983 */ /* 0x001ee80000300800 */
[----:B------:R-:W4:Y:S04]  /*10080*/  LDL R4, [R1+0x890] ;  /* 0x0008900001047983 */ /* 0x000f280000100800 */
[----:B------:R-:W4:Y:S02]  /*10090*/  LDL R5, [R1+0x894] ;  /* 0x0008940001057983 */ /* 0x000f240000100800 */
[----:B----4-:R-:W-:-:S04]  /*100a0*/  @P4 LOP3.LUT R5, R5, R4, RZ, 0x3c, !PT ;  /* 0x0000000405054212 */ /* 0x010fc800078e3cff */
[----:B------:R-:W-:-:S04]  /*100b0*/  @P4 LOP3.LUT R4, R5, R4, RZ, 0x3c, !PT ;  /* 0x0000000405044212 */ /* 0x000fc800078e3cff */
[----:B------:R-:W-:-:S05]  /*100c0*/  @P4 LOP3.LUT R5, R5, R4, RZ, 0x3c, !PT ;  /* 0x0000000405054212 */ /* 0x000fca00078e3cff */
[----:B------:R-:W4:Y:S04]  /*100d0*/  @P4 LDG.E.U16 R25, [R4.64] ;  /* 0x0000000604194981 */ /* 0x000f28000c1e1500 */
[----:B----4-:R0:W-:Y:S04]  /*100e0*/  STL [R1+0x8c], R25 ;  /* 0x00008c1901007387 */ /* 0x0101e80000100800 */
[----:B0-----:R-:W4:Y:S04]  /*100f0*/  LDL.LU R25, [R1+0x1ff0] ;  /* 0x001ff00001197983 */ /* 0x001f280000300800 */
[----:B------:R-:W4:Y:S04]  /*10100*/  LDL R4, [R1+0x888] ;  /* 0x0008880001047983 */ /* 0x000f280000100800 */
[----:B------:R-:W4:Y:S01]  /*10110*/  LDL R5, [R1+0x88c] ;  /* 0x00088c0001057983 */ /* 0x000f220000100800 */
[----:B---3--:R-:W-:-:S02]  /*10120*/  PRMT R20, RZ, 0x7610, R20 ;  /* 0x00007610ff147816 */ /* 0x008fc40000000014 */
[C---:B------:R-:W-:Y:S02]  /*10130*/  ISETP.GT.AND P2, PT, R3.reuse, 0x6, PT ;  /* 0x000000060300780c */ /* 0x040fe40003f44270 */
[----:B--2---:R-:W-:Y:S02]  /*10140*/  PRMT R26, RZ, 0x7610, R26 ;  /* 0x00007610ff1a7816 */ /* 0x004fe4000000001a */
[C---:B------:R-:W-:Y:S02]  /*10150*/  ISETP.GT.AND P3, PT, R3.reuse, 0x7, PT ;  /* 0x000000070300780c */ /* 0x040fe40003f64270 */
[----:B------:R-:W-:Y:S02]  /*10160*/  ISETP.GT.AND P4, PT, R3, 0x8, PT ;  /* 0x000000080300780c */ /* 0x000fe40003f84270 */
[----:B----4-:R-:W-:Y:S02]  /*10170*/  PRMT R25, RZ, 0x7610, R25 ;  /* 0x00007610ff197816 */ /* 0x010fe40000000019 */
[----:B------:R-:W-:-:S04]  /*10180*/  @P1 LOP3.LUT R5, R5, R4, RZ, 0x3c, !PT ;  /* 0x0000000405051212 */ /* 0x000fc800078e3cff */
        /* <DEDUP_REMOVED lines=14> */
[----:B------:R-:W4:Y:S01]  /*10270*/  LDL R5, [R1+0x87c] ;  /* 0x00087c0001057983 */ /* 0x000f220000100800 */
[----:B--2---:R-:W-:-:S02]  /*10280*/  PRMT R20, RZ, 0x7610, R20 ;  /* 0x00007610ff147816 */ /* 0x004fc40000000014 */
[C---:B------:R-:W-:Y:S02]  /*10290*/  ISETP.GT.AND P1, PT, R3.reuse, 0x9, PT ;  /* 0x000000090300780c */ /* 0x040fe40003f24270 */
[----:B------:R-:W-:Y:S02]  /*102a0*/  ISETP.GT.AND P0, PT, R3, 0xa, PT ;  /* 0x0000000a0300780c */ /* 0x000fe40003f04270 */
[----:B---3--:R-:W-:Y:S02]  /*102b0*/  PRMT R25, RZ, 0x7610, R25 ;  /* 0x00007610ff197816 */ /* 0x008fe40000000019 */
[----:B----4-:R-:W-:-:S04]  /*102c0*/  @P2 LOP3.LUT R5, R5, R4, RZ, 0x3c, !PT ;  /* 0x0000000405052212 */ /* 0x010fc800078e3cff */
        /* <DEDUP_REMOVED lines=75> */
[C---:B------:R-:W-:Y:S02]  /*10780*/  ISETP.GT.AND P3, PT, R3.reuse, 0x11, PT ;  /* 0x000000110300780c */ /* 0x040fe40003f64270 */
[----:B--2---:R-:W-:Y:S02]  /*10790*/  PRMT R26, RZ, 0x7610, R26 ;  /* 0x00007610ff1a7816 */ /* 0x004fe4000000001a */
        /* <DEDUP_REMOVED lines=25> */
[----:B------:R0:W2:Y:S04]  /*10930*/  @P2 LDG.E.U16 R25, [R4.64] ;  /* 0x0000000604192981 */ /* 0x0000a8000c1e1500 */
[----:B0-----:R-:W3:Y:S04]  /*10940*/  LDL R4, [R1+0x820] ;  /* 0x0008200001047983 */ /* 0x001ee80000100800 */
[----:B------:R-:W3:Y:S04]  /*10950*/  LDL R5, [R1+0x824] ;  /* 0x0008240001057983 */ /* 0x000ee80000100800 */
[----:B--2---:R-:W-:Y:S04]  /*10960*/  STL [R1+0x1f50], R25 ;  /* 0x001f501901007387 */ /* 0x004fe80000100800 */
[----:B------:R-:W-:Y:S01]  /*10970*/  STL [R1+0x1f54], R25 ;  /* 0x001f541901007387 */ /* 0x000fe20000100800 */
        /* <DEDUP_REMOVED lines=17> */
[----:B------:R-:W-:Y:S02]  /*10a90*/  PRMT R14, RZ, 0x7610, R14 ;  /* 0x00007610ff0e7816 */ /* 0x000fe4000000000e */
[C---:B------:R-:W-:Y:S02]  /*10aa0*/  ISETP.GT.AND P2, PT, R3.reuse, 0x15, PT ;  /* 0x000000150300780c */ /* 0x040fe40003f44270 */
[----:B------:R-:W-:Y:S02]  /*10ab0*/  PRMT R19, RZ, 0x7610, R19 ;  /* 0x00007610ff137816 */ /* 0x000fe40000000013 */
[C---:B------:R-:W-:Y:S02]  /*10ac0*/  ISETP.GT.AND P3, PT, R3.reuse, 0x16, PT ;  /* 0x000000160300780c */ /* 0x040fe40003f64270 */
[----:B------:R-:W-:Y:S02]  /*10ad0*/  PRMT R8, RZ, 0x7610, R8 ;  /* 0x00007610ff087816 */ /* 0x000fe40000000008 */
[----:B------:R-:W-:-:S02]  /*10ae0*/  ISETP.GT.AND P4, PT, R3, 0x17, PT ;  /* 0x000000170300780c */ /* 0x000fc40003f84270 */
[----:B----4-:R-:W-:-:S04]  /*10af0*/  @P1 LOP3.LUT R5, R5, R4, RZ, 0x3c, !PT ;  /* 0x0000000405051212 */ /* 0x010fc800078e3cff */
[----:B------:R-:W-:-:S04]  /*10b00*/  @P1 LOP3.LUT R4, R5, R4, RZ, 0x3c, !PT ;  /* 0x0000000405041212 */ /* 0x000fc800078e3cff */
[----:B------:R-:W-:-:S05]  /*10b10*/  @P1 LOP3.LUT R5, R5, R4, RZ, 0x3c, !PT ;  /* 0x0000000405051212 */ /* 0x000fca00078e3cff */
[----:B------:R-:W2:Y:S04]  /*10b20*/  @P1 LDG.E.U16 R26, [R4.64] ;  /* 0x00000006041a1981 */ /* 0x000ea8000c1e1500 */
[----:B--2---:R0:W-:Y:S04]  /*10b30*/  STL [R1+0x78], R26 ;  /* 0x0000781a01007387 */ /* 0x0041e80000100800 */
[----:B0-----:R-:W2:Y:S04]  /*10b40*/  LDL.LU R26, [R1+0x1fb4] ;  /* 0x001fb400011a7983 */ /* 0x001ea80000300800 */
        /* <DEDUP_REMOVED lines=8> */
[----:B------:R-:W2:Y:S04]  /*10bd0*/  LDL R4, [R1+0x800] ;  /* 0x0008000001047983 */ /* 0x000ea80000100800 */
[----:B------:R-:W2:Y:S01]  /*10be0*/  LDL R5, [R1+0x804] ;  /* 0x0008040001057983 */ /* 0x000ea20000100800 */
[----:B------:R-:W-:-:S02]  /*10bf0*/  PRMT R7, RZ, 0x7610, R7 ;  /* 0x00007610ff077816 */ /* 0x000fc40000000007 */
[C---:B------:R-:W-:Y:S02]  /*10c00*/  ISETP.GT.AND P0, PT, R3.reuse, 0x18, PT ;  /* 0x000000180300780c */ /* 0x040fe40003f04270 */
[----:B---3--:R-:W-:Y:S02]  /*10c10*/  PRMT R20, RZ, 0x7610, R20 ;  /* 0x00007610ff147816 */ /* 0x008fe40000000014 */
[----:B------:R-:W-:Y:S02]  /*10c20*/  ISETP.GT.AND P1, PT, R3, 0x19, PT ;  /* 0x000000190300780c */ /* 0x000fe40003f24270 */
[----:B--2---:R-:W-:-:S04]  /*10c30*/  @P2 LOP3.LUT R5, R5, R4, RZ, 0x3c, !PT ;  /* 0x0000000405052212 */ /* 0x004fc800078e3cff */
        /* <DEDUP_REMOVED lines=13> */
[----:B------:R-:W2:Y:S04]  /*10d10*/  LDL R4, [R1+0x7f0] ;  /* 0x0007f00001047983 */ /* 0x000ea80000100800 */
[----:B------:R-:W2:Y:S02]  /*10d20*/  LDL R5, [R1+0x7f4] ;  /* 0x0007f40001057983 */ /* 0x000ea40000100800 */
[----:B--2---:R-:W-:-:S04]  /*10d30*/  @P4 LOP3.LUT R5, R5, R4, RZ, 0x3c, !PT ;  /* 0x0000000405054212 */ /* 0x004fc800078e3cff */
[----:B------:R-:W-:-:S04]  /*10d40*/  @P4 LOP3.LUT R4, R5, R4, RZ, 0x3c, !PT ;  /* 0x0000000405044212 */ /* 0x000fc800078e3cff */
[----:B------:R-:W-:-:S05]  /*10d50*/  @P4 LOP3.LUT R5, R5, R4, RZ, 0x3c, !PT ;  /* 0x0000000405054212 */ /* 0x000fca00078e3cff */
[----:B------:R-:W2:Y:S04]  /*10d60*/  @P4 LDG.E.U16 R7, [R4.64] ;  /* 0x0000000604074981 */ /* 0x000ea8000c1e1500 */
[----:B--2---:R0:W-:Y:S04]  /*10d70*/  STL [R1+0x138], R7 ;  /* 0x0001380701007387 */ /* 0x0041e80000100800 */
[----:B0-----:R-:W2:Y:S04]  /*10d80*/  LDL.LU R7, [R1+0x1fa4] ;  /* 0x001fa40001077983 */ /* 0x001ea80000300800 */
[----:B------:R-:W2:Y:S04]  /*10d90*/  LDL R4, [R1+0x7e8] ;  /* 0x0007e80001047983 */ /* 0x000ea80000100800 */
[----:B------:R-:W2:Y:S01]  /*10da0*/  LDL R5, [R1+0x7ec] ;  /* 0x0007ec0001057983 */ /* 0x000ea20000100800 */
[----:B------:R-:W-:-:S02]  /*10db0*/  PRMT R26, RZ, 0x7610, R26 ;  /* 0x00007610ff1a7816 */ /* 0x000fc4000000001a */
[----:B------:R-:W-:Y:S02]  /*10dc0*/  ISETP.GT.AND P2, PT, R3, 0x1a, PT ;  /* 0x0000001a0300780c */ /* 0x000fe40003f44270 */
[----:B--2---:R-:W-:-:S04]  /*10dd0*/  @P0 LOP3.LUT R5, R5, R4, RZ, 0x3c, !PT ;  /* 0x0000000405050212 */ /* 0x004fc800078e3cff */
[----:B------:R-:W-:-:S04]  /*10de0*/  @P0 LOP3.LUT R4, R5, R4, RZ, 0x3c, !PT ;  /* 0x0000000405040212 */ /* 0x000fc800078e3cff */
[----:B------:R-:W-:-:S05]  /*10df0*/  @P0 LOP3.LUT R5, R5, R4, RZ, 0x3c, !PT ;  /* 0x0000000405050212 */ /* 0x000fca00078e3cff */
[----:B------:R0:W2:Y:S04]  /*10e00*/  @P0 LDG.E.U16 R20, [R4.64] ;  /* 0x0000000604140981 */ /* 0x0000a8000c1e1500 */
[----:B0-----:R-:W3:Y:S04]  /*10e10*/  LDL R4, [R1+0x7e0] ;  /* 0x0007e00001047983 */ /* 0x001ee80000100800 */
[----:B------:R-:W3:Y:S04]  /*10e20*/  LDL R5, [R1+0x7e4] ;  /* 0x0007e40001057983 */ /* 0x000ee80000100800 */
[----:B--2---:R-:W-:Y:S01]  /*10e30*/  STL [R1+0x1f4c], R20 ;  /* 0x001f4c1401007387 */ /* 0x004fe20000100800 */
[----:B---3--:R-:W-:-:S04]  /*10e40*/  @P1 LOP3.LUT R5, R5, R4, RZ, 0x3c, !PT ;  /* 0x0000000405051212 */ /* 0x008fc800078e3cff */
[----:B------:R-:W-:-:S04]  /*10e50*/  @P1 LOP3.LUT R4, R5, R4, RZ, 0x3c, !PT ;  /* 0x0000000405041212 */ /* 0x000fc800078e3cff */
[----:B------:R-:W-:-:S05]  /*10e60*/  @P1 LOP3.LUT R5, R5, R4, RZ, 0x3c, !PT ;  /* 0x0000000405051212 */ /* 0x000fca00078e3cff */
[----:B------:R0:W2:Y:S04]  /*10e70*/  @P1 LDG.E.U16 R26, [R4.64] ;  /* 0x00000006041a1981 */ /* 0x0000a8000c1e1500 */
[----:B0-----:R-:W3:Y:S04]  /*10e80*/  LDL R4, [R1+0x7d8] ;  /* 0x0007d80001047983 */ /* 0x001ee80000100800 */
[----:B------:R-:W3:Y:S01]  /*10e90*/  LDL R5, [R1+0x7dc] ;  /* 0x0007dc0001057983 */ /* 0x000ee20000100800 */
[----:B------:R-:W-:Y:S02]  /*10ea0*/  PRMT R6, RZ, 0x7610, R6 ;  /* 0x00007610ff067816 */ /* 0x000fe40000000006 */
[----:B------:R-:W-:Y:S01]  /*10eb0*/  ISETP.GT.AND P0, PT, R3, 0x1b, PT ;  /* 0x0000001b0300780c */ /* 0x000fe20003f04270 */
[----:B--2---:R-:W-:Y:S01]  /*10ec0*/  STL [R1+0x1f38], R26 ;  /* 0x001f381a01007387 */ /* 0x004fe20000100800 */
[----:B---3--:R-:W-:-:S04]  /*10ed0*/  @P2 LOP3.LUT R5, R5, R4, RZ, 0x3c, !PT ;  /* 0x0000000405052212 */ /* 0x008fc800078e3cff */
[----:B------:R-:W-:-:S04]  /*10ee0*/  @P2 LOP3.LUT R4, R5, R4, RZ, 0x3c, !PT ;  /* 0x0000000405042212 */ /* 0x000fc800078e3cff */
[----:B------:R-:W-:-:S05]  /*10ef0*/  @P2 LOP3.LUT R5, R5, R4, RZ, 0x3c, !PT ;  /* 0x0000000405052212 */ /* 0x000fca00078e3cff */
[----:B------:R-:W2:Y:S04]  /*10f00*/  @P2 LDG.E.U16 R6, [R4.64] ;  /* 0x0000000604062981 */ /* 0x000ea8000c1e1500 */
[----:B--2---:R0:W-:Y:S04]  /*10f10*/  STL [R1+0x8], R6 ;  /* 0x0000080601007387 */ /* 0x0041e80000100800 */
[----:B0-----:R-:W2:Y:S04]  /*10f20*/  LDL.LU R6, [R1+0x1fa0] ;  /* 0x001fa00001067983 */ /* 0x001ea80000300800 */
[----:B------:R-:W3:Y:S04]  /*10f30*/  LDL R4, [R1+0x7d0] ;  /* 0x0007d00001047983 */ /* 0x000ee80000100800 */
[----:B------:R-:W3:Y:S01]  /*10f40*/  LDL R5, [R1+0x7d4] ;  /* 0x0007d40001057983 */ /* 0x000ee20000100800 */
[----:B------:R-:W-:-:S02]  /*10f50*/  PRMT R23, RZ, 0x7610, R23 ;  /* 0x00007610ff177816 */ /* 0x000fc40000000017 */
[----:B------:R-:W-:Y:S02]  /*10f60*/  ISETP.GT.AND P1, PT, R3, 0x1c, PT ;  /* 0x0000001c0300780c */ /* 0x000fe40003f24270 */
[----:B---3--:R-:W-:-:S04]  /*10f70*/  @P0 LOP3.LUT R5, R5, R4, RZ, 0x3c, !PT ;  /* 0x0000000405050212 */ /* 0x008fc800078e3cff */
[----:B------:R-:W-:-:S04]  /*10f80*/  @P0 LOP3.LUT R4, R5, R4, RZ, 0x3c, !PT ;  /* 0x0000000405040212 */ /* 0x000fc800078e3cff */
[----:B------:R-:W-:-:S05]  /*10f90*/  @P0 LOP3.LUT R5, R5, R4, RZ, 0x3c, !PT ;  /* 0x0000000405050212 */ /* 0x000fca00078e3cff */
[----:B------:R-:W3:Y:S04]  /*10fa0*/  @P0 LDG.E.U16 R23, [R4.64] ;  /* 0x0000000604170981 */ /* 0x000ee8000c1e1500 */
[----:B---3--:R0:W-:Y:S04]  /*10fb0*/  STL [R1+0x20], R23 ;  /* 0x0000201701007387 */ /* 0x0081e80000100800 */
[----:B0-----:R-:W3:Y:S04]  /*10fc0*/  LDL.LU R23, [R1+0x1f9c] ;  /* 0x001f9c0001177983 */ /* 0x001ee80000300800 */
        /* <DEDUP_REMOVED lines=9> */
[----:B------:R-:W3:Y:S01]  /*11060*/  LDL R5, [R1+0x7c4] ;  /* 0x0007c40001057983 */ /* 0x000ee20000100800 */
[----:B------:R-:W-:-:S03]  /*11070*/  PRMT R13, RZ, 0x7610, R13 ;  /* 0x00007610ff0d7816 */ /* 0x000fc6000000000d */
[----:B--2---:R0:W-:Y:S04]  /*11080*/  STL [R1+0x74], R0 ;  /* 0x0000740001007387 */ /* 0x0041e80000100800 */
[----:B0-----:R-:W2:Y:S01]  /*11090*/  LDL R0, [R1+0x7a4] ;  /* 0x0007a40001007983 */ /* 0x001ea20000100800 */
        /* <DEDUP_REMOVED lines=29> */
[----:B----4-:R-:W-:-:S02]  /*11270*/  PRMT R14, RZ, 0x7610, R14 ;  /* 0x00007610ff0e7816 */ /* 0x010fc4000000000e */
[----:B------:R-:W-:Y:S02]  /*11280*/  ISETP.GT.AND P0, PT, R3, 0x21, PT ;  /* 0x000000210300780c */ /* 0x000fe40003f04270 */
[----:B--2---:R-:W-:-:S04]  /*11290*/  @P1 LOP3.LUT R5, R5, R4, RZ, 0x3c, !PT ;  /* 0x0000000405051212 */ /* 0x004fc800078e3cff */
[----:B------:R-:W-:-:S04]  /*112a0*/  @P1 LOP3.LUT R4, R5, R4, RZ, 0x3c, !PT ;  /* 0x0000000405041212 */ /* 0x000fc800078e3cff */
[----:B------:R-:W-:-:S05]  /*112b0*/  @P1 LOP3.LUT R5, R5, R4, RZ, 0x3c, !PT ;  /* 0x0000000405051212 */ /* 0x000fca00078e3cff */
[----:B------:R0:W2:Y:S04]  /*112c0*/  @P1 LDG.E.U16 R14, [R4.64] ;  /* 0x00000006040e1981 */ /* 0x0000a8000c1e1500 */
[----:B0-----:R-:W4:Y:S01]  /*112d0*/  LDL R5, [R1+0x7a0] ;  /* 0x0007a00001057983 */ /* 0x001f220000100800 */
[----:B------:R-:W-:Y:S01]  /*112e0*/  PRMT R19, RZ, 0x7610, R19 ;  /* 0x00007610ff137816 */ /* 0x000fe20000000013 */
[----:B------:R-:W-:Y:S01]  /*112f0*/  @P0 IMAD.MOV.U32 R4, RZ, RZ, R0 ;  /* 0x000000ffff040224 */ /* 0x000fe200078e0000 */
[----:B------:R-:W-:Y:S01]  /*11300*/  ISETP.GT.AND P1, PT, R3, 0x28, PT ;  /* 0x000000280300780c */ /* 0x000fe20003f24270 */
[----:B------:R-:W2:Y:S04]  /*11310*/  LDL R0, [R1+0x79c] ;  /* 0x00079c0001007983 */ /* 0x000ea80000100800 */
[----:B----4-:R0:W4:Y:S04]  /*11320*/  @P0 LDG.E.U16 R19, [R4.64] ;  /* 0x0000000604130981 */ /* 0x010128000c1e1500 */
[----:B0-----:R-:W2:Y:S04]  /*11330*/  LDL R4, [R1+0x768] ;  /* 0x0007680001047983 */ /* 0x001ea80000100800 */
[----:B------:R-:W2:Y:S01]  /*11340*/  LDL R5, [R1+0x76c] ;  /* 0x00076c0001057983 */ /* 0x000ea20000100800 */
[----:B------:R-:W-:-:S02]  /*11350*/  PRMT R8, RZ, 0x7610, R8 ;  /* 0x00007610ff087816 */ /* 0x000fc40000000008 */
[----:B------:R-:W-:Y:S01]  /*11360*/  ISETP.GT.AND P0, PT, R3, 0x30, PT ;  /* 0x000000300300780c */ /* 0x000fe20003f04270 */
[----:B----4-:R-:W-:Y:S04]  /*11370*/  STL [R1+0x1f3c], R19 ;  /* 0x001f3c1301007387 */ /* 0x010fe80000100800 */
[----:B------:R-:W-:Y:S04]  /*11380*/  STL [R1+0x1f40], R19 ;  /* 0x001f401301007387 */ /* 0x000fe80000100800 */
[----:B------:R-:W-:Y:S04]  /*11390*/  STL [R1+0x1f44], R19 ;  /* 0x001f441301007387 */ /* 0x000fe80000100800 */
[----:B------:R-:W-:Y:S01]  /*113a0*/  STL [R1+0x1f48], R19 ;  /* 0x001f481301007387 */ /* 0x000fe20000100800 */
[----:B--2---:R-:W-:-:S04]  /*113b0*/  @P1 LOP3.LUT R5, R5, R4, RZ, 0x3c, !PT ;  /* 0x0000000405051212 */ /* 0x004fc800078e3cff */
[----:B------:R-:W-:-:S04]  /*113c0*/  @P1 LOP3.LUT R4, R5, R4, RZ, 0x3c, !PT ;  /* 0x0000000405041212 */ /* 0x000fc800078e3cff */
[----:B------:R-:W-:-:S05]  /*113d0*/  @P1 LOP3.LUT R5, R5, R4, RZ, 0x3c, !PT ;  /* 0x0000000405051212 */ /* 0x000fca00078e3cff */
[----:B------:R0:W2:Y:S04]  /*113e0*/  @P1 LDG.E.U16 R8, [R4.64] ;  /* 0x0000000604081981 */ /* 0x0000a8000c1e1500 */
[----:B0-----:R-:W4:Y:S04]  /*113f0*/  LDL R4, [R1+0x728] ;  /* 0x0007280001047983 */ /* 0x001f280000100800 */
[----:B------:R-:W4:Y:S01]  /*11400*/  LDL R5, [R1+0x72c] ;  /* 0x00072c0001057983 */ /* 0x000f220000100800 */
[----:B------:R-:W-:Y:S02]  /*11410*/  PRMT R7, RZ, 0x7610, R7 ;  /* 0x00007610ff077816 */ /* 0x000fe40000000007 */
[----:B------:R-:W-:-:S02]  /*11420*/  ISETP.GT.AND P1, PT, R3, 0x38, PT ;  /* 0x000000380300780c */ /* 0x000fc40003f24270 */
[----:B----4-:R-:W-:-:S04]  /*11430*/  @P0 LOP3.LUT R5, R5, R4, RZ, 0x3c, !PT ;  /* 0x0000000405050212 */ /* 0x010fc800078e3cff */
[----:B------:R-:W-:-:S04]  /*11440*/  @P0 LOP3.LUT R4, R5, R4, RZ, 0x3c, !PT ;  /* 0x0000000405040212 */ /* 0x000fc800078e3cff */
[----:B------:R-:W-:-:S05]  /*11450*/  @P0 LOP3.LUT R5, R5, R4, RZ, 0x3c, !PT ;  /* 0x0000000405050212 */ /* 0x000fca00078e3cff */
[----:B------:R0:W4:Y:S04]  /*11460*/  @P0 LDG.E.U16 R7, [R4.64] ;  /* 0x0000000604070981 */ /* 0x000128000c1e1500 */
[----:B0-----:R-:W2:Y:S04]  /*11470*/  LDL R4, [R1+0x6e8] ;  /* 0x0006e80001047983 */ /* 0x001ea80000100800 */
[----:B------:R-:W2:Y:S01]  /*11480*/  LDL R5, [R1+0x6ec] ;  /* 0x0006ec0001057983 */ /* 0x000ea20000100800 */
[----:B------:R-:W-:Y:S02]  /*11490*/  PRMT R6, RZ, 0x7610, R6 ;  /* 0x00007610ff067816 */ /* 0x000fe40000000006 */
[----:B------:R-:W-:-:S02]  /*114a0*/  ISETP.GT.AND P0, PT, R3, 0x22, PT ;  /* 0x000000220300780c */ /* 0x000fc40003f04270 */
[----:B--2---:R-:W-:-:S04]  /*114b0*/  @P1 LOP3.LUT R5, R5, R4, RZ, 0x3c, !PT ;  /* 0x0000000405051212 */ /* 0x004fc800078e3cff */
[----:B------:R-:W-:-:S04]  /*114c0*/  @P1 LOP3.LUT R4, R5, R4, RZ, 0x3c, !PT ;  /* 0x0000000405041212 */ /* 0x000fc800078e3cff */
[----:B------:R-:W-:-:S05]  /*114d0*/  @P1 LOP3.LUT R5, R5, R4, RZ, 0x3c, !PT ;  /* 0x0000000405051212 */ /* 0x000fca00078e3cff */
[----:B------:R0:W2:Y:S04]  /*114e0*/  @P1 LDG.E.U16 R6, [R4.64] ;  /* 0x0000000604061981 */ /* 0x0000a8000c1e1500 */
[----:B0-----:R-:W2:Y:S01]  /*114f0*/  LDL R5, [R1+0x798] ;  /* 0x0007980001057983 */ /* 0x001ea20000100800 */
[----:B------:R-:W-:Y:S01]  /*11500*/  PRMT R23, RZ, 0x7610, R23 ;  /* 0x00007610ff177816 */ /* 0x000fe20000000017 */
[----:B------:R-:W-:Y:S01]  /*11510*/  @P0 IMAD.MOV.U32 R4, RZ, RZ, R0 ;  /* 0x000000ffff040224 */ /* 0x000fe200078e0000 */
[----:B------:R-:W-:Y:S01]  /*11520*/  ISETP.GT.AND P1, PT, R3, 0x23, PT ;  /* 0x000000230300780c */ /* 0x000fe20003f24270 */
[----:B------:R-:W3:Y:S04]  /*11530*/  LDL R0, [R1+0x724] ;  /* 0x0007240001007983 */ /* 0x000ee80000100800 */
[----:B--2---:R0:W2:Y:S04]  /*11540*/  @P0 LDG.E.U16 R23, [R4.64] ;  /* 0x0000000604170981 */ /* 0x0040a8000c1e1500 */
[----:B0-----:R-:W3:Y:S04]  /*11550*/  LDL R4, [R1+0x790] ;  /* 0x0007900001047983 */ /* 0x001ee80000100800 */
[----:B------:R-:W3:Y:S01]  /*11560*/  LDL R5, [R1+0x794] ;  /* 0x0007940001057983 */ /* 0x000ee20000100800 */
[----:B------:R-:W-:-:S02]  /*11570*/  PRMT R16, RZ, 0x7610, R16 ;  /* 0x00007610ff107816 */ /* 0x000fc40000000010 */
[----:B------:R-:W-:Y:S01]  /*11580*/  ISETP.GT.AND P0, PT, R3, 0x24, PT ;  /* 0x000000240300780c */ /* 0x000fe20003f04270 */
        /* <DEDUP_REMOVED lines=44> */
[----:B------:R-:W-:-:S03]  /*11850*/  PRMT R10, RZ, 0x7610, R10 ;  /* 0x00007610ff0a7816 */ /* 0x000fc6000000000a */
[----:B--2---:R0:W-:Y:S01]  /*11860*/  STL [R1+0x1f34], R12 ;  /* 0x001f340c01007387 */ /* 0x0041e20000100800 */
[----:B------:R-:W-:Y:S02]  /*11870*/  ISETP.GT.AND P0, PT, R3, 0x26, PT ;  /* 0x000000260300780c */ /* 0x000fe40003f04270 */
[----:B------:R-:W-:Y:S01]  /*11880*/  PRMT R11, RZ, 0x7610, R11 ;  /* 0x00007610ff0b7816 */ /* 0x000fe2000000000b */
[----:B0-----:R-:W2:Y:S01]  /*11890*/  LDL R12, [R1+0x758] ;  /* 0x00075800010c7983 */ /* 0x001ea20000100800 */
[----:B---3--:R-:W-:-:S04]  /*118a0*/  @P2 LOP3.LUT R5, R5, R4, RZ, 0x3c, !PT ;  /* 0x0000000405052212 */ /* 0x008fc800078e3cff */
[----:B------:R-:W-:-:S04]  /*118b0*/  @P2 LOP3.LUT R4, R5, R4, RZ, 0x3c, !PT ;  /* 0x0000000405042212 */ /* 0x000fc800078e3cff */
[----:B------:R-:W-:-:S05]  /*118c0*/  @P2 LOP3.LUT R5, R5, R4, RZ, 0x3c, !PT ;  /* 0x0000000405052212 */ /* 0x000fca00078e3cff */
[----:B------:R0:W3:Y:S04]  /*118d0*/  @P2 LDG.E.U16 R10, [R4.64] ;  /* 0x00000006040a2981 */ /* 0x0000e8000c1e1500 */
[----:B0-----:R-:W2:Y:S04]  /*118e0*/  LDL R4, [R1+0x778] ;  /* 0x0007780001047983 */ /* 0x001ea80000100800 */
[----:B------:R-:W2:Y:S01]  /*118f0*/  LDL R5, [R1+0x77c] ;  /* 0x00077c0001057983 */ /* 0x000ea20000100800 */
        /* <DEDUP_REMOVED lines=14> */
[----:B------:R0:W2:Y:S01]  /*119e0*/  @P1 LDG.E.U16 R9, [R4.64] ;  /* 0x0000000604091981 */ /* 0x0000a2000c1e1500 */
[----:B------:R-:W-:Y:S01]  /*119f0*/  PRMT R16, RZ, 0x7610, R16 ;  /* 0x00007610ff107816 */ /* 0x000fe20000000010 */
[----:B0-----:R-:W-:Y:S02]  /*11a00*/  @P0 IMAD.MOV.U32 R4, RZ, RZ, R0 ;  /* 0x000000ffff040224 */ /* 0x001fe400078e0000 */
[----:B------:R-:W-:-:S05]  /*11a10*/  @P0 IMAD.MOV.U32 R5, RZ, RZ, R12 ;  /* 0x000000ffff050224 */ /* 0x000fca00078e000c */
[----:B------:R0:W3:Y:S04]  /*11a20*/  @P0 LDG.E.U16 R16, [R4.64] ;  /* 0x0000000604100981 */ /* 0x0000e8000c1e1500 */
[----:B--2---:R1:W-:Y:S04]  /*11a30*/  STL [R1+0x130], R9 ;  /* 0x0001300901007387 */ /* 0x0043e80000100800 */
[----:B-1----:R-:W2:Y:S01]  /*11a40*/  LDL.LU R9, [R1+0x1f7c] ;  /* 0x001f7c0001097983 */ /* 0x002ea20000300800 */
[----:B------:R-:W-:-:S03]  /*11a50*/  ISETP.GT.AND P1, PT, R3, 0x2b, PT ;  /* 0x0000002b0300780c */ /* 0x000fc60003f24270 */
[----:B0-----:R-:W2:Y:S04]  /*11a60*/  LDL R4, [R1+0x750] ;  /* 0x0007500001047983 */ /* 0x001ea80000100800 */
[----:B------:R-:W2:Y:S01]  /*11a70*/  LDL R5, [R1+0x754] ;  /* 0x0007540001057983 */ /* 0x000ea20000100800 */
[----:B------:R-:W-:Y:S02]  /*11a80*/  PRMT R21, RZ, 0x7610, R21 ;  /* 0x00007610ff157816 */ /* 0x000fe40000000015 */
[----:B------:R-:W-:Y:S01]  /*11a90*/  ISETP.GT.AND P0, PT, R3, 0x2c, PT ;  /* 0x0000002c0300780c */ /* 0x000fe20003f04270 */
[----:B------:R-:W3:Y:S01]  /*11aa0*/  LDL R12, [R1+0x718] ;  /* 0x00071800010c7983 */ /* 0x000ee20000100800 */
[----:B------:R-:W-:-:S03]  /*11ab0*/  PRMT R27, RZ, 0x7610, R27 ;  /* 0x00007610ff1b7816 */ /* 0x000fc6000000001b */
[----:B------:R-:W3:Y:S01]  /*11ac0*/  LDL R0, [R1+0x71c] ;  /* 0x00071c0001007983 */ /* 0x000ee20000100800 */
        /* <DEDUP_REMOVED lines=13> */
[----:B------:R-:W-:Y:S02]  /*11ba0*/  ISETP.GT.AND P1, PT, R3, 0x2d, PT ;  /* 0x0000002d0300780c */ /* 0x000fe40003f24270 */
[----:B------:R-:W-:-:S11]  /*11bb0*/  PRMT R17, RZ, 0x7610, R17 ;  /* 0x00007610ff117816 */ /* 0x000fd60000000011 */
[----:B---3--:R-:W-:-:S04]  /*11bc0*/  @P1 LOP3.LUT R5, R5, R4, RZ, 0x3c, !PT ;  /* 0x0000000405051212 */ /* 0x008fc800078e3cff */
[----:B------:R-:W-:-:S04]  /*11bd0*/  @P1 LOP3.LUT R4, R5, R4, RZ, 0x3c, !PT ;  /* 0x0000000405041212 */ /* 0x000fc800078e3cff */
[----:B------:R-:W-:-:S05]  /*11be0*/  @P1 LOP3.LUT R5, R5, R4, RZ, 0x3c, !PT ;  /* 0x0000000405051212 */ /* 0x000fca00078e3cff */
[----:B------:R0:W3:Y:S01]  /*11bf0*/  @P1 LDG.E.U16 R17, [R4.64] ;  /* 0x0000000604111981 */ /* 0x0000e2000c1e1500 */
[----:B------:R-:W-:Y:S02]  /*11c00*/  ISETP.GT.AND P0, PT, R3, 0x32, PT ;  /* 0x000000320300780c */ /* 0x000fe40003f04270 */
[----:B------:R-:W-:Y:S01]  /*11c10*/  PRMT R11, RZ, 0x7610, R11 ;  /* 0x00007610ff0b7816 */ /* 0x000fe2000000000b */
[----:B--2---:R-:W-:Y:S04]  /*11c20*/  STL [R1+0x1f10], R27 ;  /* 0x001f101b01007387 */ /* 0x004fe80000100800 */
[----:B------:R-:W-:Y:S06]  /*11c30*/  STL [R1+0x1f14], R27 ;  /* 0x001f141b01007387 */ /* 0x000fec0000100800 */
[----:B0-----:R-:W-:-:S02]  /*11c40*/  @P0 IMAD.MOV.U32 R4, RZ, RZ, R0 ;  /* 0x000000ffff040224 */ /* 0x001fc400078e0000 */
[----:B------:R-:W-:Y:S01]  /*11c50*/  @P0 IMAD.MOV.U32 R5, RZ, RZ, R12 ;  /* 0x000000ffff050224 */ /* 0x000fe200078e000c */
[----:B------:R-:W-:Y:S04]  /*11c60*/  STL [R1+0x1f18], R27 ;  /* 0x001f181b01007387 */ /* 0x000fe80000100800 */
[----:B------:R0:W2:Y:S04]  /*11c70*/  @P0 LDG.E.U16 R11, [R4.64] ;  /* 0x00000006040b0981 */ /* 0x0000a8000c1e1500 */
[----:B---3--:R1:W-:Y:S04]  /*11c80*/  STL [R1+0x14], R17 ;  /* 0x0000141101007387 */ /* 0x0083e80000100800 */
[----:B-1----:R-:W3:Y:S04]  /*11c90*/  LDL.LU R17, [R1+0x1f78] ;  /* 0x001f780001117983 */ /* 0x002ee80000300800 */
[----:B0-----:R-:W2:Y:S04]  /*11ca0*/  LDL R4, [R1+0x6d8] ;  /* 0x0006d80001047983 */ /* 0x001ea80000100800 */
[----:B------:R-:W2:Y:S01]  /*11cb0*/  LDL R5, [R1+0x6dc] ;  /* 0x0006dc0001057983 */ /* 0x000ea20000100800 */
[----:B------:R-:W-:-:S02]  /*11cc0*/  ISETP.GT.AND P1, PT, R3, 0x3a, PT ;  /* 0x0000003a0300780c */ /* 0x000fc40003f24270 */
[----:B------:R-:W-:Y:S01]  /*11cd0*/  PRMT R9, RZ, 0x7610, R9 ;  /* 0x00007610ff097816 */ /* 0x000fe20000000009 */
[----:B------:R-:W3:Y:S01]  /*11ce0*/  LDL R12, [R1+0x708] ;  /* 0x00070800010c7983 */ /* 0x000ee20000100800 */
[----:B------:R-:W-:Y:S02]  /*11cf0*/  ISETP.GT.AND P0, PT, R3, 0x2e, PT ;  /* 0x0000002e0300780c */ /* 0x000fe40003f04270 */
[----:B------:R-:W-:Y:S01]  /*11d00*/  PRMT R22, RZ, 0x7610, R22 ;  /* 0x00007610ff167816 */ /* 0x000fe20000000016 */
[----:B------:R-:W3:Y:S06]  /*11d10*/  LDL R0, [R1+0x70c] ;  /* 0x00070c0001007983 */ /* 0x000eec0000100800 */
[----:B--2---:R-:W-:-:S04]  /*11d20*/  @P1 LOP3.LUT R5, R5, R4, RZ, 0x3c, !PT ;  /* 0x0000000405051212 */ /* 0x004fc800078e3cff */
[----:B------:R-:W-:-:S04]  /*11d30*/  @P1 LOP3.LUT R4, R5, R4, RZ, 0x3c, !PT ;  /* 0x0000000405041212 */ /* 0x000fc800078e3cff */
[----:B------:R-:W-:-:S05]  /*11d40*/  @P1 LOP3.LUT R5, R5, R4, RZ, 0x3c, !PT ;  /* 0x0000000405051212 */ /* 0x000fca00078e3cff */
[----:B------:R0:W2:Y:S04]  /*11d50*/  @P1 LDG.E.U16 R9, [R4.64] ;  /* 0x0000000604091981 */ /* 0x0000a8000c1e1500 */
[----:B0-----:R-:W2:Y:S04]  /*11d60*/  LDL R4, [R1+0x738] ;  /* 0x0007380001047983 */ /* 0x001ea80000100800 */
[----:B------:R-:W2:Y:S02]  /*11d70*/  LDL R5, [R1+0x73c] ;  /* 0x00073c0001057983 */ /* 0x000ea40000100800 */
[----:B--2---:R-:W-:-:S04]  /*11d80*/  @P0 LOP3.LUT R5, R5, R4, RZ, 0x3c, !PT ;  /* 0x0000000405050212 */ /* 0x004fc800078e3cff */
[----:B------:R-:W-:-:S04]  /*11d90*/  @P0 LOP3.LUT R4, R5, R4, RZ, 0x3c, !PT ;  /* 0x0000000405040212 */ /* 0x000fc800078e3cff */
[----:B------:R-:W-:-:S05]  /*11da0*/  @P0 LOP3.LUT R5, R5, R4, RZ, 0x3c, !PT ;  /* 0x0000000405050212 */ /* 0x000fca00078e3cff */
[----:B------:R-:W2:Y:S01]  /*11db0*/  @P0 LDG.E.U16 R22, [R4.64] ;  /* 0x0000000604160981 */ /* 0x000ea2000c1e1500 */
[----:B------:R-:W-:-:S03]  /*11dc0*/  ISETP.GT.AND P1, PT, R3, 0x2f, PT ;  /* 0x0000002f0300780c */ /* 0x000fc60003f24270 */
[----:B--2---:R0:W-:Y:S04]  /*11dd0*/  STL [R1+0x30], R22 ;  /* 0x0000301601007387 */ /* 0x0041e80000100800 */
[----:B0-----:R-:W2:Y:S04]  /*11de0*/  LDL.LU R22, [R1+0x1f74] ;  /* 0x001f740001167983 */ /* 0x001ea80000300800 */
[----:B------:R-:W2:Y:S04]  /*11df0*/  LDL R4, [R1+0x730] ;  /* 0x0007300001047983 */ /* 0x000ea80000100800 */
[----:B------:R-:W2:Y:S01]  /*11e00*/  LDL R5, [R1+0x734] ;  /* 0x0007340001057983 */ /* 0x000ea20000100800 */
[----:B------:R-:W-:-:S02]  /*11e10*/  PRMT R15, RZ, 0x7610, R15 ;  /* 0x00007610ff0f7816 */ /* 0x000fc4000000000f */
        /* <DEDUP_REMOVED lines=9> */
[----:B------:R-:W-:-:S02]  /*11eb0*/  ISETP.GT.AND P1, PT, R3, 0x34, PT ;  /* 0x000000340300780c */ /* 0x000fc40003f24270 */
[----:B---3--:R-:W-:Y:S02]  /*11ec0*/  PRMT R17, RZ, 0x7610, R17 ;  /* 0x00007610ff117816 */ /* 0x008fe40000000011 */
[----:B------:R-:W-:Y:S02]  /*11ed0*/  PRMT R22, RZ, 0x7610, R22 ;  /* 0x00007610ff167816 */ /* 0x000fe40000000016 */
[----:B--2---:R-:W-:-:S04]  /*11ee0*/  @P0 LOP3.LUT R5, R5, R4, RZ, 0x3c, !PT ;  /* 0x0000000405050212 */ /* 0x004fc800078e3cff */
[----:B------:R-:W-:-:S04]  /*11ef0*/  @P0 LOP3.LUT R4, R5, R4, RZ, 0x3c, !PT ;  /* 0x0000000405040212 */ /* 0x000fc800078e3cff */
[----:B------:R-:W-:-:S05]  /*11f00*/  @P0 LOP3.LUT R5, R5, R4, RZ, 0x3c, !PT ;  /* 0x0000000405050212 */ /* 0x000fca00078e3cff */
[----:B------:R0:W2:Y:S02]  /*11f10*/  @P0 LDG.E.U16 R17, [R4.64] ;  /* 0x0000000604110981 */ /* 0x0000a4000c1e1500 */
[----:B0-----:R-:W-:Y:S02]  /*11f20*/  @P1 IMAD.MOV.U32 R4, RZ, RZ, R0 ;  /* 0x000000ffff041224 */ /* 0x001fe400078e0000 */
[----:B------:R-:W-:Y:S01]  /*11f30*/  @P1 IMAD.MOV.U32 R5, RZ, RZ, R12 ;  /* 0x000000ffff051224 */ /* 0x000fe200078e000c */
[----:B------:R-:W-:Y:S01]  /*11f40*/  ISETP.GT.AND P0, PT, R3, 0x35, PT ;  /* 0x000000350300780c */ /* 0x000fe20003f04270 */
[----:B------:R-:W3:Y:S04]  /*11f50*/  LDL R12, [R1+0x6c8] ;  /* 0x0006c800010c7983 */ /* 0x000ee80000100800 */
[----:B------:R0:W2:Y:S01]  /*11f60*/  @P1 LDG.E.U16 R22, [R4.64] ;  /* 0x0000000604161981 */ /* 0x0000a2000c1e1500 */
[----:B------:R-:W-:-:S03]  /*11f70*/  PRMT R18, RZ, 0x7610, R18 ;  /* 0x00007610ff127816 */ /* 0x000fc60000000012 */
[----:B------:R-:W2:Y:S04]  /*11f80*/  LDL R0, [R1+0x6cc] ;  /* 0x0006cc0001007983 */ /* 0x000ea80000100800 */
[----:B0-----:R-:W2:Y:S04]  /*11f90*/  LDL R4, [R1+0x700] ;  /* 0x0007000001047983 */ /* 0x001ea80000100800 */
[----:B------:R-:W2:Y:S02]  /*11fa0*/  LDL R5, [R1+0x704] ;  /* 0x0007040001057983 */ /* 0x000ea40000100800 */
[----:B--2---:R-:W-:-:S04]  /*11fb0*/  @P0 LOP3.LUT R5, R5, R4, RZ, 0x3c, !PT ;  /* 0x0000000405050212 */ /* 0x004fc800078e3cff */
[----:B------:R-:W-:-:S04]  /*11fc0*/  @P0 LOP3.LUT R4, R5, R4, RZ, 0x3c, !PT ;  /* 0x0000000405040212 */ /* 0x000fc800078e3cff */
[----:B------:R-:W-:-:S05]  /*11fd0*/  @P0 LOP3.LUT R5, R5, R4, RZ, 0x3c, !PT ;  /* 0x0000000405050212 */ /* 0x000fca00078e3cff */
[----:B------:R-:W2:Y:S04]  /*11fe0*/  @P0 LDG.E.U16 R18, [R4.64] ;  /* 0x0000000604120981 */ /* 0x000ea8000c1e1500 */
[----:B------:R-:W-:Y:S01]  /*11ff0*/  STL [R1+0x1f1c], R22 ;  /* 0x001f1c1601007387 */ /* 0x000fe20000100800 */
[----:B------:R-:W-:-:S03]  /*12000*/  ISETP.GT.AND P1, PT, R3, 0x36, PT ;  /* 0x000000360300780c */ /* 0x000fc60003f24270 */
[----:B--2---:R0:W-:Y:S04]  /*12010*/  STL [R1], R18 ;  /* 0x0000001201007387 */ /* 0x0041e80000100800 */
        /* <DEDUP_REMOVED lines=17> */
[----:B------:R0:W2:Y:S04]  /*12130*/  @P2 LDG.E.U16 R15, [R4.64] ;  /* 0x00000006040f2981 */ /* 0x0000a8000c1e1500 */
[----:B0-----:R-:W2:Y:S04]  /*12140*/  LDL R4, [R1+0x6f0] ;  /* 0x0006f00001047983 */ /* 0x001ea80000100800 */
[----:B------:R-:W2:Y:S01]  /*12150*/  LDL R5, [R1+0x6f4] ;  /* 0x0006f40001057983 */ /* 0x000ea20000100800 */
[----:B------:R-:W-:Y:S02]  /*12160*/  ISETP.GT.AND P0, PT, R3, 0x37, PT ;  /* 0x000000370300780c */ /* 0x000fe40003f04270 */
[----:B------:R-:W-:-:S02]  /*12170*/  PRMT R25, RZ, 0x7610, R25 ;  /* 0x00007610ff197816 */ /* 0x000fc40000000019 */
[----:B------:R-:W-:-:S09]  /*12180*/  ISETP.GT.AND P1, PT, R3, 0x3c, PT ;  /* 0x0000003c0300780c */ /* 0x000fd20003f24270 */
[----:B--2---:R-:W-:-:S04]  /*12190*/  @P0 LOP3.LUT R5, R5, R4, RZ, 0x3c, !PT ;  /* 0x0000000405050212 */ /* 0x004fc800078e3cff */
[----:B------:R-:W-:-:S04]  /*121a0*/  @P0 LOP3.LUT R4, R5, R4, RZ, 0x3c, !PT ;  /* 0x0000000405040212 */ /* 0x000fc800078e3cff */
[----:B------:R-:W-:-:S05]  /*121b0*/  @P0 LOP3.LUT R5, R5, R4, RZ, 0x3c, !PT ;  /* 0x0000000405050212 */ /* 0x000fca00078e3cff */
[----:B------:R0:W2:Y:S01]  /*121c0*/  @P0 LDG.E.U16 R25, [R4.64] ;  /* 0x0000000604190981 */ /* 0x0000a2000c1e1500 */
[----:B------:R-:W-:Y:S01]  /*121d0*/  PRMT R18, RZ, 0x7610, R18 ;  /* 0x00007610ff127816 */ /* 0x000fe20000000012 */
[----:B0-----:R-:W-:Y:S02]  /*121e0*/  @P1 IMAD.MOV.U32 R4, RZ, RZ, R0 ;  /* 0x000000ffff041224 */ /* 0x001fe400078e0000 */
[----:B---3--:R-:W-:-:S05]  /*121f0*/  @P1 IMAD.MOV.U32 R5, RZ, RZ, R12 ;  /* 0x000000ffff051224 */ /* 0x008fca00078e000c */
[----:B------:R0:W3:Y:S04]  /*12200*/  @P1 LDG.E.U16 R18, [R4.64] ;  /* 0x0000000604121981 */ /* 0x0000e8000c1e1500 */
[----:B--2---:R1:W-:Y:S04]  /*12210*/  STL [R1+0x70], R25 ;  /* 0x0000701901007387 */ /* 0x0043e80000100800 */
[----:B0-----:R-:W2:Y:S04]  /*12220*/  LDL R4, [R1+0x6c0] ;  /* 0x0006c00001047983 */ /* 0x001ea80000100800 */
[----:B------:R-:W2:Y:S01]  /*12230*/  LDL R5, [R1+0x6c4] ;  /* 0x0006c40001057983 */ /* 0x000ea20000100800 */
[----:B------:R-:W-:-:S02]  /*12240*/  ISETP.GT.AND P0, PT, R3, 0x3d, PT ;  /* 0x0000003d0300780c */ /* 0x000fc40003f04270 */
[----:B------:R-:W-:Y:S01]  /*12250*/  PRMT R24, RZ, 0x7610, R24 ;  /* 0x00007610ff187816 */ /* 0x000fe20000000018 */
[----:B-1----:R-:W4:Y:S04]  /*12260*/  LDL R25, [R1+0x6bc] ;  /* 0x0006bc0001197983 */ /* 0x002f280000100800 */
[----:B---3--:R-:W-:Y:S04]  /*12270*/  STL [R1+0x1f0c], R18 ;  /* 0x001f0c1201007387 */ /* 0x008fe80000100800 */
[----:B------:R-:W-:Y:S02]  /*12280*/  STL [R1+0x1f20], R18 ;  /* 0x001f201201007387 */ /* 0x000fe40000100800 */
[----:B--2---:R-:W-:-:S04]  /*12290*/  @P0 LOP3.LUT R5, R5, R4, RZ, 0x3c, !PT ;  /* 0x0000000405050212 */ /* 0x004fc800078e3cff */
[----:B------:R-:W-:-:S04]  /*122a0*/  @P0 LOP3.LUT R4, R5, R4, RZ, 0x3c, !PT ;  /* 0x0000000405040212 */ /* 0x000fc800078e3cff */
[----:B------:R-:W-:-:S05]  /*122b0*/  @P0 LOP3.LUT R5, R5, R4, RZ, 0x3c, !PT ;  /* 0x0000000405050212 */ /* 0x000fca00078e3cff */
[----:B------:R0:W2:Y:S04]  /*122c0*/  @P0 LDG.E.U16 R24, [R4.64] ;  /* 0x0000000604180981 */ /* 0x0000a8000c1e1500 */
[----:B0-----:R-:W3:Y:S04]  /*122d0*/  LDL R5, [R1+0x6b8] ;  /* 0x0006b80001057983 */ /* 0x001ee80000100800 */
[----:B------:R-:W0:Y:S01]  /*122e0*/  S2R R12, SR_TID.X ;  /* 0x00000000000c7919 */ /* 0x000e220000002100 */
[C---:B------:R-:W-:Y:S02]  /*122f0*/  ISETP.GT.AND P1, PT, R3.reuse, 0x3e, PT ;  /* 0x0000003e0300780c */ /* 0x040fe40003f24270 */
[----:B------:R-:W-:-:S11]  /*12300*/  ISETP.GT.AND P2, PT, R3, 0x3f, PT ;  /* 0x0000003f0300780c */ /* 0x000fd60003f44270 */
[----:B----4-:R-:W-:Y:S01]  /*12310*/  @P1 IMAD.MOV.U32 R4, RZ, RZ, R25 ;  /* 0x000000ffff041224 */ /* 0x010fe200078e0019 */
[----:B0-----:R-:W-:-:S04]  /*12320*/  LOP3.LUT R0, R12, 0x3f, RZ, 0xc0, !PT ;  /* 0x0000003f0c007812 */ /* 0x001fc800078ec0ff */
[----:B------:R-:W-:Y:S02]  /*12330*/  ISETP.GE.AND P0, PT, R0, R3, PT ;  /* 0x000000030000720c */ /* 0x000fe40003f06270 */
[----:B------:R-:W-:Y:S01]  /*12340*/  PRMT R3, RZ, 0x7610, R3 ;  /* 0x00007610ff037816 */ /* 0x000fe20000000003 */
[----:B--2---:R-:W-:Y:S04]  /*12350*/  STL [R1+0x1ee8], R24 ;  /* 0x001ee81801007387 */ /* 0x004fe80000100800 */
        /* <DEDUP_REMOVED lines=9> */
[----:B---3--:R0:W2:Y:S01]  /*123f0*/  @P1 LDG.E.U16 R3, [R4.64] ;  /* 0x0000000604031981 */ /* 0x0080a2000c1e1500 */
[----:B------:R-:W-:-:S03]  /*12400*/  PRMT R2, RZ, 0x7610, R2 ;  /* 0x00007610ff027816 */ /* 0x000fc60000000002 */
[----:B------:R-:W3:Y:S04]  /*12410*/  LDL R25, [R1+0xca0] ;  /* 0x000ca00001197983 */ /* 0x000ee80000100800 */
[----:B0-----:R-:W4:Y:S04]  /*12420*/  LDL R4, [R1+0x6b0] ;  /* 0x0006b00001047983 */ /* 0x001f280000100800 */
[----:B------:R-:W4:Y:S04]  /*12430*/  LDL R5, [R1+0x6b4] ;  /* 0x0006b40001057983 */ /* 0x000f280000100800 */
[----:B--2---:R-:W-:Y:S04]  /*12440*/  STL [R1+0x1ed0], R3 ;  /* 0x001ed00301007387 */ /* 0x004fe80000100800 */
[----:B------:R-:W-:Y:S01]  /*12450*/  STL [R1+0x1ed4], R3 ;  /* 0x001ed40301007387 */ /* 0x000fe20000100800 */
[----:B----4-:R-:W-:-:S04]  /*12460*/  @P2 LOP3.LUT R5, R5, R4, RZ, 0x3c, !PT ;  /* 0x0000000405052212 */ /* 0x010fc800078e3cff */
[C---:B------:R-:W-:Y:S01]  /*12470*/  @P2 LOP3.LUT R4, R5.reuse, R4, RZ, 0x3c, !PT ;  /* 0x0000000405042212 */ /* 0x040fe200078e3cff */
[----:B------:R-:W-:Y:S03]  /*12480*/  STL [R1+0x1ed8], R3 ;  /* 0x001ed80301007387 */ /* 0x000fe60000100800 */
[----:B------:R-:W-:Y:S01]  /*12490*/  @P2 LOP3.LUT R5, R5, R4, RZ, 0x3c, !PT ;  /* 0x0000000405052212 */ /* 0x000fe200078e3cff */
[----:B------:R-:W-:Y:S04]  /*124a0*/  STL [R1+0x1edc], R3 ;  /* 0x001edc0301007387 */ /* 0x000fe80000100800 */
[----:B------:R-:W-:Y:S04]  /*124b0*/  STL [R1+0x1ee0], R3 ;  /* 0x001ee00301007387 */ /* 0x000fe80000100800 */
[----:B------:R-:W-:Y:S04]  /*124c0*/  STL [R1+0x1ee4], R3 ;  /* 0x001ee40301007387 */ /* 0x000fe80000100800 */
[----:B------:R-:W-:Y:S04]  /*124d0*/  STL [R1+0x1ef4], R3 ;  /* 0x001ef40301007387 */ /* 0x000fe80000100800 */
[----:B------:R-:W-:Y:S04]  /*124e0*/  STL [R1+0x1ef8], R3 ;  /* 0x001ef80301007387 */ /* 0x000fe80000100800 */
[----:B------:R0:W2:Y:S04]  /*124f0*/  @P2 LDG.E.U16 R2, [R4.64] ;  /* 0x0000000604022981 */ /* 0x0000a8000c1e1500 */
[----:B0-----:R-:W4:Y:S01]  /*12500*/  LDL R5, [R1+0x8c8] ;  /* 0x0008c80001057983 */ /* 0x001f220000100800 */
[----:B------:R-:W-:-:S03]  /*12510*/  PRMT R29, RZ, 0x7610, R29 ;  /* 0x00007610ff1d7816 */ /* 0x000fc6000000001d */
[----:B------:R-:W-:Y:S01]  /*12520*/  BAR.SYNC.DEFER_BLOCKING 0x0 ;  /* 0x0000000000007b1d */ /* 0x000fe20000010000 */
[----:B----4-:R-:W-:Y:S02]  /*12530*/  @!P0 IMAD.MOV.U32 R4, RZ, RZ, R5 ;  /* 0x000000ffff048224 */ /* 0x010fe400078e0005 */
[----:B------:R-:W-:-:S05]  /*12540*/  @!P0 IMAD.MOV.U32 R5, RZ, RZ, R28 ;  /* 0x000000ffff058224 */ /* 0x000fca00078e001c */
[----:B------:R-:W4:Y:S04]  /*12550*/  @!P0 LDG.E.U16 R29, [R4.64] ;  /* 0x00000006041d8981 */ /* 0x000f28000c1e1500 */
[----:B--2---:R-:W-:Y:S04]  /*12560*/  STL [R1+0x1eac], R2 ;  /* 0x001eac0201007387 */ /* 0x004fe80000100800 */
[----:B------:R-:W-:Y:S04]  /*12570*/  STL [R1+0x1eb0], R2 ;  /* 0x001eb00201007387 */ /* 0x000fe80000100800 */
[----:B------:R-:W-:Y:S04]  /*12580*/  STL [R1+0x1eb4], R2 ;  /* 0x001eb40201007387 */ /* 0x000fe80000100800 */
[----:B------:R-:W-:Y:S04]  /*12590*/  STL [R1+0x1eb8], R2 ;  /* 0x001eb80201007387 */ /* 0x000fe80000100800 */
[----:B------:R-:W-:Y:S04]  /*125a0*/  STL [R1+0x1efc], R2 ;  /* 0x001efc0201007387 */ /* 0x000fe80000100800 */
[----:B------:R-:W-:Y:S04]  /*125b0*/  STL [R1+0x1f00], R2 ;  /* 0x001f000201007387 */ /* 0x000fe80000100800 */
[----:B------:R-:W-:Y:S04]  /*125c0*/  STL [R1+0xcec], R28 ;  /* 0x000cec1c01007387 */ /* 0x000fe80000100800 */
[----:B----4-:R0:W-:Y:S04]  /*125d0*/  STL [R1+0x144], R29 ;  /* 0x0001441d01007387 */ /* 0x0101e80000100800 */
[----:B0-----:R-:W2:Y:S04]  /*125e0*/  LDL.LU R29, [R1+0x1f64] ;  /* 0x001f6400011d7983 */ /* 0x001ea80000300800 */
[----:B------:R-:W4:Y:S01]  /*125f0*/  LDL R5, [R1+0xc9c] ;  /* 0x000c9c0001057983 */ /* 0x000f220000100800 */
[----:B---3--:R-:W-:-:S03]  /*12600*/  @!P0 IMAD.MOV.U32 R4, RZ, RZ, R25 ;  /* 0x000000ffff048224 */ /* 0x008fc600078e0019 */
[----:B------:R-:W3:Y:S01]  /*12610*/  LDL.LU R25, [R1+0x10] ;  /* 0x0000100001197983 */ /* 0x000ee20000300800 */
[----:B--2---:R-:W-:-:S06]  /*12620*/  PRMT R29, RZ, 0x7610, R29 ;  /* 0x00007610ff1d7816 */ /* 0x004fcc000000001d */
[----:B----4-:R-:W2:Y:S04]  /*12630*/  @!P0 LDG.E.U16 R29, [R4.64] ;  /* 0x00000006041d8981 */ /* 0x010ea8000c1e1500 */
[----:B--2---:R0:W-:Y:S04]  /*12640*/  STL [R1+0x2c], R29 ;  /* 0x00002c1d01007387 */ /* 0x0041e80000100800 */
[----:B0-----:R-:W2:Y:S04]  /*12650*/  LDL.LU R29, [R1+0x1f60] ;  /* 0x001f6000011d7983 */ /* 0x001ea80000300800 */
[----:B------:R-:W4:Y:S04]  /*12660*/  LDL R4, [R1+0x8b4] ;  /* 0x0008b40001047983 */ /* 0x000f280000100800 */
[----:B------:R-:W4:Y:S01]  /*12670*/  LDL R5, [R1+0xc90] ;  /* 0x000c900001057983 */ /* 0x000f220000100800 */
[----:B--2---:R-:W-:-:S02]  /*12680*/  PRMT R29, RZ, 0x7610, R29 ;  /* 0x00007610ff1d7816 */ /* 0x004fc4000000001d */
[----:B----4-:R-:W-:-:S04]  /*12690*/  @!P0 LOP3.LUT R5, R5, R4, RZ, 0x3c, !PT ;  /* 0x0000000405058212 */ /* 0x010fc800078e3cff */
[----:B------:R-:W-:-:S04]  /*126a0*/  @!P0 LOP3.LUT R4, R5, R4, RZ, 0x3c, !PT ;  /* 0x0000000405048212 */ /* 0x000fc800078e3cff */
[----:B------:R-:W-:-:S05]  /*126b0*/  @!P0 LOP3.LUT R5, R5, R4, RZ, 0x3c, !PT ;  /* 0x0000000405058212 */ /* 0x000fca00078e3cff */
[----:B------:R-:W2:Y:S04]  /*126c0*/  @!P0 LDG.E.U16 R29, [R4.64] ;  /* 0x00000006041d8981 */ /* 0x000ea8000c1e1500 */
[----:B--2---:R0:W-:Y:S04]  /*126d0*/  STL [R1+0x34], R29 ;  /* 0x0000341d01007387 */ /* 0x0041e80000100800 */
[----:B0-----:R-:W2:Y:S04]  /*126e0*/  LDL.LU R29, [R1+0x1f5c] ;  /* 0x001f5c00011d7983 */ /* 0x001ea80000300800 */
[----:B------:R-:W4:Y:S04]  /*126f0*/  LDL R4, [R1+0xc7c] ;  /* 0x000c7c0001047983 */ /* 0x000f280000100800 */
[----:B------:R-:W4:Y:S01]  /*12700*/  LDL R5, [R1+0xc80] ;  /* 0x000c800001057983 */ /* 0x000f220000100800 */
[----:B------:R-:W-:-:S02]  /*12710*/  PRMT R23, RZ, 0x7610, R23 ;  /* 0x00007610ff177816 */ /* 0x000fc40000000017 */
[----:B----4-:R-:W-:-:S04]  /*12720*/  @!P0 LOP3.LUT R5, R5, R4, RZ, 0x3c, !PT ;  /* 0x0000000405058212 */ /* 0x010fc800078e3cff */
[----:B------:R-:W-:-:S04]  /*12730*/  @!P0 LOP3.LUT R4, R5, R4, RZ, 0x3c, !PT ;  /* 0x0000000405048212 */ /* 0x000fc800078e3cff */
[----:B------:R-:W-:-:S05]  /*12740*/  @!P0 LOP3.LUT R5, R5, R4, RZ, 0x3c, !PT ;  /* 0x0000000405058212 */ /* 0x000fca00078e3cff */
[----:B------:R0:W4:Y:S04]  /*12750*/  @!P0 LDG.E.U16 R23, [R4.64] ;  /* 0x0000000604178981 */ /* 0x000128000c1e1500 */
[----:B0-----:R-:W3:Y:S04]  /*12760*/  LDL R4, [R1+0xc5c] ;  /* 0x000c5c0001047983 */ /* 0x001ee80000100800 */
[----:B------:R-:W3:Y:S01]  /*12770*/  LDL R5, [R1+0xc60] ;  /* 0x000c600001057983 */ /* 0x000ee20000100800 */
[----:B--2---:R-:W-:Y:S02]  /*12780*/  PRMT R29, RZ, 0x7610, R29 ;  /* 0x00007610ff1d7816 */ /* 0x004fe4000000001d */
[----:B---3--:R-:W-:-:S04]  /*12790*/  @!P0 LOP3.LUT R5, R5, R4, RZ, 0x3c, !PT ;  /* 0x0000000405058212 */ /* 0x008fc800078e3cff */
[----:B------:R-:W-:-:S04]  /*127a0*/  @!P0 LOP3.LUT R4, R5, R4, RZ, 0x3c, !PT ;  /* 0x0000000405048212 */ /* 0x000fc800078e3cff */
[----:B------:R-:W-:-:S05]  /*127b0*/  @!P0 LOP3.LUT R5, R5, R4, RZ, 0x3c, !PT ;  /* 0x0000000405058212 */ /* 0x000fca00078e3cff */
[----:B------:R-:W2:Y:S04]  /*127c0*/  @!P0 LDG.E.U16 R29, [R4.64] ;  /* 0x00000006041d8981 */ /* 0x000ea8000c1e1500 */
[----:B----4-:R0:W-:Y:S04]  /*127d0*/  STL [R1+0x3c], R23 ;  /* 0x00003c1701007387 */ /* 0x0101e80000100800 */
[----:B0-----:R-:W3:Y:S04]  /*127e0*/  LDL R23, [R1+0xbe0] ;  /* 0x000be00001177983 */ /* 0x001ee80000100800 */
        /* <DEDUP_REMOVED lines=8> */
[----:B------:R0:W2:Y:S04]  /*12870*/  @!P0 LDG.E.U16 R29, [R4.64] ;  /* 0x00000006041d8981 */ /* 0x0000a8000c1e1500 */
[----:B0-----:R-:W4:Y:S04]  /*12880*/  LDL R4, [R1+0xc1c] ;  /* 0x000c1c0001047983 */ /* 0x001f280000100800 */
[----:B------:R-:W4:Y:S01]  /*12890*/  LDL R5, [R1+0xc20] ;  /* 0x000c200001057983 */ /* 0x000f220000100800 */
[----:B------:R-:W-:-:S03]  /*128a0*/  PRMT R18, RZ, 0x7610, R18 ;  /* 0x00007610ff127816 */ /* 0x000fc60000000012 */
[----:B--2---:R0:W-:Y:S01]  /*128b0*/  STL [R1+0x48], R29 ;  /* 0x0000481d01007387 */ /* 0x0041e20000100800 */
[----:B----4-:R-:W-:-:S04]  /*128c0*/  @!P0 LOP3.LUT R5, R5, R4, RZ, 0x3c, !PT ;  /* 0x0000000405058212 */ /* 0x010fc800078e3cff */
[----:B------:R-:W-:-:S04]  /*128d0*/  @!P0 LOP3.LUT R4, R5, R4, RZ, 0x3c, !PT ;  /* 0x0000000405048212 */ /* 0x000fc800078e3cff */
[----:B------:R-:W-:-:S05]  /*128e0*/  @!P0 LOP3.LUT R5, R5, R4, RZ, 0x3c, !PT ;  /* 0x0000000405058212 */ /* 0x000fca00078e3cff */
[----:B------:R1:W2:Y:S04]  /*128f0*/  @!P0 LDG.E.U16 R18, [R4.64] ;  /* 0x0000000604128981 */ /* 0x0002a8000c1e1500 */
[----:B-1----:R-:W4:Y:S04]  /*12900*/  LDL R4, [R1+0xbfc] ;  /* 0x000bfc0001047983 */ /* 0x002f280000100800 */
[----:B------:R-:W4:Y:S01]  /*12910*/  LDL R5, [R1+0xc00] ;  /* 0x000c000001057983 */ /* 0x000f220000100800 */
[----:B------:R-:W-:-:S03]  /*12920*/  PRMT R26, RZ, 0x7610, R26 ;  /* 0x00007610ff1a7816 */ /* 0x000fc6000000001a */
[----:B--2---:R1:W-:Y:S01]  /*12930*/  STL [R1+0x50], R18 ;  /* 0x0000501201007387 */ /* 0x0043e20000100800 */
[----:B----4-:R-:W-:-:S04]  /*12940*/  @!P0 LOP3.LUT R5, R5, R4, RZ, 0x3c, !PT ;  /* 0x0000000405058212 */ /* 0x010fc800078e3cff */
[----:B------:R-:W-:-:S04]  /*12950*/  @!P0 LOP3.LUT R4, R5, R4, RZ, 0x3c, !PT ;  /* 0x0000000405048212 */ /* 0x000fc800078e3cff */
[----:B------:R-:W-:-:S05]  /*12960*/  @!P0 LOP3.LUT R5, R5, R4, RZ, 0x3c, !PT ;  /* 0x0000000405058212 */ /* 0x000fca00078e3cff */
[----:B------:R2:W4:Y:S04]  /*12970*/  @!P0 LDG.E.U16 R26, [R4.64] ;  /* 0x00000006041a8981 */ /* 0x000528000c1e1500 */
[----:B--2---:R-:W2:Y:S04]  /*12980*/  LDL.LU R4, [R1+0x28] ;  /* 0x0000280001047983 */ /* 0x004ea80000300800 */
[----:B------:R-:W3:Y:S01]  /*12990*/  LDL R5, [R1+0xbdc] ;  /* 0x000bdc0001057983 */ /* 0x000ee20000100800 */
[----:B0-----:R-:W-:-:S05]  /*129a0*/  LOP3.LUT R29, R12, 0x7f, RZ, 0xc0, !PT ;  /* 0x0000007f0c1d7812 */ /* 0x001fca00078ec0ff */
[----:B-1----:R-:W-:Y:S01]  /*129b0*/  IMAD.SHL.U32 R18, R29, 0x2, RZ ;  /* 0x000000021d127824 */ /* 0x002fe200078e00ff */
[----:B------:R-:W-:-:S04]  /*129c0*/  PRMT R22, RZ, 0x7610, R22 ;  /* 0x00007610ff167816 */ /* 0x000fc80000000016 */
[----:B--2---:R3:W-:Y:S02]  /*129d0*/  STS.U16 [R18+0x8000], R4 ;  /* 0x0080000412007388 */ /* 0x0047e40000000400 */
[----:B---3--:R-:W-:-:S05]  /*129e0*/  @!P0 IMAD.MOV.U32 R4, RZ, RZ, R23 ;  /* 0x000000ffff048224 */ /* 0x008fca00078e0017 */
[----:B------:R0:W2:Y:S04]  /*129f0*/  @!P0 LDG.E.U16 R22, [R4.64] ;  /* 0x0000000604168981 */ /* 0x0000a8000c1e1500 */
[----:B----4-:R1:W-:Y:S04]  /*12a00*/  STL [R1+0x68], R26 ;  /* 0x0000681a01007387 */ /* 0x0103e80000100800 */
[----:B------:R-:W3:Y:S04]  /*12a10*/  LDL R23, [R1+0xb5c] ;  /* 0x000b5c0001177983 */ /* 0x000ee80000100800 */
[----:B0-----:R-:W4:Y:S04]  /*12a20*/  LDL R4, [R1+0xbbc] ;  /* 0x000bbc0001047983 */ /* 0x001f280000100800 */
[----:B------:R-:W4:Y:S04]  /*12a30*/  LDL R5, [R1+0xbc0] ;  /* 0x000bc00001057983 */ /* 0x000f280000100800 */
[----:B-1----:R-:W3:Y:S04]  /*12a40*/  LDL R26, [R1+0xb80] ;  /* 0x000b8000011a7983 */ /* 0x002ee80000100800 */
[----:B------:R-:W-:Y:S04]  /*12a50*/  STS.U16 [R18+0x8800], R25 ;  /* 0x0088001912007388 */ /* 0x000fe80000000400 */
[----:B--2---:R0:W-:Y:S04]  /*12a60*/  STL [R1+0x64], R22 ;  /* 0x0000641601007387 */ /* 0x0041e80000100800 */
[----:B0-----:R-:W2:Y:S04]  /*12a70*/  LDL R22, [R1+0xb60] ;  /* 0x000b600001167983 */ /* 0x001ea80000100800 */
[----:B------:R-:W2:Y:S01]  /*12a80*/  LDL.LU R25, [R1+0x1f54] ;  /* 0x001f540001197983 */ /* 0x000ea20000300800 */
[----:B----4-:R-:W-:-:S04]  /*12a90*/  @!P0 LOP3.LUT R5, R5, R4, RZ, 0x3c, !PT ;  /* 0x0000000405058212 */ /* 0x010fc800078e3cff */
[----:B------:R-:W-:-:S04]  /*12aa0*/  @!P0 LOP3.LUT R4, R5, R4, RZ, 0x3c, !PT ;  /* 0x0000000405048212 */ /* 0x000fc800078e3cff */
[----:B------:R-:W-:Y:S02]  /*12ab0*/  @!P0 LOP3.LUT R5, R5, R4, RZ, 0x3c, !PT ;  /* 0x0000000405058212 */ /* 0x000fe400078e3cff */
[----:B--2---:R-:W-:-:S06]  /*12ac0*/  PRMT R25, RZ, 0x7610, R25 ;  /* 0x00007610ff197816 */ /* 0x004fcc0000000019 */
        /* <DEDUP_REMOVED lines=9> */
[----:B------:R-:W4:Y:S01]  /*12b60*/  @!P0 LDG.E.U16 R20, [R4.64] ;  /* 0x0000000604148981 */ /* 0x000f22000c1e1500 */
[----:B------:R-:W-:-:S03]  /*12b70*/  PRMT R3, RZ, 0x7610, R3 ;  /* 0x00007610ff037816 */ /* 0x000fc60000000003 */
[----:B----4-:R0:W-:Y:S04]  /*12b80*/  STL [R1+0x5c], R20 ;  /* 0x00005c1401007387 */ /* 0x0101e80000100800 */
[----:B0-----:R-:W4:Y:S04]  /*12b90*/  LDL.LU R20, [R1+0x1f4c] ;  /* 0x001f4c0001147983 */ /* 0x001f280000300800 */
[----:B------:R-:W2:Y:S01]  /*12ba0*/  LDL R5, [R1+0xb7c] ;  /* 0x000b7c0001057983 */ /* 0x000ea20000100800 */
[----:B---3--:R-:W-:Y:S01]  /*12bb0*/  @!P0 IMAD.MOV.U32 R4, RZ, RZ, R26 ;  /* 0x000000ffff048224 */ /* 0x008fe200078e001a */
[----:B------:R-:W-:-:S02]  /*12bc0*/  PRMT R19, RZ, 0x7610, R19 ;  /* 0x00007610ff137816 */ /* 0x000fc40000000013 */
[----:B------:R-:W3:Y:S04]  /*12bd0*/  LDL.LU R26, [R1+0x24] ;  /* 0x00002400011a7983 */ /* 0x000ee80000300800 */
[----:B--2---:R0:W2:Y:S02]  /*12be0*/  @!P0 LDG.E.U16 R3, [R4.64] ;  /* 0x0000000604038981 */ /* 0x0040a4000c1e1500 */
[----:B0-----:R-:W-:Y:S02]  /*12bf0*/  @!P0 IMAD.MOV.U32 R4, RZ, RZ, R22 ;  /* 0x000000ffff048224 */ /* 0x001fe400078e0016 */
[----:B------:R-:W-:-:S05]  /*12c00*/  @!P0 IMAD.MOV.U32 R5, RZ, RZ, R23 ;  /* 0x000000ffff058224 */ /* 0x000fca00078e0017 */
[----:B------:R-:W3:Y:S04]  /*12c10*/  @!P0 LDG.E.U16 R19, [R4.64] ;  /* 0x0000000604138981 */ /* 0x000ee8000c1e1500 */
[----:B--2---:R0:W-:Y:S04]  /*12c20*/  STL [R1+0x58], R3 ;  /* 0x0000580301007387 */ /* 0x0041e80000100800 */
[----:B0-----:R-:W2:Y:S04]  /*12c30*/  LDL.LU R3, [R1+0xc] ;  /* 0x00000c0001037983 */ /* 0x001ea80000300800 */
[----:B------:R-:W2:Y:S04]  /*12c40*/  LDL R23, [R1+0xadc] ;  /* 0x000adc0001177983 */ /* 0x000ea80000100800 */
[----:B------:R-:W2:Y:S04]  /*12c50*/  LDL R22, [R1+0xae0] ;  /* 0x000ae00001167983 */ /* 0x000ea80000100800 */
[----:B---3--:R0:W-:Y:S04]  /*12c60*/  STL [R1+0xb4], R19 ;  /* 0x0000b41301007387 */ /* 0x0081e80000100800 */
[----:B0-----:R-:W3:Y:S04]  /*12c70*/  LDL.LU R19, [R1+0x1f48] ;  /* 0x001f480001137983 */ /* 0x001ee80000300800 */
[----:B------:R-:W2:Y:S04]  /*12c80*/  LDL R4, [R1+0xb3c] ;  /* 0x000b3c0001047983 */ /* 0x000ea80000100800 */
[----:B------:R-:W2:Y:S01]  /*12c90*/  LDL R5, [R1+0xb40] ;  /* 0x000b400001057983 */ /* 0x000ea20000100800 */
[----:B---3--:R-:W-:-:S02]  /*12ca0*/  PRMT R19, RZ, 0x7610, R19 ;  /* 0x00007610ff137816 */ /* 0x008fc40000000013 */
[----:B--2---:R-:W-:-:S04]  /*12cb0*/  @!P0 LOP3.LUT R5, R5, R4, RZ, 0x3c, !PT ;  /* 0x0000000405058212 */ /* 0x004fc800078e3cff */
[----:B------:R-:W-:-:S04]  /*12cc0*/  @!P0 LOP3.LUT R4, R5, R4, RZ, 0x3c, !PT ;  /* 0x0000000405048212 */ /* 0x000fc800078e3cff */
[----:B------:R-:W-:-:S05]  /*12cd0*/  @!P0 LOP3.LUT R5, R5, R4, RZ, 0x3c, !PT ;  /* 0x0000000405058212 */ /* 0x000fca00078e3cff */
[----:B------:R-:W2:Y:S04]  /*12ce0*/  @!P0 LDG.E.U16 R19, [R4.64] ;  /* 0x0000000604138981 */ /* 0x000ea8000c1e1500 */
[----:B--2---:R0:W-:Y:S04]  /*12cf0*/  STL [R1+0xb0], R19 ;  /* 0x0000b01301007387 */ /* 0x0041e80000100800 */
[----:B0-----:R-:W2:Y:S04]  /*12d00*/  LDL.LU R19, [R1+0x1f44] ;  /* 0x001f440001137983 */ /* 0x001ea80000300800 */
[----:B------:R-:W3:Y:S04]  /*12d10*/  LDL R4, [R1+0xb1c] ;  /* 0x000b1c0001047983 */ /* 0x000ee80000100800 */
[----:B------:R-:W3:Y:S01]  /*12d20*/  LDL R5, [R1+0xb20] ;  /* 0x000b200001057983 */ /* 0x000ee20000100800 */
[----:B--2---:R-:W-:-:S02]  /*12d30*/  PRMT R19, RZ, 0x7610, R19 ;  /* 0x00007610ff137816 */ /* 0x004fc40000000013 */
[----:B---3--:R-:W-:-:S04]  /*12d40*/  @!P0 LOP3.LUT R5, R5, R4, RZ, 0x3c, !PT ;  /* 0x0000000405058212 */ /* 0x008fc800078e3cff */
        /* <DEDUP_REMOVED lines=11> */
[----:B------:R-:W2:Y:S01]  /*12e00*/  @!P0 LDG.E.U16 R19, [R4.64] ;  /* 0x0000000604138981 */ /* 0x000ea2000c1e1500 */
[----:B------:R-:W-:-:S05]  /*12e10*/  LOP3.LUT R12, R12, 0x7f, RZ, 0xc0, !PT ;  /* 0x0000007f0c0c7812 */ /* 0x000fca00078ec0ff */
[----:B------:R-:W-:Y:S01]  /*12e20*/  IMAD.SHL.U32 R12, R12, 0x2, RZ ;  /* 0x000000020c0c7824 */ /* 0x000fe200078e00ff */
[----:B--2---:R0:W-:Y:S04]  /*12e30*/  STL [R1+0xa8], R19 ;  /* 0x0000a81301007387 */ /* 0x0041e80000100800 */
[----:B0-----:R-:W2:Y:S04]  /*12e40*/  LDL.LU R19, [R1+0x1f3c] ;  /* 0x001f3c0001137983 */ /* 0x001ea80000300800 */
[----:B------:R-:W3:Y:S01]  /*12e50*/  LDL.LU R5, [R1+0x54] ;  /* 0x0000540001057983 */ /* 0x000ee20000300800 */
[----:B------:R-:W-:-:S03]  /*12e60*/  LOP3.LUT R12, R12, 0x10, RZ, 0x3c, !PT ;  /* 0x000000100c0c7812 */ /* 0x000fc600078e3cff */
[----:B------:R-:W-:Y:S04]  /*12e70*/  STS.U16 [R18+0x9000], R25 ;  /* 0x0090001912007388 */ /* 0x000fe80000000400 */
[----:B----4-:R-:W-:Y:S04]  /*12e80*/  STS.U16 [R18+0x9800], R20 ;  /* 0x0098001412007388 */ /* 0x010fe80000000400 */
[----:B------:R-:W-:Y:S01]  /*12e90*/  STS.U16 [R18+0xa000], R14 ;  /* 0x00a0000e12007388 */ /* 0x000fe20000000400 */
[----:B------:R-:W-:-:S03]  /*12ea0*/  PRMT R0, RZ, 0x7610, R0 ;  /* 0x00007610ff007816 */ /* 0x000fc60000000000 */
[----:B------:R-:W-:Y:S01]  /*12eb0*/  STS.U16 [R18+0xa800], R8 ;  /* 0x00a8000812007388 */ /* 0x000fe20000000400 */
[----:B------:R-:W-:-:S03]  /*12ec0*/  @!P0 IMAD.MOV.U32 R4, RZ, RZ, R22 ;  /* 0x000000ffff048224 */ /* 0x000fc600078e0016 */
[----:B------:R-:W-:Y:S04]  /*12ed0*/  STS.U16 [R18+0xb000], R7 ;  /* 0x00b0000712007388 */ /* 0x000fe80000000400 */
[----:B------:R-:W-:Y:S01]  /*12ee0*/  STS.U16 [R18+0xb800], R6 ;  /* 0x00b8000612007388 */ /* 0x000fe20000000400 */
[----:B------:R-:W-:-:S03]  /*12ef0*/  PRMT R2, RZ, 0x7610, R2 ;  /* 0x00007610ff027816 */ /* 0x000fc60000000002 */
[----:B------:R-:W4:Y:S04]  /*12f00*/  LDL R22, [R1+0xa80] ;  /* 0x000a800001167983 */ /* 0x000f280000100800 */
[----:B---3--:R0:W-:Y:S02]  /*12f10*/  STS.U16 [R12+0x8100], R5 ;  /* 0x008100050c007388 */ /* 0x0081e40000000400 */
[----:B0-----:R-:W-:Y:S02]  /*12f20*/  @!P0 IMAD.MOV.U32 R5, RZ, RZ, R23 ;  /* 0x000000ffff058224 */ /* 0x001fe400078e0017 */
[----:B------:R-:W3:Y:S04]  /*12f30*/  LDL R23, [R1+0xa7c] ;  /* 0x000a7c0001177983 */ /* 0x000ee80000100800 */
[----:B------:R0:W2:Y:S04]  /*12f40*/  @!P0 LDG.E.U16 R0, [R4.64] ;  /* 0x0000000604008981 */ /* 0x0000a8000c1e1500 */
[----:B0-----:R-:W3:Y:S04]  /*12f50*/  LDL R4, [R1+0xabc] ;  /* 0x000abc0001047983 */ /* 0x001ee80000100800 */
[----:B------:R-:W3:Y:S04]  /*12f60*/  LDL R5, [R1+0xac0] ;  /* 0x000ac00001057983 */ /* 0x000ee80000100800 */
[----:B------:R0:W-:Y:S04]  /*12f70*/  STS.U16 [R12+0x8900], R26 ;  /* 0x0089001a0c007388 */ /* 0x0001e80000000400 */
[----:B--2---:R-:W-:Y:S01]  /*12f80*/  STL [R1+0x1e54], R0 ;  /* 0x001e540001007387 */ /* 0x004fe20000100800 */
[----:B---3--:R-:W-:-:S04]  /*12f90*/  @!P0 LOP3.LUT R5, R5, R4, RZ, 0x3c, !PT ;  /* 0x0000000405058212 */ /* 0x008fc800078e3cff */
[C---:B------:R-:W-:Y:S01]  /*12fa0*/  @!P0 LOP3.LUT R4, R5.reuse, R4, RZ, 0x3c, !PT ;  /* 0x0000000405048212 */ /* 0x040fe200078e3cff */
[----:B------:R-:W-:Y:S03]  /*12fb0*/  STL [R1+0x1e58], R0 ;  /* 0x001e580001007387 */ /* 0x000fe60000100800 */
[----:B------:R-:W-:Y:S01]  /*12fc0*/  @!P0 LOP3.LUT R5, R5, R4, RZ, 0x3c, !PT ;  /* 0x0000000405058212 */ /* 0x000fe200078e3cff */
[----:B------:R-:W-:Y:S04]  /*12fd0*/  STL [R1+0x1ec0], R0 ;  /* 0x001ec00001007387 */ /* 0x000fe80000100800 */
[----:B0-----:R-:W2:Y:S04]  /*12fe0*/  LDL.LU R26, [R1+0x1f38] ;  /* 0x001f3800011a7983 */ /* 0x001ea80000300800 */
[----:B------:R0:W3:Y:S04]  /*12ff0*/  @!P0 LDG.E.U16 R2, [R4.64] ;  /* 0x0000000604028981 */ /* 0x0000e8000c1e1500 */
[----:B0-----:R-:W2:Y:S04]  /*13000*/  LDL R4, [R1+0xa9c] ;  /* 0x000a9c0001047983 */ /* 0x001ea80000100800 */
[----:B------:R-:W2:Y:S01]  /*13010*/  LDL R5, [R1+0xaa0] ;  /* 0x000aa00001057983 */ /* 0x000ea20000100800 */
[----:B------:R-:W-:-:S02]  /*13020*/  PRMT R25, RZ, 0x7610, R25 ;  /* 0x00007610ff197816 */ /* 0x000fc40000000019 */
[----:B------:R-:W-:Y:S01]  /*13030*/  PRMT R20, RZ, 0x7610, R20 ;  /* 0x00007610ff147816 */ /* 0x000fe20000000014 */
[----:B------:R0:W-:Y:S04]  /*13040*/  STS.U16 [R12+0x9100], R3 ;  /* 0x009100030c007388 */ /* 0x0001e80000000400 */
[----:B0-----:R-:W3:Y:S01]  /*13050*/  LDL R3, [R1+0xa5c] ;  /* 0x000a5c0001037983 */ /* 0x001ee20000100800 */
[----:B--2---:R-:W-:-:S04]  /*13060*/  @!P0 LOP3.LUT R5, R5, R4, RZ, 0x3c, !PT ;  /* 0x0000000405058212 */ /* 0x004fc800078e3cff */
[----:B------:R-:W-:-:S04]  /*13070*/  @!P0 LOP3.LUT R4, R5, R4, RZ, 0x3c, !PT ;  /* 0x0000000405048212 */ /* 0x000fc800078e3cff */
[----:B------:R-:W-:-:S05]  /*13080*/  @!P0 LOP3.LUT R5, R5, R4, RZ, 0x3c, !PT ;  /* 0x0000000405058212 */ /* 0x000fca00078e3cff */
[----:B------:R4:W2:Y:S04]  /*13090*/  @!P0 LDG.E.U16 R25, [R4.64] ;  /* 0x0000000604198981 */ /* 0x0008a8000c1e1500 */
[----:B---3--:R0:W-:Y:S01]  /*130a0*/  STL [R1+0x10], R2 ;  /* 0x0000100201007387 */ /* 0x0081e20000100800 */
[----:B----4-:R-:W-:Y:S02]  /*130b0*/  @!P0 IMAD.MOV.U32 R4, RZ, RZ, R22 ;  /* 0x000000ffff048224 */ /* 0x010fe400078e0016 */
[----:B------:R-:W-:Y:S01]  /*130c0*/  @!P0 IMAD.MOV.U32 R5, RZ, RZ, R23 ;  /* 0x000000ffff058224 */ /* 0x000fe200078e0017 */
[----:B0-----:R-:W3:Y:S04]  /*130d0*/  LDL R2, [R1+0xa60] ;  /* 0x000a600001027983 */ /* 0x001ee80000100800 */
[----:B------:R0:W4:Y:S01]  /*130e0*/  @!P0 LDG.E.U16 R20, [R4.64] ;  /* 0x0000000604148981 */ /* 0x000122000c1e1500 */
[----:B------:R-:W-:Y:S01]  /*130f0*/  PRMT R14, RZ, 0x7610, R14 ;  /* 0x00007610ff0e7816 */ /* 0x000fe2000000000e */
[----:B0-----:R-:W-:-:S02]  /*13100*/  @!P0 IMAD.MOV.U32 R5, RZ, RZ, R3 ;  /* 0x000000ffff058224 */ /* 0x001fc400078e0003 */
[----:B--2---:R-:W-:Y:S04]  /*13110*/  STL [R1+0x1e5c], R25 ;  /* 0x001e5c1901007387 */ /* 0x004fe80000100800 */
[----:B------:R-:W-:Y:S04]  /*13120*/  STL [R1+0x1e60], R25 ;  /* 0x001e601901007387 */ /* 0x000fe80000100800 */
[----:B------:R-:W-:Y:S01]  /*13130*/  STL [R1+0x1ec4], R25 ;  /* 0x001ec41901007387 */ /* 0x000fe20000100800 */
[----:B---3--:R-:W-:-:S03]  /*13140*/  @!P0 IMAD.MOV.U32 R4, RZ, RZ, R2 ;  /* 0x000000ffff048224 */ /* 0x008fc600078e0002 */
[----:B----4-:R-:W-:Y:S04]  /*13150*/  STL [R1+0x1e64], R20 ;  /* 0x001e641401007387 */ /* 0x010fe80000100800 */
[----:B------:R-:W-:Y:S04]  /*13160*/  STL [R1+0x1e68], R20 ;  /* 0x001e681401007387 */ /* 0x000fe80000100800 */
[----:B------:R-:W-:Y:S04]  /*13170*/  STL [R1+0x1ebc], R20 ;  /* 0x001ebc1401007387 */ /* 0x000fe80000100800 */
[----:B------:R-:W-:Y:S04]  /*13180*/  STL [R1+0x1f04], R20 ;  /* 0x001f041401007387 */ /* 0x000fe80000100800 */
[----:B------:R-:W-:Y:S04]  /*13190*/  STL [R1+0x1f08], R20 ;  /* 0x001f081401007387 */ /* 0x000fe80000100800 */
[----:B------:R-:W2:Y:S04]  /*131a0*/  LDL R3, [R1+0x9fc] ;  /* 0x0009fc0001037983 */ /* 0x000ea80000100800 */
[----:B------:R-:W3:Y:S04]  /*131b0*/  LDL R2, [R1+0xa00] ;  /* 0x000a000001027983 */ /* 0x000ee80000100800 */
[----:B------:R-:W4:Y:S04]  /*131c0*/  LDL.LU R23, [R1+0x7c] ;  /* 0x00007c0001177983 */ /* 0x000f280000300800 */
[----:B------:R-:W2:Y:S04]  /*131d0*/  LDL.LU R22, [R1+0x40] ;  /* 0x0000400001167983 */ /* 0x000ea80000300800 */
[----:B------:R0:W2:Y:S04]  /*131e0*/  @!P0 LDG.E.U16 R14, [R4.64] ;  /* 0x00000006040e8981 */ /* 0x0000a8000c1e1500 */
[----:B0-----:R-:W2:Y:S04]  /*131f0*/  LDL R4, [R1+0xa3c] ;  /* 0x000a3c0001047983 */ /* 0x001ea80000100800 */
[----:B------:R-:W2:Y:S01]  /*13200*/  LDL R5, [R1+0xa40] ;  /* 0x000a400001057983 */ /* 0x000ea20000100800 */
[----:B------:R-:W-:-:S03]  /*13210*/  PRMT R8, RZ, 0x7610, R8 ;  /* 0x00007610ff087816 */ /* 0x000fc60000000008 */
[----:B------:R-:W-:Y:S04]  /*13220*/  STS.U16 [R12+0x9900], R26 ;  /* 0x0099001a0c007388 */ /* 0x000fe80000000400 */
[----:B------:R-:W-:Y:S04]  /*13230*/  STS.U16 [R12+0xa100], R19 ;  /* 0x00a100130c007388 */ /* 0x000fe80000000400 */
[----:B------:R-:W-:Y:S01]  /*13240*/  STS.U16 [R12+0xa900], R13 ;  /* 0x00a9000d0c007388 */ /* 0x000fe20000000400 */
[----:B--2---:R-:W-:-:S04]  /*13250*/  @!P0 LOP3.LUT R5, R5, R4, RZ, 0x3c, !PT ;  /* 0x0000000405058212 */ /* 0x004fc800078e3cff */
[----:B------:R-:W-:-:S04]  /*13260*/  @!P0 LOP3.LUT R4, R5, R4, RZ, 0x3c, !PT ;  /* 0x0000000405048212 */ /* 0x000fc800078e3cff */
[----:B------:R-:W-:-:S05]  /*13270*/  @!P0 LOP3.LUT R5, R5, R4, RZ, 0x3c, !PT ;  /* 0x0000000405058212 */ /* 0x000fca00078e3cff */
[----:B------:R0:W2:Y:S04]  /*13280*/  @!P0 LDG.E.U16 R8, [R4.64] ;  /* 0x0000000604088981 */ /* 0x0000a8000c1e1500 */
[----:B0-----:R-:W0:Y:S04]  /*13290*/  S2R R5, SR_TID.X ;  /* 0x0000000000057919 */ /* 0x001e280000002100 */
[----:B------:R-:W-:Y:S04]  /*132a0*/  STL [R1+0x1e6c], R14 ;  /* 0x001e6c0e01007387 */ /* 0x000fe80000100800 */
[----:B------:R-:W-:Y:S04]  /*132b0*/  STL [R1+0x1e70], R14 ;  /* 0x001e700e01007387 */ /* 0x000fe80000100800 */
[----:B------:R-:W-:Y:S04]  /*132c0*/  STL [R1+0x1e94], R14 ;  /* 0x001e940e01007387 */ /* 0x000fe80000100800 */
[----:B------:R-:W-:Y:S04]  /*132d0*/  STL [R1+0x1e98], R14 ;  /* 0x001e980e01007387 */ /* 0x000fe80000100800 */
[----:B------:R-:W-:Y:S01]  /*132e0*/  STL [R1+0x1e9c], R14 ;  /* 0x001e9c0e01007387 */ /* 0x000fe20000100800 */
[----:B0-----:R-:W-:-:S03]  /*132f0*/  LOP3.LUT R5, R5, 0x7f, RZ, 0xc0, !PT ;  /* 0x0000007f05057812 */ /* 0x001fc600078ec0ff */
[----:B------:R0:W-:Y:S02]  /*13300*/  STL [R1+0x1ea8], R14 ;  /* 0x001ea80e01007387 */ /* 0x0001e40000100800 */
[----:B------:R-:W-:Y:S02]  /*13310*/  IMAD.SHL.U32 R5, R5, 0x2, RZ ;  /* 0x0000000205057824 */ /* 0x000fe400078e00ff */
[----:B0-----:R-:W2:Y:S04]  /*13320*/  LDL R14, [R1+0xa20] ;  /* 0x000a2000010e7983 */ /* 0x001ea80000100800 */
[----:B------:R-:W2:Y:S01]  /*13330*/  LDL.LU R12, [R1+0x1f34] ;  /* 0x001f3400010c7983 */ /* 0x000ea20000300800 */
[----:B------:R-:W-:-:S03]  /*13340*/  LOP3.LUT R4, R5, 0x10, RZ, 0x3c, !PT ;  /* 0x0000001005047812 */ /* 0x000fc600078e3cff */
[----:B------:R-:W3:Y:S01]  /*13350*/  LDL R5, [R1+0xa1c] ;  /* 0x000a1c0001057983 */ /* 0x000ee20000100800 */
[----:B------:R-:W-:Y:S02]  /*13360*/  PRMT R7, RZ, 0x7610, R7 ;  /* 0x00007610ff077816 */ /* 0x000fe40000000007 */
[----:B------:R-:W-:Y:S01]  /*13370*/  PRMT R6, RZ, 0x7610, R6 ;  /* 0x00007610ff067816 */ /* 0x000fe20000000006 */
[----:B--2---:R0:W-:Y:S02]  /*13380*/  STS.U16 [R4+0xb100], R12 ;  /* 0x00b1000c04007388 */ /* 0x0041e40000000400 */
[----:B0-----:R-:W-:-:S05]  /*13390*/  @!P0 IMAD.MOV.U32 R4, RZ, RZ, R14 ;  /* 0x000000ffff048224 */ /* 0x001fca00078e000e */
[----:B---3--:R0:W2:Y:S04]  /*133a0*/  @!P0 LDG.E.U16 R7, [R4.64] ;  /* 0x0000000604078981 */ /* 0x0080a8000c1e1500 */
[----:B0-----:R-:W0:Y:S01]  /*133b0*/  S2R R5, SR_TID.X ;  /* 0x0000000000057919 */ /* 0x001e220000002100 */
[----:B------:R-:W-:Y:S01]  /*133c0*/  @!P0 IMAD.MOV.U32 R4, RZ, RZ, R2 ;  /* 0x000000ffff048224 */ /* 0x000fe200078e0002 */
[----:B0-----:R-:W-:-:S05]  /*133d0*/  LOP3.LUT R5, R5, 0x7f, RZ, 0xc0, !PT ;  /* 0x0000007f05057812 */ /* 0x001fca00078ec0ff */
[----:B------:R-:W-:-:S05]  /*133e0*/  IMAD.SHL.U32 R5, R5, 0x2, RZ ;  /* 0x0000000205057824 */ /* 0x000fca00078e00ff */
[----:B------:R-:W-:-:S05]  /*133f0*/  LOP3.LUT R5, R5, 0x10, RZ, 0x3c, !PT ;  /* 0x0000001005057812 */ /* 0x000fca00078e3cff */
[----:B------:R0:W-:Y:S02]  /*13400*/  STS.U16 [R5+0xb900], R10 ;  /* 0x00b9000a05007388 */ /* 0x0001e40000000400 */
[----:B0-----:R-:W-:-:S05]  /*13410*/  @!P0 IMAD.MOV.U32 R5, RZ, RZ, R3 ;  /* 0x000000ffff058224 */ /* 0x001fca00078e0003 */
[----:B------:R0:W3:Y:S01]  /*13420*/  @!P0 LDG.E.U16 R6, [R4.64] ;  /* 0x0000000604068981 */ /* 0x0000e2000c1e1500 */
[----:B------:R-:W-:-:S03]  /*13430*/  IMAD.SHL.U32 R29, R29, 0x2, RZ ;  /* 0x000000021d1d7824 */ /* 0x000fc600078e00ff */
[----:B------:R-:W-:Y:S04]  /*13440*/  STL [R1+0x1e74], R8 ;  /* 0x001e740801007387 */ /* 0x000fe80000100800 */
[----:B------:R-:W-:Y:S04]  /*13450*/  STL [R1+0x1e78], R8 ;  /* 0x001e780801007387 */ /* 0x000fe80000100800 */
[----:B------:R-:W3:Y:S01]  /*13460*/  LDL R14, [R1+0x9c0] ;  /* 0x0009c000010e7983 */ /* 0x000ee20000100800 */
[----:B------:R-:W-:-:S05]  /*13470*/  LOP3.LUT R29, R29, 0x20, RZ, 0x3c, !PT ;  /* 0x000000201d1d7812 */ /* 0x000fca00078e3cff */
[----:B----4-:R1:W-:Y:S04]  /*13480*/  STS.U16 [R29+0x8200], R23 ;  /* 0x008200171d007388 */ /* 0x0103e80000000400 */
[----:B--2---:R-:W-:Y:S04]  /*13490*/  STL [R1+0x1e7c], R7 ;  /* 0x001e7c0701007387 */ /* 0x004fe80000100800 */
[----:B------:R-:W-:Y:S04]  /*134a0*/  STL [R1+0x1e80], R7 ;  /* 0x001e800701007387 */ /* 0x000fe80000100800 */
[----:B0-----:R-:W2:Y:S04]  /*134b0*/  LDL R4, [R1+0x9dc] ;  /* 0x0009dc0001047983 */ /* 0x001ea80000100800 */
[----:B------:R-:W2:Y:S04]  /*134c0*/  LDL R5, [R1+0x9e0] ;  /* 0x0009e00001057983 */ /* 0x000ea80000100800 */
[----:B------:R-:W4:Y:S04]  /*134d0*/  LDL R3, [R1+0x99c] ;  /* 0x00099c0001037983 */ /* 0x000f280000100800 */
[----:B------:R-:W4:Y:S04]  /*134e0*/  LDL R2, [R1+0x9a0] ;  /* 0x0009a00001027983 */ /* 0x000f280000100800 */
[----:B---3--:R-:W-:Y:S04]  /*134f0*/  STL [R1+0x1e84], R6 ;  /* 0x001e840601007387 */ /* 0x008fe80000100800 */
[----:B------:R-:W-:Y:S04]  /*13500*/  STL [R1+0x1ec8], R6 ;  /* 0x001ec80601007387 */ /* 0x000fe80000100800 */
[----:B------:R-:W-:Y:S04]  /*13510*/  STL [R1+0x1ecc], R6 ;  /* 0x001ecc0601007387 */ /* 0x000fe80000100800 */
[----:B-1----:R-:W3:Y:S01]  /*13520*/  LDL.LU R23, [R1+0x1f30] ;  /* 0x001f300001177983 */ /* 0x002ee20000300800 */
[----:B--2---:R-:W-:-:S04]  /*13530*/  @!P0 LOP3.LUT R5, R5, R4, RZ, 0x3c, !PT ;  /* 0x0000000405058212 */ /* 0x004fc800078e3cff */
[----:B------:R-:W-:-:S04]  /*13540*/  @!P0 LOP3.LUT R4, R5, R4, RZ, 0x3c, !PT ;  /* 0x0000000405048212 */ /* 0x000fc800078e3cff */
[----:B------:R-:W-:Y:S02]  /*13550*/  @!P0 LOP3.LUT R5, R5, R4, RZ, 0x3c, !PT ;  /* 0x0000000405058212 */ /* 0x000fe400078e3cff */
[----:B---3--:R-:W-:-:S06]  /*13560*/  PRMT R23, RZ, 0x7610, R23 ;  /* 0x00007610ff177816 */ /* 0x008fcc0000000017 */
[----:B------:R-:W2:Y:S04]  /*13570*/  @!P0 LDG.E.U16 R23, [R4.64] ;  /* 0x0000000604178981 */ /* 0x000ea8000c1e1500 */
[----:B--2---:R0:W-:Y:S04]  /*13580*/  STL [R1+0x24], R23 ;  /* 0x0000241701007387 */ /* 0x0041e80000100800 */
[----:B0-----:R-:W2:Y:S04]  /*13590*/  LDL.LU R23, [R1+0x1f2c] ;  /* 0x001f2c0001177983 */ /* 0x001ea80000300800 */
[----:B------:R-:W3:Y:S04]  /*135a0*/  LDL.LU R4, [R1+0x6c] ;  /* 0x00006c0001047983 */ /* 0x000ee80000300800 */
[----:B------:R-:W2:Y:S01]  /*135b0*/  LDL R5, [R1+0x9bc] ;  /* 0x0009bc0001057983 */ /* 0x000ea20000100800 */
[----:B------:R-:W-:-:S03]  /*135c0*/  PRMT R28, RZ, 0x7610, R28 ;  /* 0x00007610ff1c7816 */ /* 0x000fc6000000001c */
[----:B---3--:R0:W-:Y:S02]  /*135d0*/  STS.U16 [R29+0x8a00], R4 ;  /* 0x008a00041d007388 */ /* 0x0081e40000000400 */
[----:B0-----:R-:W-:Y:S01]  /*135e0*/  @!P0 IMAD.MOV.U32 R4, RZ, RZ, R14 ;  /* 0x000000ffff048224 */ /* 0x001fe200078e000e */
[----:B------:R-:W-:Y:S01]  /*135f0*/  PRMT R26, RZ, 0x7610, R26 ;  /* 0x00007610ff1a7816 */ /* 0x000fe2000000001a */
[----:B------:R-:W3:Y:S04]  /*13600*/  LDL R14, [R1+0x980] ;  /* 0x00098000010e7983 */ /* 0x000ee80000100800 */
[----:B--2---:R4:W2:Y:S04]  /*13610*/  @!P0 LDG.E.U16 R28, [R4.64] ;  /* 0x00000006041c8981 */ /* 0x0048a8000c1e1500 */
[----:B------:R0:W-:Y:S01]  /*13620*/  STS.U16 [R29+0x9200], R22 ;  /* 0x009200161d007388 */ /* 0x0001e20000000400 */
[----:B----4-:R-:W-:-:S02]  /*13630*/  @!P0 IMAD.MOV.U32 R4, RZ, RZ, R2 ;  /* 0x000000ffff048224 */ /* 0x010fc400078e0002 */
[----:B------:R-:W-:-:S05]  /*13640*/  @!P0 IMAD.MOV.U32 R5, RZ, RZ, R3 ;  /* 0x000000ffff058224 */ /* 0x000fca00078e0003 */
[----:B------:R1:W4:Y:S04]  /*13650*/  @!P0 LDG.E.U16 R26, [R4.64] ;  /* 0x00000006041a8981 */ /* 0x000328000c1e1500 */
[----:B--2---:R2:W-:Y:S04]  /*13660*/  STL [R1+0xc], R28 ;  /* 0x00000c1c01007387 */ /* 0x0045e80000100800 */
[----:B0-----:R-:W3:Y:S04]  /*13670*/  LDL R22, [R1+0x960] ;  /* 0x0009600001167983 */ /* 0x001ee80000100800 */
[----:B------:R-:W3:Y:S04]  /*13680*/  LDL R3, [R1+0x93c] ;  /* 0x00093c0001037983 */ /* 0x000ee80000100800 */
[----:B--2---:R-:W2:Y:S04]  /*13690*/  LDL R28, [R1+0x95c] ;  /* 0x00095c00011c7983 */ /* 0x004ea80000100800 */
[----:B------:R-:W2:Y:S04]  /*136a0*/  LDL R2, [R1+0x940] ;  /* 0x0009400001027983 */ /* 0x000ea80000100800 */
[----:B-1----:R-:W2:Y:S04]  /*136b0*/  LDL.LU R4, [R1+0x8] ;  /* 0x0000080001047983 */ /* 0x002ea80000300800 */
[----:B------:R-:W3:Y:S01]  /*136c0*/  LDL R5, [R1+0x97c] ;  /* 0x00097c0001057983 */ /* 0x000ee20000100800 */
[----:B------:R-:W-:-:S02]  /*136d0*/  PRMT R19, RZ, 0x7610, R19 ;  /* 0x00007610ff137816 */ /* 0x000fc40000000013 */
[----:B------:R-:W-:Y:S01]  /*136e0*/  PRMT R13, RZ, 0x7610, R13 ;  /* 0x00007610ff0d7816 */ /* 0x000fe2000000000d */
[----:B--2---:R3:W-:Y:S02]  /*136f0*/  STS.U16 [R29+0x9a00], R4 ;  /* 0x009a00041d007388 */ /* 0x0047e40000000400 */
[----:B---3--:R-:W-:-:S05]  /*13700*/  @!P0 IMAD.MOV.U32 R4, RZ, RZ, R14 ;  /* 0x000000ffff048224 */ /* 0x008fca00078e000e */
[----:B------:R0:W2:Y:S02]  /*13710*/  @!P0 LDG.E.U16 R19, [R4.64] ;  /* 0x0000000604138981 */ /* 0x0000a4000c1e1500 */
[----:B0-----:R-:W-:Y:S02]  /*13720*/  @!P0 IMAD.MOV.U32 R4, RZ, RZ, R22 ;  /* 0x000000ffff048224 */ /* 0x001fe400078e0016 */
[----:B------:R-:W-:-:S05]  /*13730*/  @!P0 IMAD.MOV.U32 R5, RZ, RZ, R28 ;  /* 0x000000ffff058224 */ /* 0x000fca00078e001c */
[----:B------:R0:W3:Y:S04]  /*13740*/  @!P0 LDG.E.U16 R13, [R4.64] ;  /* 0x00000006040d8981 */ /* 0x0000e8000c1e1500 */
[----:B----4-:R-:W-:Y:S01]  /*13750*/  STL [R1+0x1e2c], R26 ;  /* 0x001e2c1a01007387 */ /* 0x010fe20000100800 */
[----:B------:R-:W-:-:S03]  /*13760*/  PRMT R12, RZ, 0x7610, R12 ;  /* 0x00007610ff0c7816 */ /* 0x000fc6000000000c */
[----:B------:R-:W-:Y:S04]  /*13770*/  STL [R1+0x1e30], R26 ;  /* 0x001e301a01007387 */ /* 0x000fe80000100800 */
[----:B------:R-:W-:Y:S01]  /*13780*/  STL [R1+0x1e88], R26 ;  /* 0x001e881a01007387 */ /* 0x000fe20000100800 */
[----:B0-----:R-:W-:-:S03]  /*13790*/  @!P0 IMAD.MOV.U32 R4, RZ, RZ, R2 ;  /* 0x000000ffff048224 */ /* 0x001fc600078e0002 */
[----:B------:R-:W-:Y:S01]  /*137a0*/  STL [R1+0x1e8c], R26 ;  /* 0x001e8c1a01007387 */ /* 0x000fe20000100800 */
[----:B------:R-:W-:-:S03]  /*137b0*/  @!P0 IMAD.MOV.U32 R5, RZ, RZ, R3 ;  /* 0x000000ffff058224 */ /* 0x000fc600078e0003 */
[----:B------:R-:W-:Y:S04]  /*137c0*/  STL [R1+0x1e90], R26 ;  /* 0x001e901a01007387 */ /* 0x000fe80000100800 */
[----:B------:R-:W4:Y:S04]  /*137d0*/  LDL.LU R14, [R1+0x84] ;  /* 0x00008400010e7983 */ /* 0x000f280000300800 */
[----:B------:R0:W4:Y:S04]  /*137e0*/  @!P0 LDG.E.U16 R12, [R4.64] ;  /* 0x00000006040c8981 */ /* 0x000128000c1e1500 */
[----:B--2---:R-:W-:Y:S04]  /*137f0*/  STL [R1+0x1e28], R19 ;  /* 0x001e281301007387 */ /* 0x004fe80000100800 */
[----:B------:R-:W-:Y:S04]  /*13800*/  STL [R1+0x1e34], R19 ;  /* 0x001e341301007387 */ /* 0x000fe80000100800 */
[----:B------:R-:W-:Y:S04]  /*13810*/  STL [R1+0x1e38], R19 ;  /* 0x001e381301007387 */ /* 0x000fe80000100800 */
[----:B------:R-:W2:Y:S04]  /*13820*/  LDL.LU R22, [R1+0x78] ;  /* 0x0000780001167983 */ /* 0x000ea80000300800 */
[----:B---3--:R-:W-:Y:S04]  /*13830*/  STL [R1+0x1e24], R13 ;  /* 0x001e240d01007387 */ /* 0x008fe80000100800 */
[----:B0-----:R-:W3:Y:S04]  /*13840*/  LDL R4, [R1+0x91c] ;  /* 0x00091c0001047983 */ /* 0x001ee80000100800 */
[----:B------:R-:W3:Y:S01]  /*13850*/  LDL R5, [R1+0x920] ;  /* 0x0009200001057983 */ /* 0x000ee20000100800 */
[----:B------:R-:W-:-:S03]  /*13860*/  PRMT R10, RZ, 0x7610, R10 ;  /* 0x00007610ff0a7816 */ /* 0x000fc6000000000a */
[----:B------:R-:W2:Y:S04]  /*13870*/  LDL R28, [R1+0x8e0] ;  /* 0x0008e000011c7983 */ /* 0x000ea80000100800 */
[----:B------:R-:W2:Y:S04]  /*13880*/  LDL R3, [R1+0x6ac] ;  /* 0x0006ac0001037983 */ /* 0x000ea80000100800 */
[----:B------:R-:W2:Y:S04]  /*13890*/  LDL R2, [R1+0x8c0] ;  /* 0x0008c00001027983 */ /* 0x000ea80000100800 */
[----:B----4-:R-:W-:Y:S01]  /*138a0*/  STL [R1+0x1e20], R12 ;  /* 0x001e200c01007387 */ /* 0x010fe20000100800 */
[----:B---3--:R-:W-:-:S04]  /*138b0*/  @!P0 LOP3.LUT R5, R5, R4, RZ, 0x3c, !PT ;  /* 0x0000000405058212 */ /* 0x008fc800078e3cff */
[----:B------:R-:W-:-:S04]  /*138c0*/  @!P0 LOP3.LUT R4, R5, R4, RZ, 0x3c, !PT ;  /* 0x0000000405048212 */ /* 0x000fc800078e3cff */
[----:B------:R-:W-:-:S05]  /*138d0*/  @!P0 LOP3.LUT R5, R5, R4, RZ, 0x3c, !PT ;  /* 0x0000000405058212 */ /* 0x000fca00078e3cff */
[----:B------:R0:W3:Y:S04]  /*138e0*/  @!P0 LDG.E.U16 R10, [R4.64] ;  /* 0x00000006040a8981 */ /* 0x0000e8000c1e1500 */
[----:B0-----:R-:W4:Y:S04]  /*138f0*/  LDL R4, [R1+0x8fc] ;  /* 0x0008fc0001047983 */ /* 0x001f280000100800 */
[----:B------:R-:W4:Y:S04]  /*13900*/  LDL R5, [R1+0x900] ;  /* 0x0009000001057983 */ /* 0x000f280000100800 */
[----:B------:R-:W-:Y:S04]  /*13910*/  STS.U16 [R29+0xa200], R23 ;  /* 0x00a200171d007388 */ /* 0x000fe80000000400 */
[----:B------:R-:W-:Y:S04]  /*13920*/  STS.U16 [R29+0xaa00], R16 ;  /* 0x00aa00101d007388 */ /* 0x000fe80000000400 */
[----:B------:R-:W-:Y:S04]  /*13930*/  STS.U16 [R29+0xb200], R11 ;  /* 0x00b2000b1d007388 */ /* 0x000fe80000000400 */
[----:B------:R0:W-:Y:S02]  /*13940*/  STS.U16 [R29+0xba00], R9 ;  /* 0x00ba00091d007388 */ /* 0x0001e40000000400 */
[----:B0-----:R-:W-:-:S02]  /*13950*/  PRMT R9, RZ, 0x7610, R9 ;  /* 0x00007610ff097816 */ /* 0x001fc40000000009 */
[----:B---3--:R-:W-:Y:S04]  /*13960*/  STL [R1+0x1e1c], R10 ;  /* 0x001e1c0a01007387 */ /* 0x008fe80000100800 */
[----:B------:R-:W3:Y:S01]  /*13970*/  LDL.LU R29, [R1+0x1f28] ;  /* 0x001f2800011d7983 */ /* 0x000ee20000300800 */
[----:B----4-:R-:W-:-:S04]  /*13980*/  @!P0 LOP3.LUT R5, R5, R4, RZ, 0x3c, !PT ;  /* 0x0000000405058212 */ /* 0x010fc800078e3cff */
[----:B------:R-:W-:-:S04]  /*13990*/  @!P0 LOP3.LUT R4, R5, R4, RZ, 0x3c, !PT ;  /* 0x0000000405048212 */ /* 0x000fc800078e3cff */
[----:B------:R-:W-:-:S05]  /*139a0*/  @!P0 LOP3.LUT R5, R5, R4, RZ, 0x3c, !PT ;  /* 0x0000000405058212 */ /* 0x000fca00078e3cff */
[----:B------:R0:W4:Y:S04]  /*139b0*/  @!P0 LDG.E.U16 R9, [R4.64] ;  /* 0x0000000604098981 */ /* 0x000128000c1e1500 */
[----:B0-----:R-:W2:Y:S04]  /*139c0*/  LDL.LU R4, [R1+0x8c] ;  /* 0x00008c0001047983 */ /* 0x001ea80000300800 */
[----:B------:R-:W4:Y:S01]  /*139d0*/  LDL R5, [R1+0x8dc] ;  /* 0x0008dc0001057983 */ /* 0x000f220000100800 */
[----:B------:R-:W-:Y:S02]  /*139e0*/  LOP3.LUT R18, R18, 0x30, RZ, 0x3c, !PT ;  /* 0x0000003012127812 */ /* 0x000fe400078e3cff */
[----:B------:R-:W-:-:S02]  /*139f0*/  PRMT R11, RZ, 0x7610, R11 ;  /* 0x00007610ff0b7816 */ /* 0x000fc4000000000b */
[----:B---3--:R-:W-:Y:S01]  /*13a00*/  PRMT R29, RZ, 0x7610, R29 ;  /* 0x00007610ff1d7816 */ /* 0x008fe2000000001d */
[----:B--2---:R0:W-:Y:S02]  /*13a10*/  STS.U16 [R18+0x8300], R4 ;  /* 0x0083000412007388 */ /* 0x0041e40000000400 */
[----:B0-----:R-:W-:Y:S01]  /*13a20*/  @!P0 IMAD.MOV.U32 R4, RZ, RZ, R28 ;  /* 0x000000ffff048224 */ /* 0x001fe200078e001c */
[----:B------:R-:W-:Y:S01]  /*13a30*/  PRMT R27, RZ, 0x7610, R27 ;  /* 0x00007610ff1b7816 */ /* 0x000fe2000000001b */
[----:B------:R-:W2:Y:S04]  /*13a40*/  LDL R28, [R1+0xc78] ;  /* 0x000c7800011c7983 */ /* 0x000ea80000100800 */
[----:B----4-:R0:W3:Y:S02]  /*13a50*/  @!P0 LDG.E.U16 R11, [R4.64] ;  /* 0x00000006040b8981 */ /* 0x0100e4000c1e1500 */
[----:B0-----:R-:W-:-:S02]  /*13a60*/  @!P0 IMAD.MOV.U32 R4, RZ, RZ, R2 ;  /* 0x000000ffff048224 */ /* 0x001fc400078e0002 */
[----:B------:R-:W-:Y:S01]  /*13a70*/  @!P0 IMAD.MOV.U32 R5, RZ, RZ, R3 ;  /* 0x000000ffff058224 */ /* 0x000fe200078e0003 */
[----:B------:R-:W4:Y:S04]  /*13a80*/  LDL R2, [R1+0xc58] ;  /* 0x000c580001027983 */ /* 0x000f280000100800 */
[----:B------:R0:W2:Y:S04]  /*13a90*/  @!P0 LDG.E.U16 R29, [R4.64] ;  /* 0x00000006041d8981 */ /* 0x0000a8000c1e1500 */
[----:B0-----:R-:W3:Y:S04]  /*13aa0*/  LDL R4, [R1+0x8b0] ;  /* 0x0008b00001047983 */ /* 0x001ee80000100800 */
[----:B------:R-:W3:Y:S04]  /*13ab0*/  LDL R5, [R1+0xc8c] ;  /* 0x000c8c0001057983 */ /* 0x000ee80000100800 */
[----:B------:R0:W-:Y:S04]  /*13ac0*/  STS.U16 [R18+0x8b00], R14 ;  /* 0x008b000e12007388 */ /* 0x0001e80000000400 */
[----:B------:R1:W-:Y:S04]  /*13ad0*/  STS.U16 [R18+0x9300], R22 ;  /* 0x0093001612007388 */ /* 0x0003e80000000400 */
[----:B--2---:R-:W-:Y:S04]  /*13ae0*/  STL [R1+0x1e18], R29 ;  /* 0x001e181d01007387 */ /* 0x004fe80000100800 */
[----:B0-----:R-:W2:Y:S04]  /*13af0*/  LDL R14, [R1+0xc34] ;  /* 0x000c3400010e7983 */ /* 0x001ea80000100800 */
[----:B------:R-:W2:Y:S04]  /*13b00*/  LDL R3, [R1+0xc38] ;  /* 0x000c380001037983 */ /* 0x000ea80000100800 */
[----:B-1----:R-:W2:Y:S01]  /*13b10*/  LDL.LU R22, [R1+0x9c] ;  /* 0x00009c0001167983 */ /* 0x002ea20000300800 */
[----:B---3--:R-:W-:-:S04]  /*13b20*/  @!P0 LOP3.LUT R5, R5, R4, RZ, 0x3c, !PT ;  /* 0x0000000405058212 */ /* 0x008fc800078e3cff */
[----:B------:R-:W-:-:S04]  /*13b30*/  @!P0 LOP3.LUT R4, R5, R4, RZ, 0x3c, !PT ;  /* 0x0000000405048212 */ /* 0x000fc800078e3cff */
[----:B------:R-:W-:-:S05]  /*13b40*/  @!P0 LOP3.LUT R5, R5, R4, RZ, 0x3c, !PT ;  /* 0x0000000405058212 */ /* 0x000fca00078e3cff */
[----:B------:R0:W3:Y:S04]  /*13b50*/  @!P0 LDG.E.U16 R27, [R4.64] ;  /* 0x00000006041b8981 */ /* 0x0000e8000c1e1500 */
[----:B0-----:R-:W2:Y:S04]  /*13b60*/  LDL.LU R4, [R1+0x20] ;  /* 0x0000200001047983 */ /* 0x001ea80000300800 */
[----:B------:R-:W3:Y:S01]  /*13b70*/  LDL R5, [R1+0xc74] ;  /* 0x000c740001057983 */ /* 0x000ee20000100800 */
[----:B------:R-:W-:-:S03]  /*13b80*/  PRMT R21, RZ, 0x7610, R21 ;  /* 0x00007610ff157816 */ /* 0x000fc60000000015 */
[----:B--2---:R0:W-:Y:S02]  /*13b90*/  STS.U16 [R18+0x9b00], R4 ;  /* 0x009b000412007388 */ /* 0x0041e40000000400 */
[----:B0-----:R-:W-:-:S05]  /*13ba0*/  @!P0 IMAD.MOV.U32 R4, RZ, RZ, R28 ;  /* 0x000000ffff048224 */ /* 0x001fca00078e001c */
[----:B---3--:R-:W2:Y:S04]  /*13bb0*/  @!P0 LDG.E.U16 R21, [R4.64] ;  /* 0x0000000604158981 */ /* 0x008ea8000c1e1500 */
[----:B------:R0:W-:Y:S04]  /*13bc0*/  STL [R1+0xc4], R27 ;  /* 0x0000c41b01007387 */ /* 0x0001e80000100800 */
[----:B0-----:R-:W3:Y:S04]  /*13bd0*/  LDL.LU R27, [R1+0x94] ;  /* 0x00009400011b7983 */ /* 0x001ee80000300800 */
[----:B------:R-:W3:Y:S04]  /*13be0*/  LDL.LU R28, [R1+0x88] ;  /* 0x00008800011c7983 */ /* 0x000ee80000300800 */
[----:B--2---:R0:W-:Y:S04]  /*13bf0*/  STL [R1+0xc0], R21 ;  /* 0x0000c01501007387 */ /* 0x0041e80000100800 */
[----:B0-----:R-:W2:Y:S04]  /*13c00*/  LDL.LU R21, [R1+0x1f24] ;  /* 0x001f240001157983 */ /* 0x001ea80000300800 */
[----:B------:R-:W2:Y:S04]  /*13c10*/  LDL.LU R4, [R1+0x4] ;  /* 0x0000040001047983 */ /* 0x000ea80000300800 */
[----:B------:R-:W3:Y:S01]  /*13c20*/  LDL R5, [R1+0xc54] ;  /* 0x000c540001057983 */ /* 0x000ee20000100800 */
[----:B------:R-:W-:-:S03]  /*13c30*/  PRMT R23, RZ, 0x7610, R23 ;  /* 0x00007610ff177816 */ /* 0x000fc60000000017 */
[----:B--2---:R4:W-:Y:S04]  /*13c40*/  STS.U16 [R18+0xa300], R4 ;  /* 0x00a3000412007388 */ /* 0x0049e80000000400 */
[----:B------:R0:W-:Y:S01]  /*13c50*/  STS.U16 [R18+0xab00], R21 ;  /* 0x00ab001512007388 */ /* 0x0001e20000000400 */
[----:B----4-:R-:W-:-:S03]  /*13c60*/  @!P0 IMAD.MOV.U32 R4, RZ, RZ, R2 ;  /* 0x000000ffff048224 */ /* 0x010fc600078e0002 */
[----:B------:R-:W2:Y:S01]  /*13c70*/  LDL.LU R2, [R1+0x74] ;  /* 0x0000740001027983 */ /* 0x000ea20000300800 */
[----:B0-----:R-:W-:-:S03]  /*13c80*/  PRMT R21, RZ, 0x7610, R21 ;  /* 0x00007610ff157816 */ /* 0x001fc60000000015 */
[----:B---3--:R0:W3:Y:S02]  /*13c90*/  @!P0 LDG.E.U16 R23, [R4.64] ;  /* 0x0000000604178981 */ /* 0x0080e4000c1e1500 */
[----:B0-----:R-:W-:Y:S02]  /*13ca0*/  @!P0 IMAD.MOV.U32 R4, RZ, RZ, R3 ;  /* 0x000000ffff048224 */ /* 0x001fe400078e0003 */
[----:B------:R-:W-:Y:S01]  /*13cb0*/  @!P0 IMAD.MOV.U32 R5, RZ, RZ, R14 ;  /* 0x000000ffff058224 */ /* 0x000fe200078e000e */
[----:B------:R-:W4:Y:S04]  /*13cc0*/  LDL.LU R3, [R1+0x1c] ;  /* 0x00001c0001037983 */ /* 0x000f280000300800 */
[----:B------:R0:W2:Y:S04]  /*13cd0*/  @!P0 LDG.E.U16 R21, [R4.64] ;  /* 0x0000000604158981 */ /* 0x0000a8000c1e1500 */
[----:B0-----:R-:W2:Y:S04]  /*13ce0*/  LDL R4, [R1+0xc14] ;  /* 0x000c140001047983 */ /* 0x001ea80000100800 */
[----:B------:R-:W2:Y:S01]  /*13cf0*/  LDL R5, [R1+0xc18] ;  /* 0x000c180001057983 */ /* 0x000ea20000100800 */
[----:B------:R-:W-:-:S02]  /*13d00*/  PRMT R16, RZ, 0x7610, R16 ;  /* 0x00007610ff107816 */ /* 0x000fc40000000010 */
[----:B--2---:R-:W-:-:S04]  /*13d10*/  @!P0 LOP3.LUT R5, R5, R4, RZ, 0x3c, !PT ;  /* 0x0000000405058212 */ /* 0x004fc800078e3cff */
[----:B------:R-:W-:-:S04]  /*13d20*/  @!P0 LOP3.LUT R4, R5, R4, RZ, 0x3c, !PT ;  /* 0x0000000405048212 */ /* 0x000fc800078e3cff */
[----:B------:R-:W-:-:S05]  /*13d30*/  @!P0 LOP3.LUT R5, R5, R4, RZ, 0x3c, !PT ;  /* 0x0000000405058212 */ /* 0x000fca00078e3cff */
[----:B------:R0:W2:Y:S04]  /*13d40*/  @!P0 LDG.E.U16 R16, [R4.64] ;  /* 0x0000000604108981 */ /* 0x0000a8000c1e1500 */
[----:B0-----:R-:W2:Y:S04]  /*13d50*/  LDL R4, [R1+0xbf4] ;  /* 0x000bf40001047983 */ /* 0x001ea80000100800 */
[----:B------:R-:W2:Y:S04]  /*13d60*/  LDL R5, [R1+0xbf8] ;  /* 0x000bf80001057983 */ /* 0x000ea80000100800 */
[----:B------:R-:W-:Y:S04]  /*13d70*/  STS.U16 [R18+0xb300], R17 ;  /* 0x00b3001112007388 */ /* 0x000fe80000000400 */
[----:B------:R0:W-:Y:S02]  /*13d80*/  STS.U16 [R18+0xbb00], R15 ;  /* 0x00bb000f12007388 */ /* 0x0001e40000000400 */
[----:B0-----:R-:W-:-:S02]  /*13d90*/  PRMT R15, RZ, 0x7610, R15 ;  /* 0x00007610ff0f7816 */ /* 0x001fc4000000000f */
[----:B------:R-:W3:Y:S01]  /*13da0*/  LDL.LU R18, [R1+0x1f20] ;  /* 0x001f200001127983 */ /* 0x000ee20000300800 */
[----:B--2---:R-:W-:-:S04]  /*13db0*/  @!P0 LOP3.LUT R5, R5, R4, RZ, 0x3c, !PT ;  /* 0x0000000405058212 */ /* 0x004fc800078e3cff */
[----:B------:R-:W-:-:S04]  /*13dc0*/  @!P0 LOP3.LUT R4, R5, R4, RZ, 0x3c, !PT ;  /* 0x0000000405048212 */ /* 0x000fc800078e3cff */
[----:B------:R-:W-:-:S05]  /*13dd0*/  @!P0 LOP3.LUT R5, R5, R4, RZ, 0x3c, !PT ;  /* 0x0000000405058212 */ /* 0x000fca00078e3cff */
[----:B------:R0:W2:Y:S04]  /*13de0*/  @!P0 LDG.E.U16 R15, [R4.64] ;  /* 0x00000006040f8981 */ /* 0x0000a8000c1e1500 */
[----:B0-----:R-:W2:Y:S04]  /*13df0*/  LDL R4, [R1+0xbd4] ;  /* 0x000bd40001047983 */ /* 0x001ea80000100800 */
[----:B------:R-:W2:Y:S04]  /*13e00*/  LDL R5, [R1+0xbd8] ;  /* 0x000bd80001057983 */ /* 0x000ea80000100800 */
[----:B------:R-:W0:Y:S01]  /*13e10*/  S2R R14, SR_TID.X ;  /* 0x00000000000e7919 */ /* 0x000e220000002100 */
[----:B------:R-:W-:-:S02]  /*13e20*/  PRMT R17, RZ, 0x7610, R17 ;  /* 0x00007610ff117816 */ /* 0x000fc40000000011 */
[----:B0-----:R-:W-:-:S05]  /*13e30*/  LOP3.LUT R14, R14, 0x7f, RZ, 0xc0, !PT ;  /* 0x0000007f0e0e7812 */ /* 0x001fca00078ec0ff */
[----:B------:R-:W-:-:S05]  /*13e40*/  IMAD.SHL.U32 R14, R14, 0x2, RZ ;  /* 0x000000020e0e7824 */ /* 0x000fca00078e00ff */
[----:B------:R-:W-:-:S05]  /*13e50*/  LOP3.LUT R14, R14, 0x40, RZ, 0x3c, !PT ;  /* 0x000000400e0e7812 */ /* 0x000fca00078e3cff */
[----:B------:R0:W-:Y:S04]  /*13e60*/  STS.U16 [R14+0x8400], R22 ;  /* 0x008400160e007388 */ /* 0x0001e80000000400 */
[----:B0-----:R-:W3:Y:S04]  /*13e70*/  LDL.LU R22, [R1+0x1f1c] ;  /* 0x001f1c0001167983 */ /* 0x001ee80000300800 */
[----:B------:R0:W-:Y:S01]  /*13e80*/  STS.U16 [R14+0x8c00], R27 ;  /* 0x008c001b0e007388 */ /* 0x0001e20000000400 */
[----:B--2---:R-:W-:-:S04]  /*13e90*/  @!P0 LOP3.LUT R5, R5, R4, RZ, 0x3c, !PT ;  /* 0x0000000405058212 */ /* 0x004fc800078e3cff */
[----:B------:R-:W-:-:S04]  /*13ea0*/  @!P0 LOP3.LUT R4, R5, R4, RZ, 0x3c, !PT ;  /* 0x0000000405048212 */ /* 0x000fc800078e3cff */
[----:B------:R-:W-:-:S05]  /*13eb0*/  @!P0 LOP3.LUT R5, R5, R4, RZ, 0x3c, !PT ;  /* 0x0000000405058212 */ /* 0x000fca00078e3cff */
[----:B------:R1:W2:Y:S04]  /*13ec0*/  @!P0 LDG.E.U16 R17, [R4.64] ;  /* 0x0000000604118981 */ /* 0x0002a8000c1e1500 */
[----:B-1----:R-:W2:Y:S04]  /*13ed0*/  LDL R4, [R1+0xbb4] ;  /* 0x000bb40001047983 */ /* 0x002ea80000100800 */
[----:B------:R-:W2:Y:S04]  /*13ee0*/  LDL R5, [R1+0xbb8] ;  /* 0x000bb80001057983 */ /* 0x000ea80000100800 */
[----:B0-----:R-:W3:Y:S01]  /*13ef0*/  LDL.LU R27, [R1+0x1f18] ;  /* 0x001f1800011b7983 */ /* 0x001ee20000300800 */
[----:B--2---:R-:W-:-:S04]  /*13f00*/  @!P0 LOP3.LUT R5, R5, R4, RZ, 0x3c, !PT ;  /* 0x0000000405058212 */ /* 0x004fc800078e3cff */
[C---:B------:R-:W-:Y:S02]  /*13f10*/  @!P0 LOP3.LUT R4, R5.reuse, R4, RZ, 0x3c, !PT ;  /* 0x0000000405048212 */ /* 0x040fe400078e3cff */
[----:B---3--:R-:W-:Y:S02]  /*13f20*/  PRMT R27, RZ, 0x7610, R27 ;  /* 0x00007610ff1b7816 */ /* 0x008fe4000000001b */
[----:B------:R-:W-:-:S05]  /*13f30*/  @!P0 LOP3.LUT R5, R5, R4, RZ, 0x3c, !PT ;  /* 0x0000000405058212 */ /* 0x000fca00078e3cff */
[----:B------:R-:W2:Y:S04]  /*13f40*/  @!P0 LDG.E.U16 R27, [R4.64] ;  /* 0x00000006041b8981 */ /* 0x000ea8000c1e1500 */
[----:B--2---:R0:W-:Y:S04]  /*13f50*/  STL [R1+0xe0], R27 ;  /* 0x0000e01b01007387 */ /* 0x0041e80000100800 */
[----:B0-----:R-:W2:Y:S04]  /*13f60*/  LDL.LU R27, [R1+0x1f14] ;  /* 0x001f1400011b7983 */ /* 0x001ea80000300800 */
[----:B------:R-:W3:Y:S04]  /*13f70*/  LDL R4, [R1+0xb94] ;  /* 0x000b940001047983 */ /* 0x000ee80000100800 */
[----:B------:R-:W3:Y:S01]  /*13f80*/  LDL R5, [R1+0xb98] ;  /* 0x000b980001057983 */ /* 0x000ee20000100800 */
[----:B------:R-:W-:-:S03]  /*13f90*/  PRMT R25, RZ, 0x7610, R25 ;  /* 0x00007610ff197816 */ /* 0x000fc60000000019 */
[----:B------:R0:W-:Y:S04]  /*13fa0*/  STS.U16 [R14+0x9400], R28 ;  /* 0x0094001c0e007388 */ /* 0x0001e80000000400 */
[----:B0-----:R-:W2:Y:S01]  /*13fb0*/  LDL.LU R28, [R1+0xbc] ;  /* 0x0000bc00011c7983 */ /* 0x001ea20000300800 */
[----:B---3--:R-:W-:-:S04]  /*13fc0*/  @!P0 LOP3.LUT R5, R5, R4, RZ, 0x3c, !PT ;  /* 0x0000000405058212 */ /* 0x008fc800078e3cff */
[----:B------:R-:W-:-:S04]  /*13fd0*/  @!P0 LOP3.LUT R4, R5, R4, RZ, 0x3c, !PT ;  /* 0x0000000405048212 */ /* 0x000fc800078e3cff */
[----:B------:R-:W-:-:S05]  /*13fe0*/  @!P0 LOP3.LUT R5, R5, R4, RZ, 0x3c, !PT ;  /* 0x0000000405058212 */ /* 0x000fca00078e3cff */
[----:B------:R0:W3:Y:S04]  /*13ff0*/  @!P0 LDG.E.U16 R25, [R4.64] ;  /* 0x0000000604198981 */ /* 0x0000e8000c1e1500 */
[----:B0-----:R-:W3:Y:S04]  /*14000*/  LDL R4, [R1+0xb74] ;  /* 0x000b740001047983 */ /* 0x001ee80000100800 */
[----:B------:R-:W3:Y:S01]  /*14010*/  LDL R5, [R1+0xb78] ;  /* 0x000b780001057983 */ /* 0x000ee20000100800 */
[----:B--2---:R-:W-:Y:S02]  /*14020*/  PRMT R27, RZ, 0x7610, R27 ;  /* 0x00007610ff1b7816 */ /* 0x004fe4000000001b */
[----:B---3--:R-:W-:-:S04]  /*14030*/  @!P0 LOP3.LUT R5, R5, R4, RZ, 0x3c, !PT ;  /* 0x0000000405058212 */ /* 0x008fc800078e3cff */
[----:B------:R-:W-:-:S04]  /*14040*/  @!P0 LOP3.LUT R4, R5, R4, RZ, 0x3c, !PT ;  /* 0x0000000405048212 */ /* 0x000fc800078e3cff */
[----:B------:R-:W-:-:S05]  /*14050*/  @!P0 LOP3.LUT R5, R5, R4, RZ, 0x3c, !PT ;  /* 0x0000000405058212 */ /* 0x000fca00078e3cff */
[----:B------:R-:W2:Y:S04]  /*14060*/  @!P0 LDG.E.U16 R27, [R4.64] ;  /* 0x00000006041b8981 */ /* 0x000ea8000c1e1500 */
[----:B------:R0:W-:Y:S04]  /*14070*/  STL [R1+0xf8], R25 ;  /* 0x0000f81901007387 */ /* 0x0001e80000100800 */
[----:B------:R1:W-:Y:S04]  /*14080*/  STS.U16 [R14+0x9c00], R2 ;  /* 0x009c00020e007388 */ /* 0x0003e80000000400 */
[----:B0-----:R-:W3:Y:S04]  /*14090*/  LDL R25, [R1+0xb18] ;  /* 0x000b180001197983 */ /* 0x001ee80000100800 */
[----:B-1----:R-:W3:Y:S04]  /*140a0*/  LDL.LU R2, [R1+0xa4] ;  /* 0x0000a40001027983 */ /* 0x002ee80000300800 */
[----:B--2---:R0:W-:Y:S04]  /*140b0*/  STL [R1+0xf4], R27 ;  /* 0x0000f41b01007387 */ /* 0x0041e80000100800 */
[----:B0-----:R-:W2:Y:S04]  /*140c0*/  LDL.LU R27, [R1+0x1f10] ;  /* 0x001f1000011b7983 */ /* 0x001ea80000300800 */
[----:B------:R-:W2:Y:S04]  /*140d0*/  LDL R4, [R1+0xb54] ;  /* 0x000b540001047983 */ /* 0x000ea80000100800 */
[----:B------:R-:W2:Y:S01]  /*140e0*/  LDL R5, [R1+0xb58] ;  /* 0x000b580001057983 */ /* 0x000ea20000100800 */
[----:B------:R-:W-:-:S03]  /*140f0*/  PRMT R24, RZ, 0x7610, R24 ;  /* 0x00007610ff187816 */ /* 0x000fc60000000018 */
[----:B----4-:R0:W-:Y:S04]  /*14100*/  STS.U16 [R14+0xa400], R3 ;  /* 0x00a400030e007388 */ /* 0x0101e80000000400 */
[----:B0-----:R-:W4:Y:S01]  /*14110*/  LDL.LU R3, [R1+0x98] ;  /* 0x0000980001037983 */ /* 0x001f220000300800 */
[----:B--2---:R-:W-:-:S04]  /*14120*/  @!P0 LOP3.LUT R5, R5, R4, RZ, 0x3c, !PT ;  /* 0x0000000405058212 */ /* 0x004fc800078e3cff */
[----:B------:R-:W-:-:S04]  /*14130*/  @!P0 LOP3.LUT R4, R5, R4, RZ, 0x3c, !PT ;  /* 0x0000000405048212 */ /* 0x000fc800078e3cff */
[----:B------:R-:W-:-:S05]  /*14140*/  @!P0 LOP3.LUT R5, R5, R4, RZ, 0x3c, !PT ;  /* 0x0000000405058212 */ /* 0x000fca00078e3cff */
[----:B------:R0:W2:Y:S04]  /*14150*/  @!P0 LDG.E.U16 R24, [R4.64] ;  /* 0x0000000604188981 */ /* 0x0000a8000c1e1500 */
[----:B0-----:R-:W2:Y:S04]  /*14160*/  LDL R4, [R1+0xb34] ;  /* 0x000b340001047983 */ /* 0x001ea80000100800 */
[----:B------:R-:W2:Y:S01]  /*14170*/  LDL R5, [R1+0xb38] ;  /* 0x000b380001057983 */ /* 0x000ea20000100800 */
[----:B------:R-:W-:Y:S02]  /*14180*/  PRMT R0, RZ, 0x7610, R0 ;  /* 0x00007610ff007816 */ /* 0x000fe40000000000 */
[----:B--2---:R-:W-:-:S04]  /*14190*/  @!P0 LOP3.LUT R5, R5, R4, RZ, 0x3c, !PT ;  /* 0x0000000405058212 */ /* 0x004fc800078e3cff */
[----:B------:R-:W-:-:S04]  /*141a0*/  @!P0 LOP3.LUT R4, R5, R4, RZ, 0x3c, !PT ;  /* 0x0000000405048212 */ /* 0x000fc800078e3cff */
[----:B------:R-:W-:-:S05]  /*141b0*/  @!P0 LOP3.LUT R5, R5, R4, RZ, 0x3c, !PT ;  /* 0x0000000405058212 */ /* 0x000fca00078e3cff */
[----:B------:R-:W2:Y:S04]  /*141c0*/  @!P0 LDG.E.U16 R0, [R4.64] ;  /* 0x0000000604008981 */ /* 0x000ea8000c1e1500 */
[----:B------:R0:W-:Y:S04]  /*141d0*/  STL [R1+0xf0], R24 ;  /* 0x0000f01801007387 */ /* 0x0001e80000100800 */
[----:B0-----:R-:W4:Y:S04]  /*141e0*/  LDL.LU R24, [R1+0x90] ;  /* 0x0000900001187983 */ /* 0x001f280000300800 */
[----:B--2---:R-:W-:Y:S04]  /*141f0*/  STL [R1+0xec], R0 ;  /* 0x0000ec0001007387 */ /* 0x004fe80000100800 */
[----:B------:R-:W2:Y:S01]  /*14200*/  LDL R5, [R1+0xb14] ;  /* 0x000b140001057983 */ /* 0x000ea20000100800 */
[----:B------:R-:W-:Y:S01]  /*14210*/  PRMT R18, RZ, 0x7610, R18 ;  /* 0x00007610ff127816 */ /* 0x000fe20000000012 */
[----:B---3--:R-:W-:-:S02]  /*14220*/  @!P0 IMAD.MOV.U32 R4, RZ, RZ, R25 ;  /* 0x000000ffff048224 */ /* 0x008fc400078e0019 */
[----:B------:R-:W3:Y:S04]  /*14230*/  LDL.LU R25, [R1+0x14] ;  /* 0x0000140001197983 */ /* 0x000ee80000300800 */
[----:B--2---:R-:W2:Y:S04]  /*14240*/  @!P0 LDG.E.U16 R18, [R4.64] ;  /* 0x0000000604128981 */ /* 0x004ea8000c1e1500 */
[----:B--2---:R0:W-:Y:S04]  /*14250*/  STL [R1+0xe8], R18 ;  /* 0x0000e81201007387 */ /* 0x0041e80000100800 */
[----:B0-----:R-:W2:Y:S04]  /*14260*/  LDL.LU R18, [R1+0x1f0c] ;  /* 0x001f0c0001127983 */ /* 0x001ea80000300800 */
[----:B------:R-:W2:Y:S04]  /*14270*/  LDL R4, [R1+0xaf4] ;  /* 0x000af40001047983 */ /* 0x000ea80000100800 */
[----:B------:R-:W2:Y:S01]  /*14280*/  LDL R5, [R1+0xaf8] ;  /* 0x000af80001057983 */ /* 0x000ea20000100800 */
[----:B------:R-:W-:-:S03]  /*14290*/  PRMT R20, RZ, 0x7610, R20 ;  /* 0x00007610ff147816 */ /* 0x000fc60000000014 */
[----:B------:R-:W0:Y:S01]  /*142a0*/  S2R R0, SR_TID.X ;  /* 0x0000000000007919 */ /* 0x000e220000002100 */
[----:B--2---:R-:W-:-:S04]  /*142b0*/  @!P0 LOP3.LUT R5, R5, R4, RZ, 0x3c, !PT ;  /* 0x0000000405058212 */ /* 0x004fc800078e3cff */
[----:B------:R-:W-:-:S04]  /*142c0*/  @!P0 LOP3.LUT R4, R5, R4, RZ, 0x3c, !PT ;  /* 0x0000000405048212 */ /* 0x000fc800078e3cff */
[----:B------:R-:W-:-:S05]  /*142d0*/  @!P0 LOP3.LUT R5, R5, R4, RZ, 0x3c, !PT ;  /* 0x0000000405058212 */ /* 0x000fca00078e3cff */
[----:B------:R-:W2:Y:S01]  /*142e0*/  @!P0 LDG.E.U16 R20, [R4.64] ;  /* 0x0000000604148981 */ /* 0x000ea2000c1e1500 */
[----:B0-----:R-:W-:-:S03]  /*142f0*/  LOP3.LUT R0, R0, 0x7f, RZ, 0xc0, !PT ;  /* 0x0000007f00007812 */ /* 0x001fc600078ec0ff */
[----:B------:R-:W-:Y:S02]  /*14300*/  STS.U16 [R14+0xac00], R27 ;  /* 0x00ac001b0e007388 */ /* 0x000fe40000000400 */
[----:B------:R-:W-:Y:S02]  /*14310*/  IMAD.SHL.U32 R0, R0, 0x2, RZ ;  /* 0x0000000200007824 */ /* 0x000fe400078e00ff */
[----:B------:R-:W-:Y:S04]  /*14320*/  STS.U16 [R14+0xb400], R22 ;  /* 0x00b400160e007388 */ /* 0x000fe80000000400 */
[----:B------:R0:W-:Y:S02]  /*14330*/  STS.U16 [R14+0xbc00], R18 ;  /* 0x00bc00120e007388 */ /* 0x0001e40000000400 */
[----:B0-----:R-:W-:-:S02]  /*14340*/  LOP3.LUT R14, R0, 0x50, RZ, 0x3c, !PT ;  /* 0x00000050000e7812 */ /* 0x001fc400078e3cff */
[----:B------:R-:W3:Y:S04]  /*14350*/  LDL.LU R0, [R1] ;  /* 0x0000000001007983 */ /* 0x000ee80000300800 */
        /* <DEDUP_REMOVED lines=9> */
[----:B------:R0:W-:Y:S04]  /*143f0*/  STS.U16 [R14+0x8500], R28 ;  /* 0x0085001c0e007388 */ /* 0x0001e80000000400 */
[----:B0-----:R-:W3:Y:S04]  /*14400*/  LDL R28, [R1+0xa58] ;  /* 0x000a5800011c7983 */ /* 0x001ee80000100800 */
[----:B------:R-:W-:Y:S04]  /*14410*/  STS.U16 [R14+0x8d00], R2 ;  /* 0x008d00020e007388 */ /* 0x000fe80000000400 */
[----:B--2---:R0:W-:Y:S04]  /*14420*/  STL [R1+0xfc], R20 ;  /* 0x0000fc1401007387 */ /* 0x0041e80000100800 */
[----:B0-----:R-:W2:Y:S04]  /*14430*/  LDL.LU R20, [R1+0x1f04] ;  /* 0x001f040001147983 */ /* 0x001ea80000300800 */
[----:B------:R-:W2:Y:S04]  /*14440*/  LDL R4, [R1+0xab4] ;  /* 0x000ab40001047983 */ /* 0x000ea80000100800 */
[----:B------:R-:W2:Y:S04]  /*14450*/  LDL R5, [R1+0xab8] ;  /* 0x000ab80001057983 */ /* 0x000ea80000100800 */
[----:B------:R-:W3:Y:S01]  /*14460*/  LDL.LU R2, [R1+0x1f00] ;  /* 0x001f000001027983 */ /* 0x000ee20000300800 */
[----:B--2---:R-:W-:-:S04]  /*14470*/  @!P0 LOP3.LUT R5, R5, R4, RZ, 0x3c, !PT ;  /* 0x0000000405058212 */ /* 0x004fc800078e3cff */
[C---:B------:R-:W-:Y:S02]  /*14480*/  @!P0 LOP3.LUT R4, R5.reuse, R4, RZ, 0x3c, !PT ;  /* 0x0000000405048212 */ /* 0x040fe400078e3cff */
[----:B---3--:R-:W-:Y:S02]  /*14490*/  PRMT R2, RZ, 0x7610, R2 ;  /* 0x00007610ff027816 */ /* 0x008fe40000000002 */
[----:B------:R-:W-:-:S05]  /*144a0*/  @!P0 LOP3.LUT R5, R5, R4, RZ, 0x3c, !PT ;  /* 0x0000000405058212 */ /* 0x000fca00078e3cff */
[----:B------:R-:W2:Y:S04]  /*144b0*/  @!P0 LDG.E.U16 R2, [R4.64] ;  /* 0x0000000604028981 */ /* 0x000ea8000c1e1500 */
[----:B----4-:R-:W-:Y:S04]  /*144c0*/  STS.U16 [R14+0x9500], R3 ;  /* 0x009500030e007388 */ /* 0x010fe80000000400 */
[----:B--2---:R0:W-:Y:S04]  /*144d0*/  STL [R1+0x104], R2 ;  /* 0x0001040201007387 */ /* 0x0041e80000100800 */
[----:B0-----:R-:W2:Y:S04]  /*144e0*/  LDL.LU R2, [R1+0x1efc] ;  /* 0x001efc0001027983 */ /* 0x001ea80000300800 */
[----:B------:R-:W3:Y:S04]  /*144f0*/  LDL R4, [R1+0xa94] ;  /* 0x000a940001047983 */ /* 0x000ee80000100800 */
[----:B------:R-:W3:Y:S04]  /*14500*/  LDL R5, [R1+0xa98] ;  /* 0x000a980001057983 */ /* 0x000ee80000100800 */
[----:B------:R-:W4:Y:S01]  /*14510*/  LDL.LU R3, [R1+0x1ef8] ;  /* 0x001ef80001037983 */ /* 0x000f220000300800 */
[----:B---3--:R-:W-:-:S04]  /*14520*/  @!P0 LOP3.LUT R5, R5, R4, RZ, 0x3c, !PT ;  /* 0x0000000405058212 */ /* 0x008fc800078e3cff */
[C---:B------:R-:W-:Y:S02]  /*14530*/  @!P0 LOP3.LUT R4, R5.reuse, R4, RZ, 0x3c, !PT ;  /* 0x0000000405048212 */ /* 0x040fe400078e3cff */
[----:B----4-:R-:W-:Y:S02]  /*14540*/  PRMT R3, RZ, 0x7610, R3 ;  /* 0x00007610ff037816 */ /* 0x010fe40000000003 */
[----:B------:R-:W-:-:S05]  /*14550*/  @!P0 LOP3.LUT R5, R5, R4, RZ, 0x3c, !PT ;  /* 0x0000000405058212 */ /* 0x000fca00078e3cff */
[----:B------:R-:W3:Y:S04]  /*14560*/  @!P0 LDG.E.U16 R3, [R4.64] ;  /* 0x0000000604038981 */ /* 0x000ee8000c1e1500 */
[----:B------:R-:W-:Y:S04]  /*14570*/  STS.U16 [R14+0x9d00], R24 ;  /* 0x009d00180e007388 */ /* 0x000fe80000000400 */
[----:B---3--:R0:W-:Y:S04]  /*14580*/  STL [R1+0x108], R3 ;  /* 0x0001080301007387 */ /* 0x0081e80000100800 */
[----:B0-----:R-:W3:Y:S04]  /*14590*/  LDL.LU R3, [R1+0x1ef4] ;  /* 0x001ef40001037983 */ /* 0x001ee80000300800 */
[----:B------:R-:W4:Y:S04]  /*145a0*/  LDL R4, [R1+0xa74] ;  /* 0x000a740001047983 */ /* 0x000f280000100800 */
[----:B------:R-:W4:Y:S04]  /*145b0*/  LDL R5, [R1+0xa78] ;  /* 0x000a780001057983 */ /* 0x000f280000100800 */
[----:B------:R-:W2:Y:S01]  /*145c0*/  LDL.LU R24, [R1+0x1ef0] ;  /* 0x001ef00001187983 */ /* 0x000ea20000300800 */
[----:B----4-:R-:W-:-:S04]  /*145d0*/  @!P0 LOP3.LUT R5, R5, R4, RZ, 0x3c, !PT ;  /* 0x0000000405058212 */ /* 0x010fc800078e3cff */
[C---:B------:R-:W-:Y:S02]  /*145e0*/  @!P0 LOP3.LUT R4, R5.reuse, R4, RZ, 0x3c, !PT ;  /* 0x0000000405048212 */ /* 0x040fe400078e3cff */
[----:B--2---:R-:W-:Y:S02]  /*145f0*/  PRMT R24, RZ, 0x7610, R24 ;  /* 0x00007610ff187816 */ /* 0x004fe40000000018 */
[----:B------:R-:W-:-:S05]  /*14600*/  @!P0 LOP3.LUT R5, R5, R4, RZ, 0x3c, !PT ;  /* 0x0000000405058212 */ /* 0x000fca00078e3cff */
[----:B------:R-:W2:Y:S04]  /*14610*/  @!P0 LDG.E.U16 R24, [R4.64] ;  /* 0x0000000604188981 */ /* 0x000ea8000c1e1500 */
[----:B--2---:R0:W-:Y:S04]  /*14620*/  STL [R1+0x120], R24 ;  /* 0x0001201801007387 */ /* 0x0041e80000100800 */
[----:B0-----:R-:W2:Y:S04]  /*14630*/  LDL.LU R24, [R1+0x1eec] ;  /* 0x001eec0001187983 */ /* 0x001ea80000300800 */
[----:B------:R-:W4:Y:S04]  /*14640*/  LDL.LU R4, [R1+0x4c] ;  /* 0x00004c0001047983 */ /* 0x000f280000300800 */
[----:B------:R-:W3:Y:S01]  /*14650*/  LDL R5, [R1+0xa54] ;  /* 0x000a540001057983 */ /* 0x000ee20000100800 */
[----:B--2---:R-:W-:-:S03]  /*14660*/  PRMT R24, RZ, 0x7610, R24 ;  /* 0x00007610ff187816 */ /* 0x004fc60000000018 */
[----:B----4-:R0:W-:Y:S02]  /*14670*/  STS.U16 [R14+0xa500], R4 ;  /* 0x00a500040e007388 */ /* 0x0101e40000000400 */
[----:B0-----:R-:W-:Y:S02]  /*14680*/  @!P0 IMAD.MOV.U32 R4, RZ, RZ, R28 ;  /* 0x000000ffff048224 */ /* 0x001fe400078e001c */
[----:B------:R-:W2:Y:S04]  /*14690*/  LDL.LU R28, [R1+0xa0] ;  /* 0x0000a000011c7983 */ /* 0x000ea80000300800 */
[----:B---3--:R-:W3:Y:S04]  /*146a0*/  @!P0 LDG.E.U16 R24, [R4.64] ;  /* 0x0000000604188981 */ /* 0x008ee8000c1e1500 */
[----:B---3--:R0:W-:Y:S04]  /*146b0*/  STL [R1+0x11c], R24 ;  /* 0x00011c1801007387 */ /* 0x0081e80000100800 */
[----:B0-----:R-:W3:Y:S04]  /*146c0*/  LDL.LU R24, [R1+0x1ee8] ;  /* 0x001ee80001187983 */ /* 0x001ee80000300800 */
[----:B------:R-:W4:Y:S04]  /*146d0*/  LDL R4, [R1+0xa34] ;  /* 0x000a340001047983 */ /* 0x000f280000100800 */
[----:B------:R-:W4:Y:S01]  /*146e0*/  LDL R5, [R1+0xa38] ;  /* 0x000a380001057983 */ /* 0x000f220000100800 */
[----:B------:R-:W-:-:S02]  /*146f0*/  PRMT R20, RZ, 0x7610, R20 ;  /* 0x00007610ff147816 */ /* 0x000fc40000000014 */
[----:B----4-:R-:W-:-:S04]  /*14700*/  @!P0 LOP3.LUT R5, R5, R4, RZ, 0x3c, !PT ;  /* 0x0000000405058212 */ /* 0x010fc800078e3cff */
[----:B------:R-:W-:-:S04]  /*14710*/  @!P0 LOP3.LUT R4, R5, R4, RZ, 0x3c, !PT ;  /* 0x0000000405048212 */ /* 0x000fc800078e3cff */
[----:B------:R-:W-:-:S05]  /*14720*/  @!P0 LOP3.LUT R5, R5, R4, RZ, 0x3c, !PT ;  /* 0x0000000405058212 */ /* 0x000fca00078e3cff */
[----:B------:R0:W4:Y:S04]  /*14730*/  @!P0 LDG.E.U16 R20, [R4.64] ;  /* 0x0000000604148981 */ /* 0x000128000c1e1500 */
[----:B0-----:R-:W2:Y:S04]  /*14740*/  LDL R4, [R1+0xa14] ;  /* 0x000a140001047983 */ /* 0x001ea80000100800 */
[----:B------:R-:W2:Y:S01]  /*14750*/  LDL R5, [R1+0xa18] ;  /* 0x000a180001057983 */ /* 0x000ea20000100800 */
[----:B------:R-:W-:-:S03]  /*14760*/  PRMT R7, RZ, 0x7610, R7 ;  /* 0x00007610ff077816 */ /* 0x000fc60000000007 */
[----:B------:R0:W-:Y:S04]  /*14770*/  STS.U16 [R14+0xad00], R25 ;  /* 0x00ad00190e007388 */ /* 0x0001e80000000400 */
[----:B0-----:R-:W3:Y:S04]  /*14780*/  LDL R25, [R1+0x9d8] ;  /* 0x0009d80001197983 */ /* 0x001ee80000100800 */
[----:B----4-:R0:W-:Y:S01]  /*14790*/  STL [R1+0x118], R20 ;  /* 0x0001181401007387 */ /* 0x0101e20000100800 */
[----:B--2---:R-:W-:-:S04]  /*147a0*/  @!P0 LOP3.LUT R5, R5, R4, RZ, 0x3c, !PT ;  /* 0x0000000405058212 */ /* 0x004fc800078e3cff */
[----:B------:R-:W-:-:S04]  /*147b0*/  @!P0 LOP3.LUT R4, R5, R4, RZ, 0x3c, !PT ;  /* 0x0000000405048212 */ /* 0x000fc800078e3cff */
[----:B------:R-:W-:-:S05]  /*147c0*/  @!P0 LOP3.LUT R5, R5, R4, RZ, 0x3c, !PT ;  /* 0x0000000405058212 */ /* 0x000fca00078e3cff */
[----:B------:R1:W2:Y:S04]  /*147d0*/  @!P0 LDG.E.U16 R7, [R4.64] ;  /* 0x0000000604078981 */ /* 0x0002a8000c1e1500 */
[----:B-1----:R-:W4:Y:S04]  /*147e0*/  LDL R4, [R1+0x9f4] ;  /* 0x0009f40001047983 */ /* 0x002f280000100800 */
[----:B------:R-:W4:Y:S01]  /*147f0*/  LDL R5, [R1+0x9f8] ;  /* 0x0009f80001057983 */ /* 0x000f220000100800 */
[----:B------:R-:W-:-:S03]  /*14800*/  PRMT R3, RZ, 0x7610, R3 ;  /* 0x00007610ff037816 */ /* 0x000fc60000000003 */
[----:B0-----:R-:W0:Y:S01]  /*14810*/  S2R R20, SR_TID.X ;  /* 0x0000000000147919 */ /* 0x001e220000002100 */
[----:B----4-:R-:W-:-:S04]  /*14820*/  @!P0 LOP3.LUT R5, R5, R4, RZ, 0x3c, !PT ;  /* 0x0000000405058212 */ /* 0x010fc800078e3cff */
[----:B------:R-:W-:-:S04]  /*14830*/  @!P0 LOP3.LUT R4, R5, R4, RZ, 0x3c, !PT ;  /* 0x0000000405048212 */ /* 0x000fc800078e3cff */
[----:B------:R-:W-:-:S05]  /*14840*/  @!P0 LOP3.LUT R5, R5, R4, RZ, 0x3c, !PT ;  /* 0x0000000405058212 */ /* 0x000fca00078e3cff */
[----:B------:R-:W4:Y:S01]  /*14850*/  @!P0 LDG.E.U16 R3, [R4.64] ;  /* 0x0000000604038981 */ /* 0x000f22000c1e1500 */
[----:B0-----:R-:W-:-:S03]  /*14860*/  LOP3.LUT R20, R20, 0x7f, RZ, 0xc0, !PT ;  /* 0x0000007f14147812 */ /* 0x001fc600078ec0ff */
[----:B------:R0:W-:Y:S04]  /*14870*/  STS.U16 [R14+0xb500], R0 ;  /* 0x00b500000e007388 */ /* 0x0001e80000000400 */
[----:B---3--:R1:W-:Y:S04]  /*14880*/  STS.U16 [R14+0xbd00], R24 ;  /* 0x00bd00180e007388 */ /* 0x0083e80000000400 */
[----:B0-----:R-:W3:Y:S04]  /*14890*/  LDL R0, [R1+0x9b8] ;  /* 0x0009b80001007983 */ /* 0x001ee80000100800 */
[----:B--2---:R0:W-:Y:S04]  /*148a0*/  STL [R1+0x114], R7 ;  /* 0x0001140701007387 */ /* 0x0041e80000100800 */
[----:B-1----:R-:W2:Y:S01]  /*148b0*/  LDL R14, [R1+0x998] ;  /* 0x00099800010e7983 */ /* 0x002ea20000100800 */
[----:B0-----:R-:W-:-:S03]  /*148c0*/  IMAD.SHL.U32 R7, R20, 0x2, RZ ;  /* 0x0000000214077824 */ /* 0x001fc600078e00ff */
[----:B------:R-:W2:Y:S04]  /*148d0*/  LDL R20, [R1+0x994] ;  /* 0x0009940001147983 */ /* 0x000ea80000100800 */
[----:B----4-:R0:W-:Y:S04]  /*148e0*/  STL [R1+0x110], R3 ;  /* 0x0001100301007387 */ /* 0x0101e80000100800 */
[----:B0-----:R-:W4:Y:S04]  /*148f0*/  LDL.LU R3, [R1+0x1ee4] ;  /* 0x001ee40001037983 */ /* 0x001f280000300800 */
[----:B------:R-:W2:Y:S04]  /*14900*/  LDL.LU R4, [R1+0x100] ;  /* 0x0001000001047983 */ /* 0x000ea80000300800 */
[----:B------:R-:W3:Y:S01]  /*14910*/  LDL R5, [R1+0x9d4] ;  /* 0x0009d40001057983 */ /* 0x000ee20000100800 */
[----:B------:R-:W-:-:S02]  /*14920*/  LOP3.LUT R7, R7, 0x60, RZ, 0x3c, !PT ;  /* 0x0000006007077812 */ /* 0x000fc400078e3cff */
[----:B----4-:R-:W-:-:S03]  /*14930*/  PRMT R3, RZ, 0x7610, R3 ;  /* 0x00007610ff037816 */ /* 0x010fc60000000003 */
[----:B--2---:R0:W-:Y:S02]  /*14940*/  STS.U16 [R7+0x8600], R4 ;  /* 0x0086000407007388 */ /* 0x0041e40000000400 */
[----:B0-----:R-:W-:Y:S02]  /*14950*/  @!P0 IMAD.MOV.U32 R4, RZ, RZ, R25 ;  /* 0x000000ffff048224 */ /* 0x001fe400078e0019 */
[----:B------:R-:W2:Y:S04]  /*14960*/  LDL R25, [R1+0x978] ;  /* 0x0009780001197983 */ /* 0x000ea80000100800 */
[----:B---3--:R-:W3:Y:S04]  /*14970*/  @!P0 LDG.E.U16 R3, [R4.64] ;  /* 0x0000000604038981 */ /* 0x008ee8000c1e1500 */
[----:B---3--:R0:W-:Y:S04]  /*14980*/  STL [R1+0x124], R3 ;  /* 0x0001240301007387 */ /* 0x0081e80000100800 */
[----:B0-----:R-:W3:Y:S04]  /*14990*/  LDL.LU R3, [R1+0x1ee0] ;  /* 0x001ee00001037983 */ /* 0x001ee80000300800 */
[----:B------:R-:W4:Y:S04]  /*149a0*/  LDL.LU R4, [R1+0xcc] ;  /* 0x0000cc0001047983 */ /* 0x000f280000300800 */
[----:B------:R-:W2:Y:S01]  /*149b0*/  LDL R5, [R1+0x9b4] ;  /* 0x0009b40001057983 */ /* 0x000ea20000100800 */
[----:B---3--:R-:W-:-:S03]  /*149c0*/  PRMT R3, RZ, 0x7610, R3 ;  /* 0x00007610ff037816 */ /* 0x008fc60000000003 */
[----:B----4-:R0:W-:Y:S02]  /*149d0*/  STS.U16 [R7+0x8e00], R4 ;  /* 0x008e000407007388 */ /* 0x0101e40000000400 */
[----:B0-----:R-:W-:Y:S02]  /*149e0*/  @!P0 IMAD.MOV.U32 R4, RZ, RZ, R0 ;  /* 0x000000ffff048224 */ /* 0x001fe400078e0000 */
[----:B------:R-:W3:Y:S04]  /*149f0*/  LDL R0, [R1+0x958] ;  /* 0x0009580001007983 */ /* 0x000ee80000100800 */
[----:B--2---:R-:W2:Y:S04]  /*14a00*/  @!P0 LDG.E.U16 R3, [R4.64] ;  /* 0x0000000604038981 */ /* 0x004ea8000c1e1500 */
[----:B--2---:R0:W-:Y:S04]  /*14a10*/  STL [R1+0x128], R3 ;  /* 0x0001280301007387 */ /* 0x0041e80000100800 */
[----:B0-----:R-:W2:Y:S04]  /*14a20*/  LDL.LU R3, [R1+0x1edc] ;  /* 0x001edc0001037983 */ /* 0x001ea80000300800 */
[----:B------:R-:W4:Y:S01]  /*14a30*/  LDL.LU R5, [R1+0xb8] ;  /* 0x0000b80001057983 */ /* 0x000f220000300800 */
[----:B------:R-:W-:Y:S01]  /*14a40*/  PRMT R6, RZ, 0x7610, R6 ;  /* 0x00007610ff067816 */ /* 0x000fe20000000006 */
[----:B------:R-:W-:-:S02]  /*14a50*/  @!P0 IMAD.MOV.U32 R4, RZ, RZ, R14 ;  /* 0x000000ffff048224 */ /* 0x000fc400078e000e */
[----:B------:R-:W2:Y:S04]  /*14a60*/  LDL R14, [R1+0x918] ;  /* 0x00091800010e7983 */ /* 0x000ea80000100800 */
[----:B----4-:R0:W-:Y:S02]  /*14a70*/  STS.U16 [R7+0x9600], R5 ;  /* 0x0096000507007388 */ /* 0x0101e40000000400 */
[----:B0-----:R-:W-:Y:S01]  /*14a80*/  @!P0 IMAD.MOV.U32 R5, RZ, RZ, R20 ;  /* 0x000000ffff058224 */ /* 0x001fe200078e0014 */
[----:B--2---:R-:W-:Y:S01]  /*14a90*/  PRMT R3, RZ, 0x7610, R3 ;  /* 0x00007610ff037816 */ /* 0x004fe20000000003 */
[----:B------:R-:W2:Y:S04]  /*14aa0*/  LDL R20, [R1+0x938] ;  /* 0x0009380001147983 */ /* 0x000ea80000100800 */
[----:B------:R0:W4:Y:S04]  /*14ab0*/  @!P0 LDG.E.U16 R6, [R4.64] ;  /* 0x0000000604068981 */ /* 0x000128000c1e1500 */
[----:B0-----:R-:W2:Y:S01]  /*14ac0*/  LDL R5, [R1+0x974] ;  /* 0x0009740001057983 */ /* 0x001ea20000100800 */
[----:B------:R-:W-:-:S05]  /*14ad0*/  @!P0 IMAD.MOV.U32 R4, RZ, RZ, R25 ;  /* 0x000000ffff048224 */ /* 0x000fca00078e0019 */
[----:B--2---:R-:W2:Y:S04]  /*14ae0*/  @!P0 LDG.E.U16 R3, [R4.64] ;  /* 0x0000000604038981 */ /* 0x004ea8000c1e1500 */
[----:B----4-:R0:W-:Y:S04]  /*14af0*/  STL [R1+0x10c], R6 ;  /* 0x00010c0601007387 */ /* 0x0101e80000100800 */
[----:B------:R1:W-:Y:S04]  /*14b00*/  STS.U16 [R7+0x9e00], R28 ;  /* 0x009e001c07007388 */ /* 0x0003e80000000400 */
[----:B0-----:R-:W4:Y:S04]  /*14b10*/  LDL.LU R6, [R1+0x140] ;  /* 0x0001400001067983 */ /* 0x001f280000300800 */
[----:B-1----:R-:W3:Y:S04]  /*14b20*/  LDL.LU R28, [R1+0x8f4] ;  /* 0x0008f400011c7983 */ /* 0x002ee80000300800 */
[----:B------:R-:W3:Y:S04]  /*14b30*/  LDL.LU R25, [R1+0x13c] ;  /* 0x00013c0001197983 */ /* 0x000ee80000300800 */
[----:B--2---:R0:W-:Y:S04]  /*14b40*/  STL [R1+0x100], R3 ;  /* 0x0001000301007387 */ /* 0x0041e80000100800 */
[----:B0-----:R-:W2:Y:S04]  /*14b50*/  LDL.LU R3, [R1+0x1ed8] ;  /* 0x001ed80001037983 */ /* 0x001ea80000300800 */
[----:B------:R-:W3:Y:S04]  /*14b60*/  LDL.LU R4, [R1+0x80] ;  /* 0x0000800001047983 */ /* 0x000ee80000300800 */
[----:B------:R-:W4:Y:S01]  /*14b70*/  LDL R5, [R1+0x954] ;  /* 0x0009540001057983 */ /* 0x000f220000100800 */
[----:B--2---:R-:W-:-:S03]  /*14b80*/  PRMT R3, RZ, 0x7610, R3 ;  /* 0x00007610ff037816 */ /* 0x004fc60000000003 */
[----:B---3--:R0:W-:Y:S02]  /*14b90*/  STS.U16 [R7+0xa600], R4 ;  /* 0x00a6000407007388 */ /* 0x0081e40000000400 */
[----:B0-----:R-:W-:Y:S02]  /*14ba0*/  @!P0 IMAD.MOV.U32 R4, RZ, RZ, R0 ;  /* 0x000000ffff048224 */ /* 0x001fe400078e0000 */
[----:B------:R-:W2:Y:S04]  /*14bb0*/  LDL.LU R0, [R1+0x138] ;  /* 0x0001380001007983 */ /* 0x000ea80000300800 */
[----:B----4-:R-:W3:Y:S04]  /*14bc0*/  @!P0 LDG.E.U16 R3, [R4.64] ;  /* 0x0000000604038981 */ /* 0x010ee8000c1e1500 */
[----:B---3--:R0:W-:Y:S04]  /*14bd0*/  STL [R1+0xcc], R3 ;  /* 0x0000cc0301007387 */ /* 0x0081e80000100800 */
[----:B0-----:R-:W3:Y:S04]  /*14be0*/  LDL.LU R3, [R1+0x1ed4] ;  /* 0x001ed40001037983 */ /* 0x001ee80000300800 */
[----:B------:R-:W4:Y:S04]  /*14bf0*/  LDL.LU R4, [R1+0x30] ;  /* 0x0000300001047983 */ /* 0x000f280000300800 */
[----:B------:R-:W2:Y:S01]  /*14c00*/  LDL R5, [R1+0x934] ;  /* 0x0009340001057983 */ /* 0x000ea20000100800 */
[----:B------:R-:W-:-:S03]  /*14c10*/  PRMT R2, RZ, 0x7610, R2 ;  /* 0x00007610ff027816 */ /* 0x000fc60000000002 */
[----:B----4-:R0:W-:Y:S02]  /*14c20*/  STS.U16 [R7+0xae00], R4 ;  /* 0x00ae000407007388 */ /* 0x0101e40000000400 */
[----:B0-----:R-:W-:Y:S02]  /*14c30*/  @!P0 IMAD.MOV.U32 R4, RZ, RZ, R20 ;  /* 0x000000ffff048224 */ /* 0x001fe400078e0014 */
[----:B------:R-:W4:Y:S04]  /*14c40*/  LDL.LU R20, [R1+0x134] ;  /* 0x0001340001147983 */ /* 0x000f280000300800 */
[----:B--2---:R0:W2:Y:S04]  /*14c50*/  @!P0 LDG.E.U16 R2, [R4.64] ;  /* 0x0000000604028981 */ /* 0x0040a8000c1e1500 */
[----:B0-----:R-:W2:Y:S04]  /*14c60*/  LDL.LU R4, [R1+0x18] ;  /* 0x0000180001047983 */ /* 0x001ea80000300800 */
[----:B------:R-:W4:Y:S01]  /*14c70*/  LDL R5, [R1+0x914] ;  /* 0x0009140001057983 */ /* 0x000f220000100800 */
[----:B---3--:R-:W-:-:S03]  /*14c80*/  PRMT R3, RZ, 0x7610, R3 ;  /* 0x00007610ff037816 */ /* 0x008fc60000000003 */
[----:B--2---:R0:W-:Y:S02]  /*14c90*/  STS.U16 [R7+0xb600], R4 ;  /* 0x00b6000407007388 */ /* 0x0041e40000000400 */
[----:B0-----:R-:W-:-:S05]  /*14ca0*/  @!P0 IMAD.MOV.U32 R4, RZ, RZ, R14 ;  /* 0x000000ffff048224 */ /* 0x001fca00078e000e */
[----:B----4-:R-:W2:Y:S04]  /*14cb0*/  @!P0 LDG.E.U16 R3, [R4.64] ;  /* 0x0000000604038981 */ /* 0x010ea8000c1e1500 */
[----:B------:R0:W-:Y:S04]  /*14cc0*/  STL [R1+0xbc], R2 ;  /* 0x0000bc0201007387 */ /* 0x0001e80000100800 */
[----:B0-----:R-:W0:Y:S02]  /*14cd0*/  S2R R2, SR_TID.X ;  /* 0x0000000000027919 */ /* 0x001e240000002100 */
[----:B0-----:R-:W-:-:S02]  /*14ce0*/  LOP3.LUT R14, R2, 0x7f, RZ, 0xc0, !PT ;  /* 0x0000007f020e7812 */ /* 0x001fc400078ec0ff */
[----:B------:R-:W3:Y:S04]  /*14cf0*/  LDL.LU R2, [R1+0x130] ;  /* 0x0001300001027983 */ /* 0x000ee80000300800 */
[----:B--2---:R0:W-:Y:S04]  /*14d00*/  STL [R1+0xb8], R3 ;  /* 0x0000b80301007387 */ /* 0x0041e80000100800 */
[----:B0-----:R-:W2:Y:S04]  /*14d10*/  LDL.LU R3, [R1+0x1ed0] ;  /* 0x001ed00001037983 */ /* 0x001ea80000300800 */
[----:B------:R-:W4:Y:S01]  /*14d20*/  LDL R5, [R1+0x8f8] ;  /* 0x0008f80001057983 */ /* 0x000f220000100800 */
[----:B------:R-:W-:Y:S01]  /*14d30*/  PRMT R8, RZ, 0x7610, R8 ;  /* 0x00007610ff087816 */ /* 0x000fe20000000008 */
[----:B------:R-:W-:-:S02]  /*14d40*/  IMAD.SHL.U32 R14, R14, 0x2, RZ ;  /* 0x000000020e0e7824 */ /* 0x000fc400078e00ff */
[----:B----4-:R-:W-:Y:S02]  /*14d50*/  @!P0 IMAD.MOV.U32 R4, RZ, RZ, R5 ;  /* 0x000000ffff048224 */ /* 0x010fe400078e0005 */
[----:B------:R-:W-:-:S05]  /*14d60*/  @!P0 IMAD.MOV.U32 R5, RZ, RZ, R28 ;  /* 0x000000ffff058224 */ /* 0x000fca00078e001c */
[----:B------:R0:W4:Y:S04]  /*14d70*/  @!P0 LDG.E.U16 R8, [R4.64] ;  /* 0x0000000604088981 */ /* 0x000128000c1e1500 */
[----:B--2---:R1:W-:Y:S01]  /*14d80*/  STS.U16 [R7+0xbe00], R3 ;  /* 0x00be000307007388 */ /* 0x0043e20000000400 */
[----:B------:R-:W-:-:S03]  /*14d90*/  LOP3.LUT R14, R14, 0x70, RZ, 0x3c, !PT ;  /* 0x000000700e0e7812 */ /* 0x000fc600078e3cff */
[----:B-1----:R-:W2:Y:S04]  /*14da0*/  LDL.LU R7, [R1+0x12c] ;  /* 0x00012c0001077983 */ /* 0x002ea80000300800 */
[----:B------:R-:W-:Y:S04]  /*14db0*/  STL [R1+0xcf0], R28 ;  /* 0x000cf01c01007387 */ /* 0x000fe80000100800 */
[----:B0-----:R-:W2:Y:S04]  /*14dc0*/  LDL R4, [R1+0x8d4] ;  /* 0x0008d40001047983 */ /* 0x001ea80000100800 */
[----:B------:R-:W2:Y:S04]  /*14dd0*/  LDL R5, [R1+0x8d8] ;  /* 0x0008d80001057983 */ /* 0x000ea80000100800 */
[----:B------:R-:W-:Y:S04]  /*14de0*/  STS.U16 [R14+0x8700], R6 ;  /* 0x008700060e007388 */ /* 0x000fe80000000400 */
[----:B----4-:R0:W-:Y:S04]  /*14df0*/  STL [R1+0xa4], R8 ;  /* 0x0000a40801007387 */ /* 0x0101e80000100800 */
[----:B0-----:R-:W4:Y:S04]  /*14e00*/  LDL.LU R8, [R1+0x70] ;  /* 0x0000700001087983 */ /* 0x001f280000300800 */
[----:B------:R-:W3:Y:S01]  /*14e10*/  LDL.LU R6, [R1+0x1ecc] ;  /* 0x001ecc0001067983 */ /* 0x000ee20000300800 */
[----:B--2---:R-:W-:-:S04]  /*14e20*/  @!P0 LOP3.LUT R5, R5, R4, RZ, 0x3c, !PT ;  /* 0x0000000405058212 */ /* 0x004fc800078e3cff */
[----:B------:R-:W-:-:S04]  /*14e30*/  @!P0 LOP3.LUT R4, R5, R4, RZ, 0x3c, !PT ;  /* 0x0000000405048212 */ /* 0x000fc800078e3cff */
[----:B------:R-:W-:Y:S02]  /*14e40*/  @!P0 LOP3.LUT R5, R5, R4, RZ, 0x3c, !PT ;  /* 0x0000000405058212 */ /* 0x000fe400078e3cff */
[----:B---3--:R-:W-:-:S06]  /*14e50*/  PRMT R6, RZ, 0x7610, R6 ;  /* 0x00007610ff067816 */ /* 0x008fcc0000000006 */
[----:B------:R-:W2:Y:S04]  /*14e60*/  @!P0 LDG.E.U16 R6, [R4.64] ;  /* 0x0000000604068981 */ /* 0x000ea8000c1e1500 */
[----:B------:R-:W-:Y:S04]  /*14e70*/  STS.U16 [R14+0x8f00], R25 ;  /* 0x008f00190e007388 */ /* 0x000fe80000000400 */
[----:B--2---:R0:W-:Y:S04]  /*14e80*/  STL [R1+0xa0], R6 ;  /* 0x0000a00601007387 */ /* 0x0041e80000100800 */
[----:B0-----:R-:W2:Y:S04]  /*14e90*/  LDL.LU R6, [R1+0x1ec8] ;  /* 0x001ec80001067983 */ /* 0x001ea80000300800 */
[----:B------:R-:W3:Y:S04]  /*14ea0*/  LDL R4, [R1+0x8bc] ;  /* 0x0008bc0001047983 */ /* 0x000ee80000100800 */
[----:B------:R-:W3:Y:S04]  /*14eb0*/  LDL R5, [R1+0xc98] ;  /* 0x000c980001057983 */ /* 0x000ee80000100800 */
[----:B------:R-:W2:Y:S01]  /*14ec0*/  LDL.LU R25, [R1+0x1ec4] ;  /* 0x001ec40001197983 */ /* 0x000ea20000300800 */
[----:B---3--:R-:W-:-:S04]  /*14ed0*/  @!P0 LOP3.LUT R5, R5, R4, RZ, 0x3c, !PT ;  /* 0x0000000405058212 */ /* 0x008fc800078e3cff */
[C---:B------:R-:W-:Y:S02]  /*14ee0*/  @!P0 LOP3.LUT R4, R5.reuse, R4, RZ, 0x3c, !PT ;  /* 0x0000000405048212 */ /* 0x040fe400078e3cff */
[----:B--2---:R-:W-:Y:S02]  /*14ef0*/  PRMT R25, RZ, 0x7610, R25 ;  /* 0x00007610ff197816 */ /* 0x004fe40000000019 */
[----:B------:R-:W-:-:S05]  /*14f00*/  @!P0 LOP3.LUT R5, R5, R4, RZ, 0x3c, !PT ;  /* 0x0000000405058212 */ /* 0x000fca00078e3cff */
[----:B------:R0:W2:Y:S04]  /*14f10*/  @!P0 LDG.E.U16 R25, [R4.64] ;  /* 0x0000000604198981 */ /* 0x0000a8000c1e1500 */
[----:B------:R-:W-:Y:S04]  /*14f20*/  STS.U16 [R14+0x9700], R0 ;  /* 0x009700000e007388 */ /* 0x000fe80000000400 */
[----:B0-----:R-:W3:Y:S04]  /*14f30*/  LDL R4, [R1+0x8ac] ;  /* 0x0008ac0001047983 */ /* 0x001ee80000100800 */
[----:B------:R-:W3:Y:S04]  /*14f40*/  LDL R5, [R1+0xc88] ;  /* 0x000c880001057983 */ /* 0x000ee80000100800 */
[----:B--2---:R0:W-:Y:S04]  /*14f50*/  STL [R1+0x9c], R25 ;  /* 0x00009c1901007387 */ /* 0x0041e80000100800 */
[----:B0-----:R-:W2:Y:S04]  /*14f60*/  LDL.LU R25, [R1+0x2c] ;  /* 0x00002c0001197983 */ /* 0x001ea80000300800 */
[----:B------:R-:W2:Y:S01]  /*14f70*/  LDL.LU R0, [R1+0x1ec0] ;  /* 0x001ec00001007983 */ /* 0x000ea20000300800 */
[----:B---3--:R-:W-:-:S04]  /*14f80*/  @!P0 LOP3.LUT R5, R5, R4, RZ, 0x3c, !PT ;  /* 0x0000000405058212 */ /* 0x008fc800078e3cff */
[----:B------:R-:W-:-:S04]  /*14f90*/  @!P0 LOP3.LUT R4, R5, R4, RZ, 0x3c, !PT ;  /* 0x0000000405048212 */ /* 0x000fc800078e3cff */
[----:B------:R-:W-:Y:S02]  /*14fa0*/  @!P0 LOP3.LUT R5, R5, R4, RZ, 0x3c, !PT ;  /* 0x0000000405058212 */ /* 0x000fe400078e3cff */
[----:B--2---:R-:W-:-:S06]  /*14fb0*/  PRMT R0, RZ, 0x7610, R0 ;  /* 0x00007610ff007816 */ /* 0x004fcc0000000000 */
        /* <DEDUP_REMOVED lines=33> */
[----:B0-----:R-:W3:Y:S04]  /*151d0*/  LDL.LU R7, [R1+0x44] ;  /* 0x0000440001077983 */ /* 0x001ee80000300800 */
        /* <DEDUP_REMOVED lines=9> */
[----:B----4-:R0:W-:Y:S04]  /*15270*/  STS.U16 [R14+0xb700], R8 ;  /* 0x00b700080e007388 */ /* 0x0101e80000000400 */
[----:B0-----:R-:W3:Y:S04]  /*15280*/  LDL.LU R8, [R1+0x48] ;  /* 0x0000480001087983 */ /* 0x001ee80000300800 */
[----:B--2---:R0:W-:Y:S04]  /*15290*/  STL [R1+0x88], R2 ;  /* 0x0000880201007387 */ /* 0x0041e80000100800 */
[----:B0-----:R-:W2:Y:S04]  /*152a0*/  LDL.LU R2, [R1+0x1eac] ;  /* 0x001eac0001027983 */ /* 0x001ea80000300800 */
[----:B------:R-:W4:Y:S04]  /*152b0*/  LDL R4, [R1+0xbec] ;  /* 0x000bec0001047983 */ /* 0x000f280000100800 */
[----:B------:R-:W4:Y:S04]  /*152c0*/  LDL R5, [R1+0xbf0] ;  /* 0x000bf00001057983 */ /* 0x000f280000100800 */
[----:B--2---:R0:W-:Y:S04]  /*152d0*/  STS.U16 [R14+0xbf00], R2 ;  /* 0x00bf00020e007388 */ /* 0x0041e80000000400 */
[----:B0-----:R-:W2:Y:S04]  /*152e0*/  LDL.LU R14, [R1+0x1ea8] ;  /* 0x001ea800010e7983 */ /* 0x001ea80000300800 */
        /* <DEDUP_REMOVED lines=14> */
[----:B------:R-:W4:Y:S04]  /*153d0*/  @!P0 LDG.E.U16 R14, [R4.64] ;  /* 0x00000006040e8981 */ /* 0x000f28000c1e1500 */
[----:B--2---:R0:W-:Y:S04]  /*153e0*/  STS.U16 [R2], R25 ;  /* 0x0000001902007388 */ /* 0x0041e80000000400 */
[----:B0-----:R-:W2:Y:S04]  /*153f0*/  LDL.LU R25, [R1+0x68] ;  /* 0x0000680001197983 */ /* 0x001ea80000300800 */
[----:B----4-:R0:W-:Y:S04]  /*15400*/  STL [R1+0x80], R14 ;  /* 0x0000800e01007387 */ /* 0x0101e80000100800 */
[----:B0-----:R-:W4:Y:S04]  /*15410*/  LDL.LU R14, [R1+0x1e9c] ;  /* 0x001e9c00010e7983 */ /* 0x001f280000300800 */
[----:B------:R-:W2:Y:S04]  /*15420*/  LDL R4, [R1+0xbac] ;  /* 0x000bac0001047983 */ /* 0x000ea80000100800 */
[----:B------:R-:W2:Y:S01]  /*15430*/  LDL R5, [R1+0xbb0] ;  /* 0x000bb00001057983 */ /* 0x000ea20000100800 */
[----:B------:R-:W-:-:S03]  /*15440*/  PRMT R6, RZ, 0x7610, R6 ;  /* 0x00007610ff067816 */ /* 0x000fc60000000006 */
[----:B------:R0:W-:Y:S04]  /*15450*/  STS.U16 [R2+0x400], R0 ;  /* 0x0004000002007388 */ /* 0x0001e80000000400 */
[----:B0-----:R-:W3:Y:S01]  /*15460*/  LDL.LU R0, [R1+0x64] ;  /* 0x0000640001007983 */ /* 0x001ee20000300800 */
[----:B--2---:R-:W-:-:S04]  /*15470*/  @!P0 LOP3.LUT R5, R5, R4, RZ, 0x3c, !PT ;  /* 0x0000000405058212 */ /* 0x004fc800078e3cff */
[----:B------:R-:W-:-:S04]  /*15480*/  @!P0 LOP3.LUT R4, R5, R4, RZ, 0x3c, !PT ;  /* 0x0000000405048212 */ /* 0x000fc800078e3cff */
[----:B------:R-:W-:-:S05]  /*15490*/  @!P0 LOP3.LUT R5, R5, R4, RZ, 0x3c, !PT ;  /* 0x0000000405058212 */ /* 0x000fca00078e3cff */
[----:B------:R0:W2:Y:S04]  /*154a0*/  @!P0 LDG.E.U16 R6, [R4.64] ;  /* 0x0000000604068981 */ /* 0x0000a8000c1e1500 */
[----:B0-----:R-:W2:Y:S04]  /*154b0*/  LDL R4, [R1+0xb8c] ;  /* 0x000b8c0001047983 */ /* 0x001ea80000100800 */
[----:B------:R-:W2:Y:S01]  /*154c0*/  LDL R5, [R1+0xb90] ;  /* 0x000b900001057983 */ /* 0x000ea20000100800 */
[----:B----4-:R-:W-:Y:S02]  /*154d0*/  PRMT R14, RZ, 0x7610, R14 ;  /* 0x00007610ff0e7816 */ /* 0x010fe4000000000e */
[----:B--2---:R-:W-:-:S04]  /*154e0*/  @!P0 LOP3.LUT R5, R5, R4, RZ, 0x3c, !PT ;  /* 0x0000000405058212 */ /* 0x004fc800078e3cff */
[----:B------:R-:W-:-:S04]  /*154f0*/  @!P0 LOP3.LUT R4, R5, R4, RZ, 0x3c, !PT ;  /* 0x0000000405048212 */ /* 0x000fc800078e3cff */
[----:B------:R-:W-:-:S05]  /*15500*/  @!P0 LOP3.LUT R5, R5, R4, RZ, 0x3c, !PT ;  /* 0x0000000405058212 */ /* 0x000fca00078e3cff */
[----:B------:R-:W2:Y:S04]  /*15510*/  @!P0 LDG.E.U16 R14, [R4.64] ;  /* 0x00000006040e8981 */ /* 0x000ea8000c1e1500 */
[----:B------:R0:W-:Y:S04]  /*15520*/  STS.U16 [R2+0x800], R20 ;  /* 0x0008001402007388 */ /* 0x0001e80000000400 */
[----:B0-----:R-:W4:Y:S04]  /*15530*/  LDL R20, [R1+0xb30] ;  /* 0x000b300001147983 */ /* 0x001f280000100800 */
[----:B------:R0:W-:Y:S04]  /*15540*/  STL [R1+0x7c], R6 ;  /* 0x00007c0601007387 */ /* 0x0001e80000100800 */
        /* <DEDUP_REMOVED lines=15> */
[----:B------:R-:W3:Y:S04]  /*15640*/  LDL R5, [R1+0xb50] ;  /* 0x000b500001057983 */ /* 0x000ee80000100800 */
[----:B------:R0:W-:Y:S04]  /*15650*/  STS.U16 [R2+0x1000], R8 ;  /* 0x0010000802007388 */ /* 0x0001e80000000400 */
[----:B0-----:R-:W4:Y:S01]  /*15660*/  LDL.LU R8, [R1+0x58] ;  /* 0x0000580001087983 */ /* 0x001f220000300800 */
[----:B--2---:R-:W-:-:S02]  /*15670*/  PRMT R14, RZ, 0x7610, R14 ;  /* 0x00007610ff0e7816 */ /* 0x004fc4000000000e */
[----:B---3--:R-:W-:-:S04]  /*15680*/  @!P0 LOP3.LUT R5, R5, R4, RZ, 0x3c, !PT ;  /* 0x0000000405058212 */ /* 0x008fc800078e3cff */
[----:B------:R-:W-:-:S04]  /*15690*/  @!P0 LOP3.LUT R4, R5, R4, RZ, 0x3c, !PT ;  /* 0x0000000405048212 */ /* 0x000fc800078e3cff */
[----:B------:R-:W-:-:S05]  /*156a0*/  @!P0 LOP3.LUT R5, R5, R4, RZ, 0x3c, !PT ;  /* 0x0000000405058212 */ /* 0x000fca00078e3cff */
[----:B------:R0:W2:Y:S04]  /*156b0*/  @!P0 LDG.E.U16 R14, [R4.64] ;  /* 0x00000006040e8981 */ /* 0x0000a8000c1e1500 */
[----:B0-----:R-:W3:Y:S04]  /*156c0*/  LDL.LU R4, [R1+0x50] ;  /* 0x0000500001047983 */ /* 0x001ee80000300800 */
[----:B------:R-:W2:Y:S01]  /*156d0*/  LDL R5, [R1+0xb2c] ;  /* 0x000b2c0001057983 */ /* 0x000ea20000100800 */
[----:B------:R-:W-:-:S03]  /*156e0*/  PRMT R26, RZ, 0x7610, R26 ;  /* 0x00007610ff1a7816 */ /* 0x000fc6000000001a */
[----:B---3--:R4:W-:Y:S02]  /*156f0*/  STS.U16 [R2+0x1400], R4 ;  /* 0x0014000402007388 */ /* 0x0089e40000000400 */
[----:B----4-:R-:W-:-:S05]  /*15700*/  @!P0 IMAD.MOV.U32 R4, RZ, RZ, R20 ;  /* 0x000000ffff048224 */ /* 0x010fca00078e0014 */
[----:B--2---:R-:W2:Y:S04]  /*15710*/  @!P0 LDG.E.U16 R26, [R4.64] ;  /* 0x00000006041a8981 */ /* 0x004ea8000c1e1500 */
[----:B------:R0:W-:Y:S04]  /*15720*/  STL [R1+0x70], R14 ;  /* 0x0000700e01007387 */ /* 0x0001e80000100800 */
[----:B0-----:R-:W3:Y:S04]  /*15730*/  LDL.LU R14, [R1+0xb4] ;  /* 0x0000b400010e7983 */ /* 0x001ee80000300800 */
[----:B------:R-:W4:Y:S04]  /*15740*/  LDL.LU R20, [R1+0xb0] ;  /* 0x0000b00001147983 */ /* 0x000f280000300800 */
        /* <DEDUP_REMOVED lines=24> */
[----:B------:R-:W2:Y:S04]  /*158d0*/  LDL R4, [R1+0xacc] ;  /* 0x000acc0001047983 */ /* 0x000ea80000100800 */
[----:B------:R-:W2:Y:S01]  /*158e0*/  LDL R5, [R1+0xad0] ;  /* 0x000ad00001057983 */ /* 0x000ea20000100800 */
[----:B------:R-:W-:-:S02]  /*158f0*/  PRMT R28, RZ, 0x7610, R28 ;  /* 0x00007610ff1c7816 */ /* 0x000fc4000000001c */
[----:B--2---:R-:W-:-:S04]  /*15900*/  @!P0 LOP3.LUT R5, R5, R4, RZ, 0x3c, !PT ;  /* 0x0000000405058212 */ /* 0x004fc800078e3cff */
[----:B------:R-:W-:-:S04]  /*15910*/  @!P0 LOP3.LUT R4, R5, R4, RZ, 0x3c, !PT ;  /* 0x0000000405048212 */ /* 0x000fc800078e3cff */
[----:B------:R-:W-:-:S05]  /*15920*/  @!P0 LOP3.LUT R5, R5, R4, RZ, 0x3c, !PT ;  /* 0x0000000405058212 */ /* 0x000fca00078e3cff */
[----:B------:R0:W2:Y:S04]  /*15930*/  @!P0 LDG.E.U16 R28, [R4.64] ;  /* 0x00000006041c8981 */ /* 0x0000a8000c1e1500 */
[----:B------:R1:W-:Y:S04]  /*15940*/  STS.U16 [R2+0x2000], R6 ;  /* 0x0020000602007388 */ /* 0x0003e80000000400 */
[----:B-1----:R-:W3:Y:S04]  /*15950*/  LDL.LU R6, [R1+0x1e84] ;  /* 0x001e840001067983 */ /* 0x002ee80000300800 */
[----:B0-----:R-:W3:Y:S04]  /*15960*/  LDL R4, [R1+0xaac] ;  /* 0x000aac0001047983 */ /* 0x001ee80000100800 */
[----:B------:R-:W3:Y:S04]  /*15970*/  LDL R5, [R1+0xab0] ;  /* 0x000ab00001057983 */ /* 0x000ee80000100800 */
[----:B------:R-:W-:Y:S04]  /*15980*/  STS.U16 [R2+0x2400], R7 ;  /* 0x0024000702007388 */ /* 0x000fe80000000400 */
        /* <DEDUP_REMOVED lines=52> */
[----:B------:R-:W-:Y:S04]  /*15cd0*/  STS.U16 [R2+0x3800], R0 ;  /* 0x0038000002007388 */ /* 0x000fe80000000400 */
[----:B--2---:R0:W-:Y:S04]  /*15ce0*/  STL [R1+0x4c], R25 ;  /* 0x00004c1901007387 */ /* 0x0041e80000100800 */
[----:B0-----:R-:W2:Y:S04]  /*15cf0*/  LDL.LU R25, [R1+0x1e5c] ;  /* 0x001e5c0001197983 */ /* 0x001ea80000300800 */
        /* <DEDUP_REMOVED lines=10> */
[----:B------:R-:W4:Y:S04]  /*15da0*/  LDL R4, [R1+0x9ec] ;  /* 0x0009ec0001047983 */ /* 0x000f280000100800 */
[----:B------:R-:W4:Y:S04]  /*15db0*/  LDL R5, [R1+0x9f0] ;  /* 0x0009f00001057983 */ /* 0x000f280000100800 */
[----:B--2---:R0:W-:Y:S04]  /*15dc0*/  STS.U16 [R2+0x3c00], R0 ;  /* 0x003c000002007388 */ /* 0x0041e80000000400 */
[----:B0-----:R-:W2:Y:S01]  /*15dd0*/  LDL.LU R0, [R1+0x1e50] ;  /* 0x001e500001007983 */ /* 0x001ea20000300800 */
        /* <DEDUP_REMOVED lines=9> */
[----:B------:R-:W-:-:S03]  /*15e70*/  PRMT R26, RZ, 0x7610, R26 ;  /* 0x00007610ff1a7816 */ /* 0x000fc6000000001a */
[----:B------:R0:W-:Y:S04]  /*15e80*/  STS.U16 [R2+0x4000], R28 ;  /* 0x0040001c02007388 */ /* 0x0001e80000000400 */
[----:B0-----:R-:W2:Y:S01]  /*15e90*/  LDL.LU R28, [R1+0x8f0] ;  /* 0x0008f000011c7983 */ /* 0x001ea20000300800 */
        /* <DEDUP_REMOVED lines=12> */
[----:B0-----:R-:W3:Y:S04]  /*15f60*/  LDL.LU R26, [R1+0xc] ;  /* 0x00000c00011a7983 */ /* 0x001ee80000300800 */
        /* <DEDUP_REMOVED lines=38> */
[----:B------:R-:W-:Y:S02]  /*161d0*/  PRMT R19, RZ, 0x7610, R19 ;  /* 0x00007610ff137816 */ /* 0x000fe40000000013 */
[----:B----4-:R-:W-:-:S04]  /*161e0*/  @!P0 LOP3.LUT R5, R5, R4, RZ, 0x3c, !PT ;  /* 0x0000000405058212 */ /* 0x010fc800078e3cff */
[----:B------:R-:W-:-:S04]  /*161f0*/  @!P0 LOP3.LUT R4, R5, R4, RZ, 0x3c, !PT ;  /* 0x0000000405048212 */ /* 0x000fc800078e3cff */
[----:B------:R-:W-:-:S05]  /*16200*/  @!P0 LOP3.LUT R5, R5, R4, RZ, 0x3c, !PT ;  /* 0x0000000405058212 */ /* 0x000fca00078e3cff */
[----:B------:R-:W4:Y:S04]  /*16210*/  @!P0 LDG.E.U16 R19, [R4.64] ;  /* 0x0000000604138981 */ /* 0x000f28000c1e1500 */
[----:B--2---:R-:W-:Y:S04]  /*16220*/  STL [R1+0x1de0], R0 ;  /* 0x001de00001007387 */ /* 0x004fe80000100800 */
[----:B----4-:R0:W-:Y:S04]  /*16230*/  STL [R1+0x28], R19 ;  /* 0x0000281301007387 */ /* 0x0101e80000100800 */
[----:B0-----:R-:W2:Y:S04]  /*16240*/  LDL.LU R19, [R1+0x1e38] ;  /* 0x001e380001137983 */ /* 0x001ea80000300800 */
[----:B------:R-:W4:Y:S04]  /*16250*/  LDL.LU R4, [R1+0x24] ;  /* 0x0000240001047983 */ /* 0x000f280000300800 */
[----:B------:R-:W3:Y:S01]  /*16260*/  LDL R5, [R1+0x8ec] ;  /* 0x0008ec0001057983 */ /* 0x000ee20000100800 */
[----:B--2---:R-:W-:-:S03]  /*16270*/  PRMT R19, RZ, 0x7610, R19 ;  /* 0x00007610ff137816 */ /* 0x004fc60000000013 */
[----:B----4-:R0:W-:Y:S02]  /*16280*/  STS.U16 [R2+0x5c00], R4 ;  /* 0x005c000402007388 */ /* 0x0101e40000000400 */
[----:B0-----:R-:W-:-:S05]  /*16290*/  @!P0 IMAD.MOV.U32 R4, RZ, RZ, R28 ;  /* 0x000000ffff048224 */ /* 0x001fca00078e001c */
[----:B---3--:R-:W2:Y:S04]  /*162a0*/  @!P0 LDG.E.U16 R19, [R4.64] ;  /* 0x0000000604138981 */ /* 0x008ea8000c1e1500 */
[----:B------:R-:W-:Y:S04]  /*162b0*/  STL [R1+0xcf4], R28 ;  /* 0x000cf41c01007387 */ /* 0x000fe80000100800 */
[----:B------:R-:W-:Y:S04]  /*162c0*/  STS.U16 [R2+0x6000], R26 ;  /* 0x0060001a02007388 */ /* 0x000fe80000000400 */
        /* <DEDUP_REMOVED lines=10> */
[----:B---3--:R0:W-:Y:S04]  /*16370*/  STL [R1+0x20], R26 ;  /* 0x0000201a01007387 */ /* 0x0081e80000100800 */
[----:B0-----:R-:W3:Y:S04]  /*16380*/  LDL.LU R26, [R1+0x1e2c] ;  /* 0x001e2c00011a7983 */ /* 0x001ee80000300800 */
        /* <DEDUP_REMOVED lines=16> */
[----:B----4-:R0:W-:Y:S04]  /*16490*/  STL [R1+0x18], R13 ;  /* 0x0000180d01007387 */ /* 0x0101e80000100800 */
[----:B0-----:R-:W4:Y:S04]  /*164a0*/  LDL.LU R13, [R1+0x1e24] ;  /* 0x001e2400010d7983 */ /* 0x001f280000300800 */
[----:B------:R-:W2:Y:S04]  /*164b0*/  LDL R4, [R1+0xc64] ;  /* 0x000c640001047983 */ /* 0x000ea80000100800 */
[----:B------:R-:W2:Y:S01]  /*164c0*/  LDL R5, [R1+0xc68] ;  /* 0x000c680001057983 */ /* 0x000ea20000100800 */
[----:B------:R-:W-:-:S02]  /*164d0*/  PRMT R12, RZ, 0x7610, R12 ;  /* 0x00007610ff0c7816 */ /* 0x000fc4000000000c */
[----:B--2---:R-:W-:-:S04]  /*164e0*/  @!P0 LOP3.LUT R5, R5, R4, RZ, 0x3c, !PT ;  /* 0x0000000405058212 */ /* 0x004fc800078e3cff */
[----:B------:R-:W-:-:S04]  /*164f0*/  @!P0 LOP3.LUT R4, R5, R4, RZ, 0x3c, !PT ;  /* 0x0000000405048212 */ /* 0x000fc800078e3cff */
[----:B------:R-:W-:-:S05]  /*16500*/  @!P0 LOP3.LUT R5, R5, R4, RZ, 0x3c, !PT ;  /* 0x0000000405058212 */ /* 0x000fca00078e3cff */
[----:B------:R-:W2:Y:S04]  /*16510*/  @!P0 LDG.E.U16 R12, [R4.64] ;  /* 0x00000006040c8981 */ /* 0x000ea8000c1e1500 */
        /* <DEDUP_REMOVED lines=18> */
[----:B0-----:R-:W3:Y:S04]  /*16640*/  LDL R4, [R1+0xc04] ;  /* 0x000c040001047983 */ /* 0x001ee80000100800 */
[----:B------:R-:W3:Y:S01]  /*16650*/  LDL R5, [R1+0xc08] ;  /* 0x000c080001057983 */ /* 0x000ee20000100800 */
[----:B------:R-:W-:-:S03]  /*16660*/  PRMT R0, RZ, 0x7610, R0 ;  /* 0x00007610ff007816 */ /* 0x000fc60000000000 */
[----:B--2---:R0:W-:Y:S01]  /*16670*/  STL [R1+0xc], R28 ;  /* 0x00000c1c01007387 */ /* 0x0041e20000100800 */
[----:B------:R-:W-:-:S03]  /*16680*/  PRMT R29, RZ, 0x7610, R29 ;  /* 0x00007610ff1d7816 */ /* 0x000fc6000000001d */
[----:B------:R-:W-:Y:S04]  /*16690*/  STS.U16 [R2+0x4400], R25 ;  /* 0x0044001902007388 */ /* 0x000fe80000000400 */
[----:B0-----:R-:W2:Y:S01]  /*166a0*/  LDL R28, [R1+0xba8] ;  /* 0x000ba800011c7983 */ /* 0x001ea20000100800 */
[----:B---3--:R-:W-:-:S04]  /*166b0*/  @!P0 LOP3.LUT R5, R5, R4, RZ, 0x3c, !PT ;  /* 0x0000000405058212 */ /* 0x008fc800078e3cff */
[----:B------:R-:W-:-:S04]  /*166c0*/  @!P0 LOP3.LUT R4, R5, R4, RZ, 0x3c, !PT ;  /* 0x0000000405048212 */ /* 0x000fc800078e3cff */
[----:B------:R-:W-:-:S05]  /*166d0*/  @!P0 LOP3.LUT R5, R5, R4, RZ, 0x3c, !PT ;  /* 0x0000000405058212 */ /* 0x000fca00078e3cff */
[----:B------:R0:W3:Y:S04]  /*166e0*/  @!P0 LDG.E.U16 R0, [R4.64] ;  /* 0x0000000604008981 */ /* 0x0000e8000c1e1500 */
[----:B0-----:R-:W2:Y:S04]  /*166f0*/  LDL R4, [R1+0xbe4] ;  /* 0x000be40001047983 */ /* 0x001ea80000100800 */
[----:B------:R-:W2:Y:S02]  /*16700*/  LDL R5, [R1+0xbe8] ;  /* 0x000be80001057983 */ /* 0x000ea40000100800 */
[----:B--2---:R-:W-:-:S04]  /*16710*/  @!P0 LOP3.LUT R5, R5, R4, RZ, 0x3c, !PT ;  /* 0x0000000405058212 */ /* 0x004fc800078e3cff */
[----:B------:R-:W-:-:S04]  /*16720*/  @!P0 LOP3.LUT R4, R5, R4, RZ, 0x3c, !PT ;  /* 0x0000000405048212 */ /* 0x000fc800078e3cff */
[----:B------:R-:W-:-:S05]  /*16730*/  @!P0 LOP3.LUT R5, R5, R4, RZ, 0x3c, !PT ;  /* 0x0000000405058212 */ /* 0x000fca00078e3cff */
[----:B------:R-:W2:Y:S04]  /*16740*/  @!P0 LDG.E.U16 R29, [R4.64] ;  /* 0x00000006041d8981 */ /* 0x000ea8000c1e1500 */
[----:B---3--:R0:W-:Y:S04]  /*16750*/  STL [R1+0x8], R0 ;  /* 0x0000080001007387 */ /* 0x0081e80000100800 */
[----:B------:R-:W-:Y:S04]  /*16760*/  STS.U16 [R2+0x4800], R20 ;  /* 0x0048001402007388 */ /* 0x000fe80000000400 */
[----:B------:R-:W-:Y:S04]  /*16770*/  STS.U16 [R2+0x4c00], R14 ;  /* 0x004c000e02007388 */ /* 0x000fe80000000400 */
[----:B0-----:R-:W3:Y:S04]  /*16780*/  LDL R0, [R1+0xb88] ;  /* 0x000b880001007983 */ /* 0x001ee80000100800 */
[----:B------:R-:W-:Y:S04]  /*16790*/  STS.U16 [R2+0x5000], R8 ;  /* 0x0050000802007388 */ /* 0x000fe80000000400 */
[----:B------:R-:W-:Y:S04]  /*167a0*/  STS.U16 [R2+0x5400], R7 ;  /* 0x0054000702007388 */ /* 0x000fe80000000400 */
[----:B------:R-:W-:Y:S04]  /*167b0*/  STS.U16 [R2+0x5800], R6 ;  /* 0x0058000602007388 */ /* 0x000fe80000000400 */
[----:B------:R-:W-:Y:S04]  /*167c0*/  STS.U16 [R2+0x6400], R26 ;  /* 0x0064001a02007388 */ /* 0x000fe80000000400 */
[----:B------:R-:W-:Y:S04]  /*167d0*/  STS.U16 [R2+0x6800], R19 ;  /* 0x0068001302007388 */ /* 0x000fe80000000400 */
[----:B----4-:R-:W-:Y:S04]  /*167e0*/  STS.U16 [R2+0x6c00], R13 ;  /* 0x006c000d02007388 */ /* 0x010fe80000000400 */
[----:B------:R-:W-:Y:S04]  /*167f0*/  STS.U16 [R2+0x7000], R12 ;  /* 0x0070000c02007388 */ /* 0x000fe80000000400 */
[----:B------:R-:W-:Y:S04]  /*16800*/  STS.U16 [R2+0x7400], R10 ;  /* 0x0074000a02007388 */ /* 0x000fe80000000400 */
[----:B------:R-:W-:Y:S04]  /*16810*/  STS.U16 [R2+0x7800], R9 ;  /* 0x0078000902007388 */ /* 0x000fe80000000400 */
[----:B------:R-:W-:Y:S04]  /*16820*/  STS.U16 [R2+0x7c00], R11 ;  /* 0x007c000b02007388 */ /* 0x000fe80000000400 */
[----:B------:R0:W-:Y:S04]  /*16830*/  STL [R1+0xce8], R2 ;  /* 0x000ce80201007387 */ /* 0x0001e80000100800 */
[----:B0-----:R-:W4:Y:S04]  /*16840*/  LDL R2, [R1+0xcac] ;  /* 0x000cac0001027983 */ /* 0x001f280000100800 */
[----:B--2---:R0:W-:Y:S04]  /*16850*/  STL [R1+0x4], R29 ;  /* 0x0000041d01007387 */ /* 0x0041e80000100800 */
[----:B0-----:R-:W4:Y:S04]  /*16860*/  LDL.LU R29, [R1+0x1e18] ;  /* 0x001e1800011d7983 */ /* 0x001f280000300800 */
[----:B------:R-:W2:Y:S04]  /*16870*/  LDL R4, [R1+0xbc4] ;  /* 0x000bc40001047983 */ /* 0x000ea80000100800 */
[----:B------:R-:W2:Y:S04]  /*16880*/  LDL R5, [R1+0xbc8] ;  /* 0x000bc80001057983 */ /* 0x000ea80000100800 */
[----:B----4-:R0:W-:Y:S04]  /*16890*/  STS.U16 [R2+0x100], R29 ;  /* 0x0001001d02007388 */ /* 0x0101e80000000400 */
[----:B0-----:R-:W4:Y:S01]  /*168a0*/  LDL.LU R29, [R1+0x1e14] ;  /* 0x001e1400011d7983 */ /* 0x001f220000300800 */
[----:B--2---:R-:W-:-:S04]  /*168b0*/  @!P0 LOP3.LUT R5, R5, R4, RZ, 0x3c, !PT ;  /* 0x0000000405058212 */ /* 0x004fc800078e3cff */
[----:B------:R-:W-:-:S04]  /*168c0*/  @!P0 LOP3.LUT R4, R5, R4, RZ, 0x3c, !PT ;  /* 0x0000000405048212 */ /* 0x000fc800078e3cff */
[----:B------:R-:W-:Y:S02]  /*168d0*/  @!P0 LOP3.LUT R5, R5, R4, RZ, 0x3c, !PT ;  /* 0x0000000405058212 */ /* 0x000fe400078e3cff */
[----:B----4-:R-:W-:-:S06]  /*168e0*/  PRMT R29, RZ, 0x7610, R29 ;  /* 0x00007610ff1d7816 */ /* 0x010fcc000000001d */
[----:B------:R0:W2:Y:S04]  /*168f0*/  @!P0 LDG.E.U16 R29, [R4.64] ;  /* 0x00000006041d8981 */ /* 0x0000a8000c1e1500 */
[----:B0-----:R-:W4:Y:S04]  /*16900*/  LDL.LU R4, [R1+0xc4] ;  /* 0x0000c40001047983 */ /* 0x001f280000300800 */
[----:B------:R-:W3:Y:S01]  /*16910*/  LDL R5, [R1+0xba4] ;  /* 0x000ba40001057983 */ /* 0x000ee20000100800 */
[----:B------:R-:W-:-:S03]  /*16920*/  PRMT R27, RZ, 0x7610, R27 ;  /* 0x00007610ff1b7816 */ /* 0x000fc6000000001b */
[----:B--2---:R0:W-:Y:S04]  /*16930*/  STL [R1+0x1dbc], R29 ;  /* 0x001dbc1d01007387 */ /* 0x0041e80000100800 */
[----:B----4-:R1:W-:Y:S04]  /*16940*/  STS.U16 [R2+0x500], R4 ;  /* 0x0005000402007388 */ /* 0x0103e80000000400 */
[----:B0-----:R-:W2:Y:S01]  /*16950*/  LDL R29, [R1+0xb44] ;  /* 0x000b4400011d7983 */ /* 0x001ea20000100800 */
[----:B-1----:R-:W-:-:S03]  /*16960*/  @!P0 IMAD.MOV.U32 R4, RZ, RZ, R28 ;  /* 0x000000ffff048224 */ /* 0x002fc600078e001c */
[----:B------:R-:W4:Y:S04]  /*16970*/  LDL R28, [R1+0xb48] ;  /* 0x000b4800011c7983 */ /* 0x000f280000100800 */
[----:B---3--:R0:W3:Y:S04]  /*16980*/  @!P0 LDG.E.U16 R27, [R4.64] ;  /* 0x00000006041b8981 */ /* 0x0080e8000c1e1500 */
[----:B0-----:R-:W2:Y:S04]  /*16990*/  LDL.LU R4, [R1+0xc0] ;  /* 0x0000c00001047983 */ /* 0x001ea80000300800 */
[----:B------:R-:W4:Y:S01]  /*169a0*/  LDL R5, [R1+0xb84] ;  /* 0x000b840001057983 */ /* 0x000f220000100800 */
[----:B------:R-:W-:-:S03]  /*169b0*/  PRMT R26, RZ, 0x7610, R26 ;  /* 0x00007610ff1a7816 */ /* 0x000fc6000000001a */
[----:B---3--:R0:W-:Y:S04]  /*169c0*/  STL [R1+0x1dc0], R27 ;  /* 0x001dc01b01007387 */ /* 0x0081e80000100800 */
[----:B--2---:R1:W-:Y:S01]  /*169d0*/  STS.U16 [R2+0x900], R4 ;  /* 0x0009000402007388 */ /* 0x0043e20000000400 */
[----:B------:R-:W-:-:S03]  /*169e0*/  PRMT R25, RZ, 0x7610, R25 ;  /* 0x00007610ff197816 */ /* 0x000fc60000000019 */
[----:B0-----:R-:W2:Y:S01]  /*169f0*/  LDL R27, [R1+0xb24] ;  /* 0x000b2400011b7983 */ /* 0x001ea20000100800 */
[----:B-1----:R-:W-:-:S03]  /*16a00*/  @!P0 IMAD.MOV.U32 R4, RZ, RZ, R0 ;  /* 0x000000ffff048224 */ /* 0x002fc600078e0000 */
[----:B------:R-:W3:Y:S04]  /*16a10*/  LDL R0, [R1+0xb28] ;  /* 0x000b280001007983 */ /* 0x000ee80000100800 */
[----:B----4-:R0:W4:Y:S04]  /*16a20*/  @!P0 LDG.E.U16 R26, [R4.64] ;  /* 0x00000006041a8981 */ /* 0x010128000c1e1500 */
[----:B0-----:R-:W2:Y:S04]  /*16a30*/  LDL R4, [R1+0xb64] ;  /* 0x000b640001047983 */ /* 0x001ea80000100800 */
[----:B------:R-:W2:Y:S02]  /*16a40*/  LDL R5, [R1+0xb68] ;  /* 0x000b680001057983 */ /* 0x000ea40000100800 */
[----:B--2---:R-:W-:-:S04]  /*16a50*/  @!P0 LOP3.LUT R5, R5, R4, RZ, 0x3c, !PT ;  /* 0x0000000405058212 */ /* 0x004fc800078e3cff */
[----:B------:R-:W-:-:S04]  /*16a60*/  @!P0 LOP3.LUT R4, R5, R4, RZ, 0x3c, !PT ;  /* 0x0000000405048212 */ /* 0x000fc800078e3cff */
[----:B------:R-:W-:-:S05]  /*16a70*/  @!P0 LOP3.LUT R5, R5, R4, RZ, 0x3c, !PT ;  /* 0x0000000405058212 */ /* 0x000fca00078e3cff */
[----:B------:R0:W2:Y:S01]  /*16a80*/  @!P0 LDG.E.U16 R25, [R4.64] ;  /* 0x0000000604198981 */ /* 0x0000a2000c1e1500 */
[----:B------:R-:W-:-:S03]  /*16a90*/  PRMT R24, RZ, 0x7610, R24 ;  /* 0x00007610ff187816 */ /* 0x000fc60000000018 */
[----:B------:R1:W-:Y:S01]  /*16aa0*/  STS.U16 [R2+0xd00], R23 ;  /* 0x000d001702007388 */ /* 0x0003e20000000400 */
[----:B0-----:R-:W-:Y:S02]  /*16ab0*/  @!P0 IMAD.MOV.U32 R4, RZ, RZ, R28 ;  /* 0x000000ffff048224 */ /* 0x001fe400078e001c */
[----:B------:R-:W-:Y:S01]  /*16ac0*/  @!P0 IMAD.MOV.U32 R5, RZ, RZ, R29 ;  /* 0x000000ffff058224 */ /* 0x000fe200078e001d */
[----:B----4-:R0:W-:Y:S01]  /*16ad0*/  STL [R1+0x1dc4], R26 ;  /* 0x001dc41a01007387 */ /* 0x0101e20000100800 */
[----:B-1----:R-:W-:-:S03]  /*16ae0*/  PRMT R23, RZ, 0x7610, R23 ;  /* 0x00007610ff177816 */ /* 0x002fc60000000017 */
[----:B------:R3:W4:Y:S04]  /*16af0*/  @!P0 LDG.E.U16 R24, [R4.64] ;  /* 0x0000000604188981 */ /* 0x000728000c1e1500 */
[----:B0-----:R-:W4:Y:S01]  /*16b00*/  LDL R26, [R1+0xb08] ;  /* 0x000b0800011a7983 */ /* 0x001f220000100800 */
[----:B---3--:R-:W-:Y:S02]  /*16b10*/  @!P0 IMAD.MOV.U32 R4, RZ, RZ, R0 ;  /* 0x000000ffff048224 */ /* 0x008fe400078e0000 */
[----:B------:R-:W-:-:S05]  /*16b20*/  @!P0 IMAD.MOV.U32 R5, RZ, RZ, R27 ;  /* 0x000000ffff058224 */ /* 0x000fca00078e001b */
[----:B------:R0:W3:Y:S04]  /*16b30*/  @!P0 LDG.E.U16 R23, [R4.64] ;  /* 0x0000000604178981 */ /* 0x0000e8000c1e1500 */
[----:B--2---:R1:W-:Y:S04]  /*16b40*/  STL [R1+0x1dc8], R25 ;  /* 0x001dc81901007387 */ /* 0x0043e80000100800 */
[----:B-1----:R-:W2:Y:S01]  /*16b50*/  LDL R25, [R1+0xb04] ;  /* 0x000b040001197983 */ /* 0x002ea20000100800 */
[----:B------:R-:W-:-:S03]  /*16b60*/  PRMT R22, RZ, 0x7610, R22 ;  /* 0x00007610ff167816 */ /* 0x000fc60000000016 */
[----:B------:R-:W2:Y:S04]  /*16b70*/  LDL.LU R28, [R1+0xf8] ;  /* 0x0000f800011c7983 */ /* 0x000ea80000300800 */
[----:B----4-:R1:W-:Y:S04]  /*16b80*/  STL [R1+0x1dcc], R24 ;  /* 0x001dcc1801007387 */ /* 0x0103e80000100800 */
[----:B------:R-:W4:Y:S01]  /*16b90*/  LDL R27, [R1+0xae8] ;  /* 0x000ae800011b7983 */ /* 0x000f220000100800 */
[----:B0-----:R-:W-:-:S03]  /*16ba0*/  @!P0 IMAD.MOV.U32 R4, RZ, RZ, R26 ;  /* 0x000000ffff048224 */ /* 0x001fc600078e001a */
[----:B------:R-:W4:Y:S04]  /*16bb0*/  LDL R29, [R1+0xac8] ;  /* 0x000ac800011d7983 */ /* 0x000f280000100800 */
[----:B------:R-:W4:Y:S04]  /*16bc0*/  LDL.LU R0, [R1+0xf4] ;  /* 0x0000f40001007983 */ /* 0x000f280000300800 */
[----:B---3--:R0:W-:Y:S04]  /*16bd0*/  STL [R1+0x1dd0], R23 ;  /* 0x001dd01701007387 */ /* 0x0081e80000100800 */
[----:B-1----:R-:W3:Y:S04]  /*16be0*/  LDL R24, [R1+0xaa8] ;  /* 0x000aa80001187983 */ /* 0x002ee80000100800 */
[----:B0-----:R-:W3:Y:S01]  /*16bf0*/  LDL R23, [R1+0xac4] ;  /* 0x000ac40001177983 */ /* 0x001ee20000100800 */
[----:B--2---:R-:W-:-:S03]  /*16c00*/  @!P0 IMAD.MOV.U32 R5, RZ, RZ, R25 ;  /* 0x000000ffff058224 */ /* 0x004fc600078e0019 */
[----:B------:R-:W2:Y:S04]  /*16c10*/  LDL R25, [R1+0xaa4] ;  /* 0x000aa40001197983 */ /* 0x000ea80000100800 */
[----:B------:R-:W2:Y:S04]  /*16c20*/  LDL.LU R26, [R1+0xf0] ;  /* 0x0000f000011a7983 */ /* 0x000ea80000300800 */
[----:B------:R0:W2:Y:S04]  /*16c30*/  @!P0 LDG.E.U16 R22, [R4.64] ;  /* 0x0000000604168981 */ /* 0x0000a8000c1e1500 */
[----:B0-----:R-:W3:Y:S01]  /*16c40*/  LDL R5, [R1+0xae4] ;  /* 0x000ae40001057983 */ /* 0x001ee20000100800 */
[----:B----4-:R-:W-:-:S03]  /*16c50*/  @!P0 IMAD.MOV.U32 R4, RZ, RZ, R27 ;  /* 0x000000ffff048224 */ /* 0x010fc600078e001b */
[----:B------:R0:W-:Y:S01]  /*16c60*/  STS.U16 [R2+0x1100], R21 ;  /* 0x0011001502007388 */ /* 0x0001e20000000400 */
[----:B------:R-:W-:Y:S02]  /*16c70*/  PRMT R20, RZ, 0x7610, R20 ;  /* 0x00007610ff147816 */ /* 0x000fe40000000014 */
[----:B0-----:R-:W-:Y:S02]  /*16c80*/  PRMT R21, RZ, 0x7610, R21 ;  /* 0x00007610ff157816 */ /* 0x001fe40000000015 */
[----:B------:R-:W-:Y:S01]  /*16c90*/  PRMT R19, RZ, 0x7610, R19 ;  /* 0x00007610ff137816 */ /* 0x000fe20000000013 */
[----:B--2---:R0:W-:Y:S04]  /*16ca0*/  STL [R1+0x1dd4], R22 ;  /* 0x001dd41601007387 */ /* 0x0041e80000100800 */
[----:B0-----:R-:W2:Y:S04]  /*16cb0*/  LDL.LU R22, [R1+0xe0] ;  /* 0x0000e00001167983 */ /* 0x001ea80000300800 */
[----:B---3--:R0:W3:Y:S04]  /*16cc0*/  @!P0 LDG.E.U16 R21, [R4.64] ;  /* 0x0000000604158981 */ /* 0x0080e8000c1e1500 */
[----:B------:R-:W-:Y:S04]  /*16cd0*/  STS.U16 [R2+0x1500], R16 ;  /* 0x0015001002007388 */ /* 0x000fe80000000400 */
[----:B------:R-:W4:Y:S01]  /*16ce0*/  LDL.LU R27, [R1+0xec] ;  /* 0x0000ec00011b7983 */ /* 0x000f220000300800 */
[----:B0-----:R-:W-:-:S02]  /*16cf0*/  @!P0 IMAD.MOV.U32 R4, RZ, RZ, R29 ;  /* 0x000000ffff048224 */ /* 0x001fc400078e001d */
[----:B------:R-:W-:-:S05]  /*16d00*/  @!P0 IMAD.MOV.U32 R5, RZ, RZ, R23 ;  /* 0x000000ffff058224 */ /* 0x000fca00078e0017 */
[----:B------:R0:W4:Y:S02]  /*16d10*/  @!P0 LDG.E.U16 R20, [R4.64] ;  /* 0x0000000604148981 */ /* 0x000124000c1e1500 */
[----:B0-----:R-:W-:Y:S02]  /*16d20*/  @!P0 IMAD.MOV.U32 R4, RZ, RZ, R24 ;  /* 0x000000ffff048224 */ /* 0x001fe400078e0018 */
[----:B------:R-:W-:-:S05]  /*16d30*/  @!P0 IMAD.MOV.U32 R5, RZ, RZ, R25 ;  /* 0x000000ffff058224 */ /* 0x000fca00078e0019 */
[----:B------:R-:W4:Y:S04]  /*16d40*/  @!P0 LDG.E.U16 R19, [R4.64] ;  /* 0x0000000604138981 */ /* 0x000f28000c1e1500 */
[----:B------:R-:W-:Y:S04]  /*16d50*/  STS.U16 [R2+0x1900], R15 ;  /* 0x0019000f02007388 */ /* 0x000fe80000000400 */
[----:B------:R-:W-:Y:S04]  /*16d60*/  STS.U16 [R2+0x1d00], R17 ;  /* 0x001d001102007388 */ /* 0x000fe80000000400 */
[----:B--2---:R0:W-:Y:S04]  /*16d70*/  STS.U16 [R2+0x2100], R22 ;  /* 0x0021001602007388 */ /* 0x0041e80000000400 */
[----:B---3--:R1:W-:Y:S04]  /*16d80*/  STL [R1+0x1dd8], R21 ;  /* 0x001dd81501007387 */ /* 0x0083e80000100800 */
[----:B------:R-:W2:Y:S04]  /*16d90*/  LDL R23, [R1+0xa84] ;  /* 0x000a840001177983 */ /* 0x000ea80000100800 */
[----:B0-----:R-:W3:Y:S04]  /*16da0*/  LDL R22, [R1+0xa88] ;  /* 0x000a880001167983 */ /* 0x001ee80000100800 */
[----:B------:R-:W3:Y:S04]  /*16db0*/  LDL.LU R29, [R1+0xe8] ;  /* 0x0000e800011d7983 */ /* 0x000ee80000300800 */
[----:B----4-:R0:W-:Y:S04]  /*16dc0*/  STL [R1+0x1de4], R20 ;  /* 0x001de41401007387 */ /* 0x0101e80000100800 */
[----:B-1----:R-:W4:Y:S04]  /*16dd0*/  LDL R21, [R1+0xa64] ;  /* 0x000a640001157983 */ /* 0x002f280000100800 */
[----:B0-----:R-:W4:Y:S04]  /*16de0*/  LDL R20, [R1+0xa68] ;  /* 0x000a680001147983 */ /* 0x001f280000100800 */
[----:B------:R0:W-:Y:S04]  /*16df0*/  STS.U16 [R2+0x2500], R28 ;  /* 0x0025001c02007388 */ /* 0x0001e80000000400 */
[----:B0-----:R-:W4:Y:S04]  /*16e00*/  LDL.LU R28, [R1+0xe4] ;  /* 0x0000e400011c7983 */ /* 0x001f280000300800 */
[----:B------:R0:W-:Y:S04]  /*16e10*/  STL [R1+0x1de8], R19 ;  /* 0x001de81301007387 */ /* 0x0001e80000100800 */
[----:B------:R-:W4:Y:S04]  /*16e20*/  LDL R24, [R1+0xa44] ;  /* 0x000a440001187983 */ /* 0x000f280000100800 */
[----:B0-----:R-:W4:Y:S01]  /*16e30*/  LDL R19, [R1+0xa48] ;  /* 0x000a480001137983 */ /* 0x001f220000100800 */
[----:B------:R-:W-:-:S02]  /*16e40*/  PRMT R18, RZ, 0x7610, R18 ;  /* 0x00007610ff127816 */ /* 0x000fc40000000012 */
[----:B------:R-:W-:Y:S02]  /*16e50*/  PRMT R17, RZ, 0x7610, R17 ;  /* 0x00007610ff117816 */ /* 0x000fe40000000011 */
[----:B------:R-:W-:Y:S01]  /*16e60*/  PRMT R16, RZ, 0x7610, R16 ;  /* 0x00007610ff107816 */ /* 0x000fe20000000010 */
[----:B--2---:R-:W-:Y:S02]  /*16e70*/  @!P0 IMAD.MOV.U32 R5, RZ, RZ, R23 ;  /* 0x000000ffff058224 */ /* 0x004fe400078e0017 */
[----:B---3--:R-:W-:-:S05]  /*16e80*/  @!P0 IMAD.MOV.U32 R4, RZ, RZ, R22 ;  /* 0x000000ffff048224 */ /* 0x008fca00078e0016 */
[----:B------:R4:W2:Y:S02]  /*16e90*/  @!P0 LDG.E.U16 R18, [R4.64] ;  /* 0x0000000604128981 */ /* 0x0008a4000c1e1500 */
[----:B----4-:R-:W-:Y:S02]  /*16ea0*/  @!P0 IMAD.MOV.U32 R5, RZ, RZ, R21 ;  /* 0x000000ffff058224 */ /* 0x010fe400078e0015 */
[----:B------:R-:W-:-:S05]  /*16eb0*/  @!P0 IMAD.MOV.U32 R4, RZ, RZ, R20 ;  /* 0x000000ffff048224 */ /* 0x000fca00078e0014 */
[----:B------:R0:W3:Y:S02]  /*16ec0*/  @!P0 LDG.E.U16 R17, [R4.64] ;  /* 0x0000000604118981 */ /* 0x0000e4000c1e1500 */
[----:B0-----:R-:W-:Y:S02]  /*16ed0*/  @!P0 IMAD.MOV.U32 R5, RZ, RZ, R24 ;  /* 0x000000ffff058224 */ /* 0x001fe400078e0018 */
[----:B------:R-:W-:-:S05]  /*16ee0*/  @!P0 IMAD.MOV.U32 R4, RZ, RZ, R19 ;  /* 0x000000ffff048224 */ /* 0x000fca00078e0013 */
[----:B------:R-:W4:Y:S04]  /*16ef0*/  @!P0 LDG.E.U16 R16, [R4.64] ;  /* 0x0000000604108981 */ /* 0x000f28000c1e1500 */
[----:B------:R0:W-:Y:S04]  /*16f00*/  STS.U16 [R2+0x2900], R0 ;  /* 0x0029000002007388 */ /* 0x0001e80000000400 */
[----:B------:R1:W-:Y:S04]  /*16f10*/  STS.U16 [R2+0x2d00], R26 ;  /* 0x002d001a02007388 */ /* 0x0003e80000000400 */
[----:B0-----:R-:W4:Y:S04]  /*16f20*/  LDL.LU R0, [R1+0xfc] ;  /* 0x0000fc0001007983 */ /* 0x001f280000300800 */
[----:B------:R-:W-:Y:S04]  /*16f30*/  STS.U16 [R2+0x3100], R27 ;  /* 0x0031001b02007388 */ /* 0x000fe80000000400 */
[----:B--2---:R0:W-:Y:S04]  /*16f40*/  STL [R1+0x1dec], R18 ;  /* 0x001dec1201007387 */ /* 0x0041e80000100800 */
[----:B------:R-:W2:Y:S04]  /*16f50*/  LDL R23, [R1+0xa24] ;  /* 0x000a240001177983 */ /* 0x000ea80000100800 */
[----:B------:R-:W2:Y:S04]  /*16f60*/  LDL R22, [R1+0xa28] ;  /* 0x000a280001167983 */ /* 0x000ea80000100800 */
[----:B-1----:R-:W2:Y:S04]  /*16f70*/  LDL.LU R26, [R1+0x104] ;  /* 0x00010400011a7983 */ /* 0x002ea80000300800 */
[----:B---3--:R1:W-:Y:S04]  /*16f80*/  STL [R1+0x1df0], R17 ;  /* 0x001df01101007387 */ /* 0x0083e80000100800 */
[----:B------:R-:W3:Y:S04]  /*16f90*/  LDL R21, [R1+0xa04] ;  /* 0x000a040001157983 */ /* 0x000ee80000100800 */
[----:B------:R-:W3:Y:S04]  /*16fa0*/  LDL R20, [R1+0xa08] ;  /* 0x000a080001147983 */ /* 0x000ee80000100800 */
[----:B0-----:R-:W3:Y:S04]  /*16fb0*/  LDL R18, [R1+0x9e8] ;  /* 0x0009e80001127983 */ /* 0x001ee80000100800 */
[----:B------:R-:W3:Y:S04]  /*16fc0*/  LDL.LU R27, [R1+0x108] ;  /* 0x00010800011b7983 */ /* 0x000ee80000300800 */
[----:B----4-:R0:W-:Y:S04]  /*16fd0*/  STL [R1+0x1df4], R16 ;  /* 0x001df41001007387 */ /* 0x0101e80000100800 */
[----:B------:R-:W4:Y:S04]  /*16fe0*/  LDL R19, [R1+0x9e4] ;  /* 0x0009e40001137983 */ /* 0x000f280000100800 */
[----:B-1----:R-:W4:Y:S04]  /*16ff0*/  LDL R17, [R1+0x9c4] ;  /* 0x0009c40001117983 */ /* 0x002f280000100800 */
[----:B0-----:R-:W4:Y:S01]  /*17000*/  LDL R16, [R1+0x9c8] ;  /* 0x0009c80001107983 */ /* 0x001f220000100800 */
[----:B------:R-:W-:-:S02]  /*17010*/  PRMT R15, RZ, 0x7610, R15 ;  /* 0x00007610ff0f7816 */ /* 0x000fc4000000000f */
[----:B------:R-:W-:Y:S02]  /*17020*/  PRMT R14, RZ, 0x7610, R14 ;  /* 0x00007610ff0e7816 */ /* 0x000fe4000000000e */
[----:B------:R-:W-:Y:S02]  /*17030*/  PRMT R13, RZ, 0x7610, R13 ;  /* 0x00007610ff0d7816 */ /* 0x000fe4000000000d */
[----:B------:R-:W-:Y:S01]  /*17040*/  PRMT R12, RZ, 0x7610, R12 ;  /* 0x00007610ff0c7816 */ /* 0x000fe2000000000c */
[----:B--2---:R-:W-:Y:S02]  /*17050*/  @!P0 IMAD.MOV.U32 R5, RZ, RZ, R23 ;  /* 0x000000ffff058224 */ /* 0x004fe400078e0017 */
[----:B------:R-:W-:-:S05]  /*17060*/  @!P0 IMAD.MOV.U32 R4, RZ, RZ, R22 ;  /* 0x000000ffff048224 */ /* 0x000fca00078e0016 */
[----:B------:R3:W2:Y:S02]  /*17070*/  @!P0 LDG.E.U16 R15, [R4.64] ;  /* 0x00000006040f8981 */ /* 0x0006a4000c1e1500 */
[----:B---3--:R-:W-:Y:S02]  /*17080*/  @!P0 IMAD.MOV.U32 R5, RZ, RZ, R21 ;  /* 0x000000ffff058224 */ /* 0x008fe400078e0015 */
[----:B------:R-:W-:-:S05]  /*17090*/  @!P0 IMAD.MOV.U32 R4, RZ, RZ, R20 ;  /* 0x000000ffff048224 */ /* 0x000fca00078e0014 */
[----:B------:R0:W3:Y:S02]  /*170a0*/  @!P0 LDG.E.U16 R14, [R4.64] ;  /* 0x00000006040e8981 */ /* 0x0000e4000c1e1500 */
[----:B0-----:R-:W-:Y:S02]  /*170b0*/  @!P0 IMAD.MOV.U32 R4, RZ, RZ, R18 ;  /* 0x000000ffff048224 */ /* 0x001fe400078e0012 */
[----:B----4-:R-:W-:-:S05]  /*170c0*/  @!P0 IMAD.MOV.U32 R5, RZ, RZ, R19 ;  /* 0x000000ffff058224 */ /* 0x010fca00078e0013 */
[----:B------:R0:W4:Y:S02]  /*170d0*/  @!P0 LDG.E.U16 R13, [R4.64] ;  /* 0x00000006040d8981 */ /* 0x000124000c1e1500 */
[----:B0-----:R-:W-:Y:S02]  /*170e0*/  @!P0 IMAD.MOV.U32 R4, RZ, RZ, R16 ;  /* 0x000000ffff048224 */ /* 0x001fe400078e0010 */
[----:B------:R-:W-:-:S05]  /*170f0*/  @!P0 IMAD.MOV.U32 R5, RZ, RZ, R17 ;  /* 0x000000ffff058224 */ /* 0x000fca00078e0011 */
[----:B------:R-:W4:Y:S04]  /*17100*/  @!P0 LDG.E.U16 R12, [R4.64] ;  /* 0x00000006040c8981 */ /* 0x000f28000c1e1500 */
[----:B------:R-:W-:Y:S04]  /*17110*/  STS.U16 [R2+0x3500], R29 ;  /* 0x0035001d02007388 */ /* 0x000fe80000000400 */
[----:B------:R0:W-:Y:S04]  /*17120*/  STS.U16 [R2+0x3900], R28 ;  /* 0x0039001c02007388 */ /* 0x0001e80000000400 */
[----:B------:R1:W-:Y:S04]  /*17130*/  STS.U16 [R2+0x3d00], R0 ;  /* 0x003d000002007388 */ /* 0x0003e80000000400 */
[----:B--2---:R-:W-:Y:S04]  /*17140*/  STL [R1+0x1df8], R15 ;  /* 0x001df80f01007387 */ /* 0x004fe80000100800 */
[----:B0-----:R-:W2:Y:S04]  /*17150*/  LDL.LU R28, [R1+0x120] ;  /* 0x00012000011c7983 */ /* 0x001ea80000300800 */
[----:B---3--:R0:W-:Y:S04]  /*17160*/  STL [R1+0x1dfc], R14 ;  /* 0x001dfc0e01007387 */ /* 0x0081e80000100800 */
[----:B-1----:R-:W3:Y:S04]  /*17170*/  LDL R0, [R1+0x9a8] ;  /* 0x0009a80001007983 */ /* 0x002ee80000100800 */
[----:B0-----:R-:W2:Y:S04]  /*17180*/  LDL R14, [R1+0x9a4] ;  /* 0x0009a400010e7983 */ /* 0x001ea80000100800 */
[----:B------:R-:W2:Y:S04]  /*17190*/  LDL.LU R2, [R1+0x11c] ;  /* 0x00011c0001027983 */ /* 0x000ea80000300800 */
[----:B------:R-:W2:Y:S04]  /*171a0*/  LDL.LU R29, [R1+0x118] ;  /* 0x00011800011d7983 */ /* 0x000ea80000300800 */
[----:B----4-:R0:W-:Y:S04]  /*171b0*/  STL [R1+0x1e00], R13 ;  /* 0x001e000d01007387 */ /* 0x0101e80000100800 */
[----:B------:R-:W4:Y:S04]  /*171c0*/  LDL R18, [R1+0x984] ;  /* 0x0009840001127983 */ /* 0x000f280000100800 */
[----:B------:R-:W4:Y:S04]  /*171d0*/  LDL R17, [R1+0x988] ;  /* 0x0009880001117983 */ /* 0x000f280000100800 */
[----:B0-----:R-:W4:Y:S04]  /*171e0*/  LDL R13, [R1+0xcac] ;  /* 0x000cac00010d7983 */ /* 0x001f280000100800 */
[----:B------:R-:W4:Y:S04]  /*171f0*/  LDL.LU R22, [R1+0x114] ;  /* 0x0001140001167983 */ /* 0x000f280000300800 */
[----:B------:R-:W-:Y:S04]  /*17200*/  STL [R1+0x1e04], R12 ;  /* 0x001e040c01007387 */ /* 0x000fe80000100800 */
[----:B------:R-:W4:Y:S04]  /*17210*/  LDL R16, [R1+0x964] ;  /* 0x0009640001107983 */ /* 0x000f280000100800 */
[----:B------:R-:W4:Y:S01]  /*17220*/  LDL R15, [R1+0x968] ;  /* 0x00096800010f7983 */ /* 0x000f220000100800 */
[----:B------:R-:W-:-:S02]  /*17230*/  PRMT R11, RZ, 0x7610, R11 ;  /* 0x00007610ff0b7816 */ /* 0x000fc4000000000b */
[----:B------:R-:W-:Y:S02]  /*17240*/  PRMT R10, RZ, 0x7610, R10 ;  /* 0x00007610ff0a7816 */ /* 0x000fe4000000000a */
[----:B------:R-:W-:Y:S01]  /*17250*/  PRMT R9, RZ, 0x7610, R9 ;  /* 0x00007610ff097816 */ /* 0x000fe20000000009 */
[----:B---3--:R-:W-:Y:S02]  /*17260*/  @!P0 IMAD.MOV.U32 R4, RZ, RZ, R0 ;  /* 0x000000ffff048224 */ /* 0x008fe400078e0000 */
[----:B------:R-:W3:Y:S01]  /*17270*/  LDL R0, [R1+0x948] ;  /* 0x0009480001007983 */ /* 0x000ee20000100800 */
[----:B--2---:R-:W-:-:S03]  /*17280*/  @!P0 IMAD.MOV.U32 R5, RZ, RZ, R14 ;  /* 0x000000ffff058224 */ /* 0x004fc600078e000e */
[----:B------:R-:W2:Y:S04]  /*17290*/  LDL R14, [R1+0x944] ;  /* 0x00094400010e7983 */ /* 0x000ea80000100800 */
[----:B------:R4:W2:Y:S04]  /*172a0*/  @!P0 LDG.E.U16 R11, [R4.64] ;  /* 0x00000006040b8981 */ /* 0x0008a8000c1e1500 */
[----:B------:R-:W3:Y:S01]  /*172b0*/  LDL.LU R23, [R1+0x110] ;  /* 0x0001100001177983 */ /* 0x000ee20000300800 */
[----:B----4-:R-:W-:Y:S02]  /*172c0*/  @!P0 IMAD.MOV.U32 R5, RZ, RZ, R18 ;  /* 0x000000ffff058224 */ /* 0x010fe400078e0012 */
[----:B------:R-:W-:-:S05]  /*172d0*/  @!P0 IMAD.MOV.U32 R4, RZ, RZ, R17 ;  /* 0x000000ffff048224 */ /* 0x000fca00078e0011 */
[----:B------:R0:W4:Y:S02]  /*172e0*/  @!P0 LDG.E.U16 R10, [R4.64] ;  /* 0x00000006040a8981 */ /* 0x000124000c1e1500 */
[----:B0-----:R-:W-:Y:S02]  /*172f0*/  @!P0 IMAD.MOV.U32 R5, RZ, RZ, R16 ;  /* 0x000000ffff058224 */ /* 0x001fe400078e0010 */
[----:B------:R-:W-:-:S05]  /*17300*/  @!P0 IMAD.MOV.U32 R4, RZ, RZ, R15 ;  /* 0x000000ffff048224 */ /* 0x000fca00078e000f */
[----:B------:R3:W4:Y:S04]  /*17310*/  @!P0 LDG.E.U16 R9, [R4.64] ;  /* 0x0000000604098981 */ /* 0x000728000c1e1500 */
[----:B------:R-:W-:Y:S04]  /*17320*/  STS.U16 [R13+0x4100], R26 ;  /* 0x0041001a0d007388 */ /* 0x000fe80000000400 */
[----:B------:R-:W-:Y:S04]  /*17330*/  STS.U16 [R13+0x4500], R27 ;  /* 0x0045001b0d007388 */ /* 0x000fe80000000400 */
[----:B------:R0:W-:Y:S04]  /*17340*/  STS.U16 [R13+0x4900], R28 ;  /* 0x0049001c0d007388 */ /* 0x0001e80000000400 */
[----:B------:R-:W-:Y:S04]  /*17350*/  STS.U16 [R13+0x4d00], R2 ;  /* 0x004d00020d007388 */ /* 0x000fe80000000400 */
[----:B--2---:R1:W-:Y:S04]  /*17360*/  STL [R1+0x1e08], R11 ;  /* 0x001e080b01007387 */ /* 0x0043e80000100800 */
[----:B0-----:R-:W2:Y:S04]  /*17370*/  LDL.LU R28, [R1+0x908] ;  /* 0x00090800011c7983 */ /* 0x001ea80000300800 */
[----:B------:R-:W2:Y:S04]  /*17380*/  LDL R12, [R1+0x924] ;  /* 0x00092400010c7983 */ /* 0x000ea80000100800 */
[----:B-1----:R-:W2:Y:S01]  /*17390*/  LDL R11, [R1+0x928] ;  /* 0x00092800010b7983 */ /* 0x002ea20000100800 */
[----:B---3--:R-:W-:-:S03]  /*173a0*/  @!P0 IMAD.MOV.U32 R4, RZ, RZ, R0 ;  /* 0x000000ffff048224 */ /* 0x008fc600078e0000 */
[----:B----4-:R-:W-:Y:S04]  /*173b0*/  STL [R1+0x1e0c], R10 ;  /* 0x001e0c0a01007387 */ /* 0x010fe80000100800 */
[----:B------:R-:W3:Y:S04]  /*173c0*/  LDL.LU R2, [R1+0x8e4] ;  /* 0x0008e40001027983 */ /* 0x000ee80000300800 */
[----:B------:R-:W4:Y:S04]  /*173d0*/  LDL.LU R24, [R1+0x124] ;  /* 0x0001240001187983 */ /* 0x000f280000300800 */
[----:B------:R-:W-:Y:S04]  /*173e0*/  STL [R1+0x1e10], R9 ;  /* 0x001e100901007387 */ /* 0x000fe80000100800 */
[----:B------:R-:W3:Y:S04]  /*173f0*/  LDL.LU R25, [R1+0x128] ;  /* 0x0001280001197983 */ /* 0x000ee80000300800 */
[----:B------:R-:W3:Y:S04]  /*17400*/  LDL.LU R26, [R1+0x10c] ;  /* 0x00010c00011a7983 */ /* 0x000ee80000300800 */
[----:B------:R-:W3:Y:S01]  /*17410*/  LDL.LU R0, [R1+0x100] ;  /* 0x0001000001007983 */ /* 0x000ee20000300800 */
[----:B------:R-:W-:Y:S01]  /*17420*/  PRMT R8, RZ, 0x7610, R8 ;  /* 0x00007610ff087816 */ /* 0x000fe20000000008 */
[----:B------:R-:W-:-:S02]  /*17430*/  @!P0 IMAD.MOV.U32 R5, RZ, RZ, R14 ;  /* 0x000000ffff058224 */ /* 0x000fc400078e000e */
[----:B------:R0:W-:Y:S04]  /*17440*/  STS.U16 [R13+0x5100], R29 ;  /* 0x0051001d0d007388 */ /* 0x0001e80000000400 */
[----:B------:R-:W3:Y:S04]  /*17450*/  LDL.LU R27, [R1+0xcc] ;  /* 0x0000cc00011b7983 */ /* 0x000ee80000300800 */
[----:B------:R2:W3:Y:S04]  /*17460*/  @!P0 LDG.E.U16 R8, [R4.64] ;  /* 0x0000000604088981 */ /* 0x0004e8000c1e1500 */
[----:B0-----:R-:W3:Y:S04]  /*17470*/  LDL.LU R29, [R1+0xbc] ;  /* 0x0000bc00011d7983 */ /* 0x001ee80000300800 */
[----:B------:R-:W3:Y:S04]  /*17480*/  LDL R10, [R1+0x904] ;  /* 0x00090400010a7983 */ /* 0x000ee80000100800 */
[----:B------:R-:W3:Y:S04]  /*17490*/  LDL R9, [R1+0x8e8] ;  /* 0x0008e80001097983 */ /* 0x000ee80000100800 */
[----:B------:R-:W-:Y:S04]  /*174a0*/  STS.U16 [R13+0x5500], R22 ;  /* 0x005500160d007388 */ /* 0x000fe80000000400 */
[----:B------:R0:W-:Y:S01]  /*174b0*/  STS.U16 [R13+0x5900], R23 ;  /* 0x005900170d007388 */ /* 0x0001e20000000400 */
[----:B--2---:R-:W-:-:S02]  /*174c0*/  @!P0 IMAD.MOV.U32 R5, RZ, RZ, R12 ;  /* 0x000000ffff058224 */ /* 0x004fc400078e000c */
[----:B------:R-:W-:Y:S02]  /*174d0*/  @!P0 IMAD.MOV.U32 R4, RZ, RZ, R11 ;  /* 0x000000ffff048224 */ /* 0x000fe400078e000b */
[----:B------:R-:W2:Y:S04]  /*174e0*/  LDL.LU R11, [R1+0xb8] ;  /* 0x0000b800010b7983 */ /* 0x000ea80000300800 */
        /* <DEDUP_REMOVED lines=9> */
[----:B0-----:R-:W2:Y:S04]  /*17580*/  LDL R23, [R1+0xca8] ;  /* 0x000ca80001177983 */ /* 0x001ea80000100800 */
[----:B----4-:R-:W-:Y:S04]  /*17590*/  STS.U16 [R13+0x5d00], R24 ;  /* 0x005d00180d007388 */ /* 0x010fe80000000400 */
[----:B---3--:R-:W-:Y:S04]  /*175a0*/  STS.U16 [R13+0x6100], R25 ;  /* 0x006100190d007388 */ /* 0x008fe80000000400 */
[----:B------:R-:W-:Y:S04]  /*175b0*/  STL [R1+0xcf8], R28 ;  /* 0x000cf81c01007387 */ /* 0x000fe80000100800 */
[----:B------:R-:W-:Y:S04]  /*175c0*/  STS.U16 [R13+0x6500], R26 ;  /* 0x0065001a0d007388 */ /* 0x000fe80000000400 */
[----:B------:R-:W-:Y:S04]  /*175d0*/  STL [R1+0xcfc], R2 ;  /* 0x000cfc0201007387 */ /* 0x000fe80000100800 */
[----:B------:R0:W-:Y:S04]  /*175e0*/  STS.U16 [R13+0x6900], R0 ;  /* 0x006900000d007388 */ /* 0x0001e80000000400 */
[----:B0-----:R-:W3:Y:S01]  /*175f0*/  LDL.LU R0, [R1+0x80] ;  /* 0x0000800001007983 */ /* 0x001ee20000300800 */
[----:B------:R-:W-:-:S02]  /*17600*/  PRMT R7, RZ, 0x7610, R7 ;  /* 0x00007610ff077816 */ /* 0x000fc40000000007 */
[----:B------:R-:W-:Y:S01]  /*17610*/  PRMT R6, RZ, 0x7610, R6 ;  /* 0x00007610ff067816 */ /* 0x000fe20000000006 */
[----:B------:R-:W3:Y:S04]  /*17620*/  LDL.LU R22, [R1+0x7c] ;  /* 0x00007c0001167983 */ /* 0x000ee80000300800 */
[----:B------:R0:W3:Y:S04]  /*17630*/  @!P0 LDG.E.U16 R7, [R4.64] ;  /* 0x0000000604078981 */ /* 0x0000e8000c1e1500 */
[----:B------:R-:W3:Y:S04]  /*17640*/  LDL.LU R24, [R1+0x78] ;  /* 0x0000780001187983 */ /* 0x000ee80000300800 */
[----:B------:R-:W3:Y:S01]  /*17650*/  LDL.LU R25, [R1+0x74] ;  /* 0x0000740001197983 */ /* 0x000ee20000300800 */
[----:B0-----:R-:W-:-:S02]  /*17660*/  @!P0 IMAD.MOV.U32 R4, RZ, RZ, R28 ;  /* 0x000000ffff048224 */ /* 0x001fc400078e001c */
[----:B------:R-:W-:Y:S01]  /*17670*/  @!P0 IMAD.MOV.U32 R5, RZ, RZ, R10 ;  /* 0x000000ffff058224 */ /* 0x000fe200078e000a */
[----:B------:R0:W-:Y:S04]  /*17680*/  STS.U16 [R13+0x6d00], R27 ;  /* 0x006d001b0d007388 */ /* 0x0001e80000000400 */
[----:B------:R-:W3:Y:S04]  /*17690*/  LDL.LU R26, [R1+0x70] ;  /* 0x00007000011a7983 */ /* 0x000ee80000300800 */
[----:B------:R1:W-:Y:S04]  /*176a0*/  STS.U16 [R13+0x7100], R29 ;  /* 0x0071001d0d007388 */ /* 0x0003e80000000400 */
[----:B0-----:R-:W3:Y:S04]  /*176b0*/  LDL.LU R27, [R1+0x6c] ;  /* 0x00006c00011b7983 */ /* 0x001ee80000300800 */
[----:B------:R0:W3:Y:S04]  /*176c0*/  @!P0 LDG.E.U16 R6, [R4.64] ;  /* 0x0000000604068981 */ /* 0x0000e8000c1e1500 */
[----:B-1----:R-:W3:Y:S01]  /*176d0*/  LDL.LU R29, [R1+0x68] ;  /* 0x00006800011d7983 */ /* 0x002ee20000300800 */
[----:B0-----:R-:W-:-:S03]  /*176e0*/  @!P0 IMAD.MOV.U32 R4, RZ, RZ, R9 ;  /* 0x000000ffff048224 */ /* 0x001fc600078e0009 */
[----:B------:R-:W3:Y:S04]  /*176f0*/  LDL.LU R9, [R1+0x64] ;  /* 0x0000640001097983 */ /* 0x000ee80000300800 */
[----:B------:R-:W3:Y:S01]  /*17700*/  LDL.LU R10, [R1+0x60] ;  /* 0x00006000010a7983 */ /* 0x000ee20000300800 */
[----:B------:R-:W-:-:S03]  /*17710*/  @!P0 IMAD.MOV.U32 R5, RZ, RZ, R2 ;  /* 0x000000ffff058224 */ /* 0x000fc600078e0002 */
[----:B--2---:R0:W-:Y:S04]  /*17720*/  STS.U16 [R13+0x7500], R11 ;  /* 0x0075000b0d007388 */ /* 0x0041e80000000400 */
[----:B------:R1:W-:Y:S04]  /*17730*/  STS.U16 [R13+0x7900], R12 ;  /* 0x0079000c0d007388 */ /* 0x0003e80000000400 */
[----:B------:R2:W-:Y:S04]  /*17740*/  STS.U16 [R13+0x7d00], R14 ;  /* 0x007d000e0d007388 */ /* 0x0005e80000000400 */
[----:B0-----:R-:W4:Y:S04]  /*17750*/  LDL.LU R11, [R1+0x5c] ;  /* 0x00005c00010b7983 */ /* 0x001f280000300800 */
[----:B-1----:R-:W4:Y:S04]  /*17760*/  LDL.LU R12, [R1+0x58] ;  /* 0x00005800010c7983 */ /* 0x002f280000300800 */
[----:B--2---:R-:W2:Y:S04]  /*17770*/  LDL.LU R13, [R1+0x54] ;  /* 0x00005400010d7983 */ /* 0x004ea80000300800 */
[----:B------:R-:W2:Y:S04]  /*17780*/  LDL.LU R14, [R1+0x50] ;  /* 0x00005000010e7983 */ /* 0x000ea80000300800 */
[----:B------:R0:W-:Y:S04]  /*17790*/  STS.U16 [R23+0x200], R15 ;  /* 0x0002000f17007388 */ /* 0x0001e80000000400 */
[----:B------:R1:W-:Y:S04]  /*177a0*/  STS.U16 [R23+0x600], R16 ;  /* 0x0006001017007388 */ /* 0x0003e80000000400 */
[----:B------:R1:W-:Y:S04]  /*177b0*/  STS.U16 [R23+0xa00], R17 ;  /* 0x000a001117007388 */ /* 0x0003e80000000400 */
[----:B0-----:R-:W2:Y:S04]  /*177c0*/  LDL.LU R15, [R1+0x4c] ;  /* 0x00004c00010f7983 */ /* 0x001ea80000300800 */
[----:B-1----:R-:W2:Y:S04]  /*177d0*/  LDL.LU R16, [R1+0x48] ;  /* 0x0000480001107983 */ /* 0x002ea80000300800 */
[----:B------:R0:W-:Y:S04]  /*177e0*/  STS.U16 [R23+0xe00], R18 ;  /* 0x000e001217007388 */ /* 0x0001e80000000400 */
[----:B------:R-:W2:Y:S04]  /*177f0*/  LDL.LU R17, [R1+0x44] ;  /* 0x0000440001117983 */ /* 0x000ea80000300800 */
[----:B------:R1:W-:Y:S04]  /*17800*/  STS.U16 [R23+0x1200], R19 ;  /* 0x0012001317007388 */ /* 0x0003e80000000400 */
[----:B0-----:R-:W2:Y:S04]  /*17810*/  LDL.LU R18, [R1+0x40] ;  /* 0x0000400001127983 */ /* 0x001ea80000300800 */
[----:B------:R0:W-:Y:S04]  /*17820*/  STS.U16 [R23+0x1600], R20 ;  /* 0x0016001417007388 */ /* 0x0001e80000000400 */
[----:B-1----:R-:W2:Y:S04]  /*17830*/  LDL.LU R19, [R1+0x3c] ;  /* 0x00003c0001137983 */ /* 0x002ea80000300800 */
[----:B------:R-:W-:Y:S04]  /*17840*/  STS.U16 [R23+0x1a00], R21 ;  /* 0x001a001517007388 */ /* 0x000fe80000000400 */
[----:B------:R-:W2:Y:S04]  /*17850*/  LDL.LU R2, [R1+0x38] ;  /* 0x0000380001027983 */ /* 0x000ea80000300800 */
[----:B---3--:R1:W-:Y:S04]  /*17860*/  STS.U16 [R23+0x1e00], R0 ;  /* 0x001e000017007388 */ /* 0x0083e80000000400 */
[----:B0-----:R-:W3:Y:S04]  /*17870*/  LDL.LU R20, [R1+0x34] ;  /* 0x0000340001147983 */ /* 0x001ee80000300800 */
[----:B-1----:R-:W3:Y:S01]  /*17880*/  LDL.LU R0, [R1+0x30] ;  /* 0x0000300001007983 */ /* 0x002ee20000300800 */
[----:B------:R-:W-:-:S03]  /*17890*/  PRMT R3, RZ, 0x7610, R3 ;  /* 0x00007610ff037816 */ /* 0x000fc60000000003 */
[----:B------:R0:W-:Y:S04]  /*178a0*/  STS.U16 [R23+0x2200], R22 ;  /* 0x0022001617007388 */ /* 0x0001e80000000400 */
[----:B------:R-:W3:Y:S04]  /*178b0*/  LDL.LU R21, [R1+0x28] ;  /* 0x0000280001157983 */ /* 0x000ee80000300800 */
[----:B------:R1:W-:Y:S04]  /*178c0*/  STS.U16 [R23+0x2600], R24 ;  /* 0x0026001817007388 */ /* 0x0003e80000000400 */
[----:B0-----:R-:W3:Y:S04]  /*178d0*/  LDL.LU R22, [R1+0x24] ;  /* 0x0000240001167983 */ /* 0x001ee80000300800 */
[----:B------:R0:W-:Y:S04]  /*178e0*/  STS.U16 [R23+0x2a00], R25 ;  /* 0x002a001917007388 */ /* 0x0001e80000000400 */
[----:B-1----:R-:W3:Y:S04]  /*178f0*/  LDL.LU R24, [R1+0x20] ;  /* 0x0000200001187983 */ /* 0x002ee80000300800 */
[----:B------:R1:W-:Y:S04]  /*17900*/  STS.U16 [R23+0x2e00], R26 ;  /* 0x002e001a17007388 */ /* 0x0003e80000000400 */
[----:B0-----:R-:W3:Y:S04]  /*17910*/  LDL.LU R25, [R1+0x144] ;  /* 0x0001440001197983 */ /* 0x001ee80000300800 */
[----:B------:R0:W-:Y:S04]  /*17920*/  STS.U16 [R23+0x3200], R27 ;  /* 0x0032001b17007388 */ /* 0x0001e80000000400 */
[----:B-1----:R-:W3:Y:S04]  /*17930*/  LDL.LU R26, [R1+0x1c] ;  /* 0x00001c00011a7983 */ /* 0x002ee80000300800 */
[----:B------:R1:W-:Y:S04]  /*17940*/  STS.U16 [R23+0x3600], R29 ;  /* 0x0036001d17007388 */ /* 0x0003e80000000400 */
[----:B0-----:R-:W3:Y:S04]  /*17950*/  LDL.LU R27, [R1+0x18] ;  /* 0x00001800011b7983 */ /* 0x001ee80000300800 */
[----:B------:R0:W3:Y:S04]  /*17960*/  @!P0 LDG.E.U16 R3, [R4.64] ;  /* 0x0000000604038981 */ /* 0x0000e8000c1e1500 */
[----:B-1----:R-:W3:Y:S04]  /*17970*/  LDL.LU R29, [R1+0x14] ;  /* 0x00001400011d7983 */ /* 0x002ee80000300800 */
[----:B------:R1:W-:Y:S04]  /*17980*/  STS.U16 [R23+0x3a00], R9 ;  /* 0x003a000917007388 */ /* 0x0003e80000000400 */
[----:B0-----:R-:W3:Y:S04]  /*17990*/  LDL.LU R4, [R1+0xc] ;  /* 0x00000c0001047983 */ /* 0x001ee80000300800 */
[----:B------:R-:W3:Y:S04]  /*179a0*/  LDL.LU R5, [R1+0x8] ;  /* 0x0000080001057983 */ /* 0x000ee80000300800 */
[----:B------:R-:W3:Y:S04]  /*179b0*/  LDL.LU R28, [R1+0x4] ;  /* 0x00000400011c7983 */ /* 0x000ee80000300800 */
[----:B------:R0:W-:Y:S04]  /*179c0*/  STS.U16 [R23+0x3e00], R10 ;  /* 0x003e000a17007388 */ /* 0x0001e80000000400 */
[----:B-1----:R-:W3:Y:S04]  /*179d0*/  LDL.LU R9, [R1+0x1e10] ;  /* 0x001e100001097983 */ /* 0x002ee80000300800 */
[----:B0-----:R-:W3:Y:S04]  /*179e0*/  LDL.LU R10, [R1+0x1e0c] ;  /* 0x001e0c00010a7983 */ /* 0x001ee80000300800 */
[----:B----4-:R0:W-:Y:S04]  /*179f0*/  STS.U16 [R23+0x4200], R11 ;  /* 0x0042000b17007388 */ /* 0x0101e80000000400 */
[----:B------:R1:W-:Y:S04]  /*17a00*/  STS.U16 [R23+0x4600], R12 ;  /* 0x0046000c17007388 */ /* 0x0003e80000000400 */
[----:B--2---:R2:W-:Y:S04]  /*17a10*/  STS.U16 [R23+0x4a00], R13 ;  /* 0x004a000d17007388 */ /* 0x0045e80000000400 */
[----:B0-----:R-:W4:Y:S04]  /*17a20*/  LDL.LU R11, [R1+0x1e08] ;  /* 0x001e0800010b7983 */ /* 0x001f280000300800 */
[----:B-1----:R-:W4:Y:S04]  /*17a30*/  LDL.LU R12, [R1+0x1e04] ;  /* 0x001e0400010c7983 */ /* 0x002f280000300800 */
[----:B------:R0:W-:Y:S04]  /*17a40*/  STS.U16 [R23+0x4e00], R14 ;  /* 0x004e000e17007388 */ /* 0x0001e80000000400 */
[----:B--2---:R-:W2:Y:S04]  /*17a50*/  LDL.LU R13, [R1+0x1e00] ;  /* 0x001e0000010d7983 */ /* 0x004ea80000300800 */
[----:B0-----:R-:W2:Y:S04]  /*17a60*/  LDL.LU R14, [R1+0x1dfc] ;  /* 0x001dfc00010e7983 */ /* 0x001ea80000300800 */
[----:B------:R0:W-:Y:S04]  /*17a70*/  STS.U16 [R23+0x5200], R15 ;  /* 0x0052000f17007388 */ /* 0x0001e80000000400 */
[----:B------:R1:W-:Y:S04]  /*17a80*/  STS.U16 [R23+0x5600], R16 ;  /* 0x0056001017007388 */ /* 0x0003e80000000400 */
[----:B0-----:R-:W2:Y:S04]  /*17a90*/  LDL.LU R15, [R1+0x1df8] ;  /* 0x001df800010f7983 */ /* 0x001ea80000300800 */
[----:B------:R0:W-:Y:S04]  /*17aa0*/  STS.U16 [R23+0x5a00], R17 ;  /* 0x005a001117007388 */ /* 0x0001e80000000400 */
[----:B-1----:R-:W2:Y:S04]  /*17ab0*/  LDL.LU R16, [R1+0x1df4] ;  /* 0x001df40001107983 */ /* 0x002ea80000300800 */
[----:B------:R1:W-:Y:S04]  /*17ac0*/  STS.U16 [R23+0x5e00], R18 ;  /* 0x005e001217007388 */ /* 0x0003e80000000400 */
[----:B0-----:R-:W2:Y:S04]  /*17ad0*/  LDL.LU R17, [R1+0x1df0] ;  /* 0x001df00001117983 */ /* 0x001ea80000300800 */
[----:B------:R0:W-:Y:S04]  /*17ae0*/  STS.U16 [R23+0x6200], R19 ;  /* 0x0062001317007388 */ /* 0x0001e80000000400 */
[----:B-1----:R-:W2:Y:S04]  /*17af0*/  LDL.LU R18, [R1+0x1dec] ;  /* 0x001dec0001127983 */ /* 0x002ea80000300800 */
[----:B------:R-:W-:Y:S04]  /*17b00*/  STS.U16 [R23+0x6600], R2 ;  /* 0x0066000217007388 */ /* 0x000fe80000000400 */
[----:B0-----:R-:W2:Y:S04]  /*17b10*/  LDL.LU R19, [R1+0x1de8] ;  /* 0x001de80001137983 */ /* 0x001ea80000300800 */
[----:B---3--:R0:W-:Y:S04]  /*17b20*/  STS.U16 [R23+0x6a00], R20 ;  /* 0x006a001417007388 */ /* 0x0081e80000000400 */
[----:B------:R1:W-:Y:S04]  /*17b30*/  STS.U16 [R23+0x6e00], R0 ;  /* 0x006e000017007388 */ /* 0x0003e80000000400 */
[----:B0-----:R-:W3:Y:S04]  /*17b40*/  LDL.LU R20, [R1+0x1de4] ;  /* 0x001de40001147983 */ /* 0x001ee80000300800 */
[----:B-1----:R-:W2:Y:S04]  /*17b50*/  LDL.LU R0, [R1+0x1de0] ;  /* 0x001de00001007983 */ /* 0x002ea80000300800 */
[----:B------:R-:W0:Y:S04]  /*17b60*/  S2R R2, SR_TID.X ;  /* 0x0000000000027919 */ /* 0x000e280000002100 */
[----:B--2---:R1:W-:Y:S04]  /*17b70*/  STS.U16 [R23+0x7200], R0 ;  /* 0x0072000017007388 */ /* 0x0043e80000000400 */
[----:B-1----:R-:W2:Y:S01]  /*17b80*/  LDL.LU R0, [R1+0x1ddc] ;  /* 0x001ddc0001007983 */ /* 0x002ea20000300800 */
[----:B0-----:R-:W-:-:S04]  /*17b90*/  SHF.R.S32.HI R2, RZ, 0x6, R2 ;  /* 0x00000006ff027819 */ /* 0x001fc80000011402 */
[----:B------:R-:W-:Y:S01]  /*17ba0*/  SGXT R2, R2, 0x1 ;  /* 0x000000010202781a */ /* 0x000fe20000000200 */
[----:B------:R0:W-:Y:S04]  /*17bb0*/  STS.U16 [R23+0x7600], R21 ;  /* 0x0076001517007388 */ /* 0x0001e80000000400 */
[----:B------:R1:W-:Y:S04]  /*17bc0*/  STS.U16 [R23+0x7a00], R22 ;  /* 0x007a001617007388 */ /* 0x0003e80000000400 */
[----:B------:R0:W-:Y:S01]  /*17bd0*/  STS.U16 [R23+0x7e00], R24 ;  /* 0x007e001817007388 */ /* 0x0001e20000000400 */
[----:B--2---:R-:W-:-:S05]  /*17be0*/  IMAD.SHL.U32 R0, R0, 0x2, RZ ;  /* 0x0000000200007824 */ /* 0x004fca00078e00ff */
[----:B------:R-:W-:Y:S02]  /*17bf0*/  LOP3.LUT R0, R0, 0x90, R2, 0x78, !PT ;  /* 0x0000009000007812 */ /* 0x000fe400078e7802 */
[----:B------:R-:W2:Y:S02]  /*17c00*/  LDL.LU R2, [R1+0x10] ;  /* 0x0000100001027983 */ /* 0x000ea40000300800 */
[----:B------:R-:W-:Y:S02]  /*17c10*/  LOP3.LUT R0, R0, 0x60, RZ, 0x3c, !PT ;  /* 0x0000006000007812 */ /* 0x000fe400078e3cff */
[----:B0-----:R-:W3:Y:S04]  /*17c20*/  LDL.LU R21, [R1+0x1dd8] ;  /* 0x001dd80001157983 */ /* 0x001ee80000300800 */
[----:B-1----:R-:W3:Y:S04]  /*17c30*/  LDL.LU R22, [R1+0x1dd4] ;  /* 0x001dd40001167983 */ /* 0x002ee80000300800 */
[----:B------:R-:W3:Y:S04]  /*17c40*/  LDL.LU R23, [R1+0x1dd0] ;  /* 0x001dd00001177983 */ /* 0x000ee80000300800 */
[----:B------:R-:W3:Y:S04]  /*17c50*/  LDL.LU R24, [R1+0x1dcc] ;  /* 0x001dcc0001187983 */ /* 0x000ee80000300800 */
[----:B------:R0:W-:Y:S04]  /*17c60*/  STS.U16 [R0+0x7f00], R25 ;  /* 0x007f001900007388 */ /* 0x0001e80000000400 */
[----:B------:R1:W-:Y:S04]  /*17c70*/  STS.U16 [R0+0x300], R26 ;  /* 0x0003001a00007388 */ /* 0x0003e80000000400 */
[----:B------:R4:W-:Y:S04]  /*17c80*/  STS.U16 [R0+0x700], R27 ;  /* 0x0007001b00007388 */ /* 0x0009e80000000400 */
[----:B0-----:R-:W3:Y:S04]  /*17c90*/  LDL.LU R25, [R1+0x1dc8] ;  /* 0x001dc80001197983 */ /* 0x001ee80000300800 */
[----:B-1----:R-:W3:Y:S04]  /*17ca0*/  LDL.LU R26, [R1+0x1dc4] ;  /* 0x001dc400011a7983 */ /* 0x002ee80000300800 */
[----:B----4-:R-:W4:Y:S04]  /*17cb0*/  LDL.LU R27, [R1+0x1dc0] ;  /* 0x001dc000011b7983 */ /* 0x010f280000300800 */
[----:B------:R0:W-:Y:S04]  /*17cc0*/  STS.U16 [R0+0xb00], R29 ;  /* 0x000b001d00007388 */ /* 0x0001e80000000400 */
[----:B0-----:R-:W3:Y:S04]  /*17cd0*/  LDL.LU R29, [R1+0x1dbc] ;  /* 0x001dbc00011d7983 */ /* 0x001ee80000300800 */
[----:B--2---:R-:W-:Y:S04]  /*17ce0*/  STS.U16 [R0+0xf00], R2 ;  /* 0x000f000200007388 */ /* 0x004fe80000000400 */
[----:B------:R-:W-:Y:S04]  /*17cf0*/  STS.U16 [R0+0x1300], R4 ;  /* 0x0013000400007388 */ /* 0x000fe80000000400 */
[----:B------:R-:W-:Y:S04]  /*17d00*/  STS.U16 [R0+0x1700], R5 ;  /* 0x0017000500007388 */ /* 0x000fe80000000400 */
[----:B------:R-:W-:Y:S04]  /*17d10*/  STS.U16 [R0+0x1b00], R28 ;  /* 0x001b001c00007388 */ /* 0x000fe80000000400 */
[----:B---3--:R0:W-:Y:S04]  /*17d20*/  STS.U16 [R0+0x1f00], R29 ;  /* 0x001f001d00007388 */ /* 0x0081e80000000400 */
[----:B0-----:R-:W2:Y:S04]  /*17d30*/  LDL.LU R29, [R1+0x1db8] ;  /* 0x001db800011d7983 */ /* 0x001ea80000300800 */
[----:B------:R-:W3:Y:S04]  /*17d40*/  LDL R4, [R1+0x698] ;  /* 0x0006980001047983 */ /* 0x000ee80000100800 */
[----:B----4-:R-:W-:Y:S04]  /*17d50*/  STS.U16 [R0+0x2300], R27 ;  /* 0x0023001b00007388 */ /* 0x010fe80000000400 */
[----:B------:R-:W-:Y:S04]  /*17d60*/  STS.U16 [R0+0x2700], R26 ;  /* 0x0027001a00007388 */ /* 0x000fe80000000400 */
        /* <DEDUP_REMOVED lines=21> */
[----:B------:R-:W-:Y:S06]  /*17ec0*/  BAR.SYNC.DEFER_BLOCKING 0x0 ;  /* 0x0000000000007b1d */ /* 0x000fec0000010000 */
[----:B--2---:R-:W-:Y:S04]  /*17ed0*/  LDSM.16.MT88.4 R12, [R29+0x8000] ;  /* 0x008000001d0c783b */ /* 0x004fe80000004200 */
[----:B---3--:R-:W0:Y:S04]  /*17ee0*/  LDSM.16.M88.4 R16, [R4] ;  /* 0x000000000410783b */ /* 0x008e280000000200 */
[----:B------:R-:W1:Y:S04]  /*17ef0*/  LDSM.16.M88.4 R8, [R4+0x1000] ;  /* 0x001000000408783b */ /* 0x000e680000000200 */
[----:B------:R-:W-:Y:S04]  /*17f00*/  LDSM.16.M88.4 R24, [R4+0x3000] ;  /* 0x003000000418783b */ /* 0x000fe80000000200 */
[----:B------:R-:W-:Y:S04]  /*17f10*/  LDSM.16.M88.4 R20, [R4+0x5000] ;  /* 0x005000000414783b */ /* 0x000fe80000000200 */
[----:B0-----:R-:W-:Y:S04]  /*17f20*/  STL.64 [R1+0xc0], R16 ;  /* 0x0000c01001007387 */ /* 0x001fe80000100a00 */
[----:B------:R-:W-:Y:S01]  /*17f30*/  STL.64 [R1+0xc8], R18 ;  /* 0x0000c81201007387 */ /* 0x000fe20000100a00 */
[----:B-1----:R-:W-:-:S02]  /*17f40*/  IMAD.MOV.U32 R2, RZ, RZ, R8 ;  /* 0x000000ffff027224 */ /* 0x002fc400078e0008 */
[----:B------:R-:W-:Y:S01]  /*17f50*/  IMAD.MOV.U32 R0, RZ, RZ, R9 ;  /* 0x000000ffff007224 */ /* 0x000fe200078e0009 */
[----:B------:R-:W-:Y:S04]  /*17f60*/  STL.64 [R1+0xb0], R8 ;  /* 0x0000b00801007387 */ /* 0x000fe80000100a00 */
[----:B------:R-:W0:Y:S04]  /*17f70*/  LDSM.16.M88.4 R16, [R4+0x2000] ;  /* 0x002000000410783b */ /* 0x000e280000000200 */
[----:B------:R-:W-:Y:S04]  /*17f80*/  STL.64 [R1+0xb8], R10 ;  /* 0x0000b80a01007387 */ /* 0x000fe80000100a00 */
[----:B------:R-:W1:Y:S04]  /*17f90*/  LDSM.16.M88.4 R8, [R4+0x4000] ;  /* 0x004000000408783b */ /* 0x000e680000000200 */
[----:B0-----:R-:W-:Y:S04]  /*17fa0*/  STL.64 [R1+0xa0], R16 ;  /* 0x0000a01001007387 */ /* 0x001fe80000100a00 */
[----:B------:R-:W-:Y:S04]  /*17fb0*/  STL.64 [R1+0xa8], R18 ;  /* 0x0000a81201007387 */ /* 0x000fe80000100a00 */
[----:B-1----:R-:W-:Y:S01]  /*17fc0*/  STL.64 [R1+0x30], R8 ;  /* 0x0000300801007387 */ /* 0x002fe20000100a00 */
[----:B------:R-:W-:-:S02]  /*17fd0*/  IMAD.MOV.U32 R5, RZ, RZ, R8 ;  /* 0x000000ffff057224 */ /* 0x000fc400078e0008 */
[----:B------:R-:W-:Y:S01]  /*17fe0*/  IMAD.MOV.U32 R3, RZ, RZ, R9 ;  /* 0x000000ffff037224 */ /* 0x000fe200078e0009 */
[----:B------:R-:W-:Y:S04]  /*17ff0*/  STL.64 [R1+0x38], R10 ;  /* 0x0000380a01007387 */ /* 0x000fe80000100a00 */
[----:B------:R-:W0:Y:S04]  /*18000*/  LDSM.16.M88.4 R8, [R4+0x6000] ;  /* 0x006000000408783b */ /* 0x000e280000000200 */
[----:B------:R-:W-:Y:S04]  /*18010*/  LDSM.16.MT88.4 R16, [R29+0x8080] ;  /* 0x008080001d10783b */ /* 0x000fe80000004200 */
[----:B0-----:R-:W-:Y:S04]  /*18020*/  STL.64 [R1+0x1d70], R10 ;  /* 0x001d700a01007387 */ /* 0x001fe80000100a00 */
[----:B------:R0:W-:Y:S02]  /*18030*/  STL.64 [R1+0x1d68], R8 ;  /* 0x001d680801007387 */ /* 0x0001e40000100a00 */
[----:B0-----:R-:W-:-:S02]  /*18040*/  IMAD.MOV.U32 R8, RZ, RZ, R5 ;  /* 0x000000ffff087224 */ /* 0x001fc400078e0005 */
[----:B------:R-:W-:Y:S01]  /*18050*/  IMAD.MOV.U32 R9, RZ, RZ, R3 ;  /* 0x000000ffff097224 */ /* 0x000fe200078e0003 */
[----:B------:R-:W0:Y:S04]  /*18060*/  LDSM.16.M88.4 R4, [R4+0x7000] ;  /* 0x007000000404783b */ /* 0x000e280000000200 */
[----:B------:R-:W-:Y:S04]  /*18070*/  STL.64 [R1+0x1d80], R8 ;  /* 0x001d800801007387 */ /* 0x000fe80000100a00 */
[----:B------:R-:W-:Y:S04]  /*18080*/  STL.64 [R1+0x98], R26 ;  /* 0x0000981a01007387 */ /* 0x000fe80000100a00 */
[----:B------:R1:W-:Y:S04]  /*18090*/  STL.64 [R1+0x1d88], R24 ;  /* 0x001d881801007387 */ /* 0x0003e80000100a00 */
[----:B-1----:R-:W2:Y:S04]  /*180a0*/  LDL.LU.64 R24, [R1+0x610] ;  /* 0x0006100001187983 */ /* 0x002ea80000300a00 */
[----:B------:R-:W3:Y:S04]  /*180b0*/  LDL.LU.64 R26, [R1+0x618] ;  /* 0x00061800011a7983 */ /* 0x000ee80000300a00 */
[----:B---3--:R-:W-:Y:S04]  /*180c0*/  STL.64 [R1+0x1da8], R26 ;  /* 0x001da81a01007387 */ /* 0x008fe80000100a00 */
[----:B--2---:R-:W-:Y:S04]  /*180d0*/  STL.64 [R1+0x1da0], R24 ;  /* 0x001da01801007387 */ /* 0x004fe80000100a00 */
[----:B------:R-:W2:Y:S04]  /*180e0*/  LDL.LU.64 R8, [R1+0x600] ;  /* 0x0006000001087983 */ /* 0x000ea80000300a00 */
[----:B------:R-:W3:Y:S04]  /*180f0*/  LDL.LU.64 R10, [R1+0x608] ;  /* 0x00060800010a7983 */ /* 0x000ee80000300a00 */
[----:B---3--:R-:W-:Y:S04]  /*18100*/  STL.64 [R1+0x1d98], R10 ;  /* 0x001d980a01007387 */ /* 0x008fe80000100a00 */
[----:B--2---:R1:W-:Y:S04]  /*18110*/  STL.64 [R1+0x1d90], R8 ;  /* 0x001d900801007387 */ /* 0x0043e80000100a00 */
[----:B-1----:R-:W2:Y:S04]  /*18120*/  LDL.64 R8, [R1+0xa0] ;  /* 0x0000a00001087983 */ /* 0x002ea80000100a00 */
[----:B--2---:R1:W-:Y:S04]  /*18130*/  STL.64 [R1+0x1db0], R8 ;  /* 0x001db00801007387 */ /* 0x0043e80000100a00 */
[----:B-1----:R-:W2:Y:S04]  /*18140*/  LDL.LU.64 R8, [R1+0x620] ;  /* 0x0006200001087983 */ /* 0x002ea80000300a00 */
[----:B------:R-:W2:Y:S04]  /*18150*/  LDL.LU.64 R10, [R1+0x628] ;  /* 0x00062800010a7983 */ /* 0x000ea80000300a00 */
[----:B------:R-:W-:Y:S04]  /*18160*/  STL.64 [R1+0x20], R20 ;  /* 0x0000201401007387 */ /* 0x000fe80000100a00 */
[----:B------:R-:W-:Y:S04]  /*18170*/  STL.64 [R1+0x28], R22 ;  /* 0x0000281601007387 */ /* 0x000fe80000100a00 */
[----:B------:R1:W-:Y:S04]  /*18180*/  STL.64 [R1+0x1d78], R20 ;  /* 0x001d781401007387 */ /* 0x0003e80000100a00 */
[----:B-1----:R-:W3:Y:S04]  /*18190*/  LDL.LU.64 R20, [R1+0x630] ;  /* 0x0006300001147983 */ /* 0x002ee80000300a00 */
[----:B------:R-:W3:Y:S04]  /*181a0*/  LDL.LU.64 R22, [R1+0x638] ;  /* 0x0006380001167983 */ /* 0x000ee80000300a00 */
[----:B0-----:R-:W-:Y:S04]  /*181b0*/  STL [R1+0x1964], R6 ;  /* 0x0019640601007387 */ /* 0x001fe80000100800 */
[----:B------:R-:W-:Y:S04]  /*181c0*/  STL [R1+0x1960], R7 ;  /* 0x0019600701007387 */ /* 0x000fe80000100800 */
[----:B------:R-:W-:Y:S04]  /*181d0*/  STL.64 [R1+0x1d60], R18 ;  /* 0x001d601201007387 */ /* 0x000fe80000100a00 */
[----:B------:R0:W-:Y:S04]  /*181e0*/  STL.64 [R1+0x1d58], R16 ;  /* 0x001d581001007387 */ /* 0x0001e80000100a00 */
[----:B0-----:R-:W3:Y:S01]  /*181f0*/  LDL.64 R16, [R1+0xc0] ;  /* 0x0000c00001107983 */ /* 0x001ee20000100a00 */
[----:B------:R-:W-:-:S02]  /*18200*/  IMAD.MOV.U32 R24, RZ, RZ, R2 ;  /* 0x000000ffff187224 */ /* 0x000fc400078e0002 */
[----:B------:R-:W-:Y:S01]  /*18210*/  IMAD.MOV.U32 R25, RZ, RZ, R0 ;  /* 0x000000ffff197224 */ /* 0x000fe200078e0000 */
[----:B------:R-:W-:Y:S06]  /*18220*/  STL [R1+0x1a60], R29 ;  /* 0x001a601d01007387 */ /* 0x000fec0000100800 */
[C---:B--2---:R-:W-:Y:S08]  /*18230*/  HMMA.16816.F32.BF16 R24, R12.reuse, R24, R8 ;  /* 0x000000180c18723c */ /* 0x044ff00000041808 */
[----:B---3--:R-:W-:Y:S01]  /*18240*/  HMMA.16816.F32.BF16 R20, R12, R16, R20 ;  /* 0x000000100c14723c */ /* 0x008fe20000041814 */
[----:B------:R-:W-:-:S02]  /*18250*/  IMAD.MOV.U32 R3, RZ, RZ, R16 ;  /* 0x000000ffff037224 */ /* 0x000fc400078e0010 */
[----:B------:R-:W-:Y:S11]  /*18260*/  IMAD.MOV.U32 R2, RZ, RZ, R17 ;  /* 0x000000ffff027224 */ /* 0x000ff600078e0011 */
[----:B------:R-:W-:Y:S09]  /*18270*/  @!UPT UIADD3 URZ, URZ, URZ, URZ ;  /* 0x0000003f3f3ff290 */ /* 0x000ff2000fffe03f */
[----:B------:R0:W-:Y:S01]  /*18280*/  STL.64 [R1+0x1e0], R20 ;  /* 0x0001e01401007387 */ /* 0x0001e20000100a00 */
[----:B------:R-:W-:-:S03]  /*18290*/  IMAD.MOV.U32 R0, RZ, RZ, R23 ;  /* 0x000000ffff007224 */ /* 0x000fc600078e0017 */
[----:B------:R1:W-:Y:S04]  /*182a0*/  STL [R1+0x1e8], R22 ;  /* 0x0001e81601007387 */ /* 0x0003e80000100800 */
[----:B0-----:R-:W2:Y:S04]  /*182b0*/  LDL.LU.64 R20, [R1+0x480] ;  /* 0x0004800001147983 */ /* 0x001ea80000300a00 */
[----:B-1----:R-:W2:Y:S04]  /*182c0*/  LDL.LU.64 R22, [R1+0x488] ;  /* 0x0004880001167983 */ /* 0x002ea80000300a00 */
[----:B------:R-:W3:Y:S04]  /*182d0*/  LDL.LU.64 R16, [R1+0x410] ;  /* 0x0004100001107983 */ /* 0x000ee80000300a00 */
[----:B------:R-:W3:Y:S04]  /*182e0*/  LDL.LU.64 R18, [R1+0x418] ;  /* 0x0004180001127983 */ /* 0x000ee80000300a00 */
[----:B------:R-:W-:Y:S04]  /*182f0*/  STL [R1+0x1a28], R0 ;  /* 0x001a280001007387 */ /* 0x000fe80000100800 */
[----:B------:R-:W4:Y:S04]  /*18300*/  LDL.LU.64 R8, [R1+0x1db0] ;  /* 0x001db00001087983 */ /* 0x000f280000300a00 */
[----:B------:R-:W-:Y:S04]  /*18310*/  STL.64 [R1+0x1d0], R24 ;  /* 0x0001d01801007387 */ /* 0x000fe80000100a00 */
[----:B------:R0:W-:Y:S04]  /*18320*/  STL.64 [R1+0x1d8], R26 ;  /* 0x0001d81a01007387 */ /* 0x0001e80000100a00 */
[----:B0-----:R-:W2:Y:S04]  /*18330*/  LDL.LU.64 R26, [R1+0x1da8] ;  /* 0x001da800011a7983 */ /* 0x001ea80000300a00 */
[----:B------:R-:W2:Y:S04]  /*18340*/  LDL.LU.64 R24, [R1+0x1da0] ;  /* 0x001da00001187983 */ /* 0x000ea80000300a00 */
[----:B------:R-:W3:Y:S01]  /*18350*/  LDL.LU.64 R10, [R1+0x1d98] ;  /* 0x001d9800010a7983 */ /* 0x000ee20000300a00 */
[----:B----4-:R-:W-:-:S02]  /*18360*/  IMAD.MOV.U32 R7, RZ, RZ, R8 ;  /* 0x000000ffff077224 */ /* 0x010fc400078e0008 */
[----:B------:R-:W-:Y:S01]  /*18370*/  IMAD.MOV.U32 R6, RZ, RZ, R9 ;  /* 0x000000ffff067224 */ /* 0x000fe200078e0009 */
[----:B--2---:R-:W-:Y:S01]  /*18380*/  HMMA.16816.F32.BF16 R24, R12, R8, R24 ;  /* 0x000000080c18723c */ /* 0x004fe20000041818 */
[----:B------:R-:W3:Y:S11]  /*18390*/  LDL.LU.64 R8, [R1+0x1d90] ;  /* 0x001d900001087983 */ /* 0x000ef60000300a00 */
[----:B------:R-:W-:Y:S11]  /*183a0*/  @!UPT UIADD3 URZ, URZ, URZ, URZ ;  /* 0x0000003f3f3ff290 */ /* 0x000ff6000fffe03f */
[----:B------:R0:W-:Y:S04]  /*183b0*/  STL.64 [R1+0x1c0], R24 ;  /* 0x0001c01801007387 */ /* 0x0001e80000100a00 */
[----:B------:R-:W-:Y:S04]  /*183c0*/  STL [R1+0x1c8], R26 ;  /* 0x0001c81a01007387 */ /* 0x000fe80000100800 */
[----:B0-----:R-:W3:Y:S01]  /*183d0*/  LDL.LU.64 R24, [R1+0x1d88] ;  /* 0x001d880001187983 */ /* 0x001ee20000300a00 */
[----:B------:R-:W-:-:S05]  /*183e0*/  IMAD.MOV.U32 R0, RZ, RZ, R27 ;  /* 0x000000ffff007224 */ /* 0x000fca00078e001b */
[----:B------:R-:W-:Y:S01]  /*183f0*/  STL [R1+0x1a2c], R0 ;  /* 0x001a2c0001007387 */ /* 0x000fe20000100800 */
[----:B---3--:R-:W-:Y:S11]  /*18400*/  HMMA.16816.F32.BF16 R8, R12, R24, R8 ;  /* 0x000000180c08723c */ /* 0x008ff60000041808 */
[----:B------:R-:W-:Y:S11]  /*18410*/  @!UPT UIADD3 URZ, URZ, URZ, URZ ;  /* 0x0000003f3f3ff290 */ /* 0x000ff6000fffe03f */
[----:B------:R-:W-:Y:S01]  /*18420*/  @!UPT UIADD3 URZ, URZ, URZ, URZ ;  /* 0x0000003f3f3ff290 */ /* 0x000fe2000fffe03f */
[----:B------:R0:W-:Y:S04]  /*18430*/  STL.64 [R1+0x1b0], R8 ;  /* 0x0001b00801007387 */ /* 0x0001e80000100a00 */
[----:B------:R-:W-:Y:S04]  /*18440*/  STL.64 [R1+0x1b8], R10 ;  /* 0x0001b80a01007387 */ /* 0x000fe80000100a00 */
[----:B0-----:R-:W2:Y:S04]  /*18450*/  LDL.LU.64 R8, [R1+0x1d80] ;  /* 0x001d800001087983 */ /* 0x001ea80000300a00 */
[----:B------:R0:W-:Y:S02]  /*18460*/  STL.64 [R1+0x1d30], R24 ;  /* 0x001d301801007387 */ /* 0x0001e40000100a00 */
[----:B0-----:R-:W-:-:S02]  /*18470*/  IMAD.MOV.U32 R24, RZ, RZ, R7 ;  /* 0x000000ffff187224 */ /* 0x001fc400078e0007 */
[----:B------:R-:W-:-:S05]  /*18480*/  IMAD.MOV.U32 R25, RZ, RZ, R6 ;  /* 0x000000ffff197224 */ /* 0x000fca00078e0006 */
[----:B------:R0:W-:Y:S04]  /*18490*/  STL.64 [R1+0x1d48], R24 ;  /* 0x001d481801007387 */ /* 0x0001e80000100a00 */
[----:B0-----:R-:W3:Y:S01]  /*184a0*/  LDL.64 R24, [R1+0xb0] ;  /* 0x0000b00001187983 */ /* 0x001ee20000100a00 */
[C---:B--2---:R-:W-:Y:S03]  /*184b0*/  HMMA.16816.F32.BF16 R8, R12.reuse, R8, R20 ;  /* 0x000000080c08723c */ /* 0x044fe60000041814 */
[----:B---3--:R0:W-:Y:S04]  /*184c0*/  STL.64 [R1+0x1d50], R24 ;  /* 0x001d501801007387 */ /* 0x0081e80000100a00 */
[----:B0-----:R-:W2:Y:S04]  /*184d0*/  LDL.LU.64 R24, [R1+0x420] ;  /* 0x0004200001187983 */ /* 0x001ea80000300a00 */
[----:B------:R-:W2:Y:S04]  /*184e0*/  LDL.LU.64 R26, [R1+0x428] ;  /* 0x00042800011a7983 */ /* 0x000ea80000300a00 */
[----:B------:R-:W2:Y:S08]  /*184f0*/  LDL.LU.64 R20, [R1+0x1d78] ;  /* 0x001d780001147983 */ /* 0x000eb00000300a00 */
[----:B------:R-:W-:Y:S04]  /*18500*/  STL.64 [R1+0x1a0], R8 ;  /* 0x0001a00801007387 */ /* 0x000fe80000100a00 */
[----:B------:R0:W-:Y:S04]  /*18510*/  STL.64 [R1+0x1a8], R10 ;  /* 0x0001a80a01007387 */ /* 0x0001e80000100a00 */
[----:B0-----:R-:W3:Y:S04]  /*18520*/  LDL.LU.64 R10, [R1+0x1d70] ;  /* 0x001d7000010a7983 */ /* 0x001ee80000300a00 */
[----:B------:R-:W4:Y:S01]  /*18530*/  LDL.LU.64 R8, [R1+0x1d68] ;  /* 0x001d680001087983 */ /* 0x000f220000300a00 */
[C---:B--2---:R-:W-:Y:S08]  /*18540*/  HMMA.16816.F32.BF16 R24, R12.reuse, R20, R24 ;  /* 0x000000140c18723c */ /* 0x044ff00000041818 */
[C---:B----4-:R-:W-:Y:S01]  /*18550*/  HMMA.16816.F32.BF16 R20, R12.reuse, R8, R16 ;  /* 0x000000080c14723c */ /* 0x050fe20000041810 */
[----:B------:R-:W2:Y:S11]  /*18560*/  LDL.LU.64 R16, [R1+0x3c0] ;  /* 0x0003c00001107983 */ /* 0x000eb60000300a00 */
[----:B------:R-:W-:Y:S03]  /*18570*/  @!UPT UIADD3 URZ, URZ, URZ, URZ ;  /* 0x0000003f3f3ff290 */ /* 0x000fe6000fffe03f */
[----:B------:R0:W-:Y:S04]  /*18580*/  STL.64 [R1+0x190], R24 ;  /* 0x0001901801007387 */ /* 0x0001e80000100a00 */
[----:B------:R1:W-:Y:S04]  /*18590*/  STL.64 [R1+0x198], R26 ;  /* 0x0001981a01007387 */ /* 0x0003e80000100a00 */
[----:B------:R-:W2:Y:S04]  /*185a0*/  LDL.LU.64 R18, [R1+0x3c8] ;  /* 0x0003c80001127983 */ /* 0x000ea80000300a00 */
[----:B------:R4:W-:Y:S04]  /*185b0*/  STL.64 [R1+0x180], R20 ;  /* 0x0001801401007387 */ /* 0x0009e80000100a00 */
[----:B------:R3:W-:Y:S04]  /*185c0*/  STL.64 [R1+0x188], R22 ;  /* 0x0001881601007387 */ /* 0x0007e80000100a00 */
[----:B0-----:R-:W2:Y:S04]  /*185d0*/  LDL.LU.64 R24, [R1+0x530] ;  /* 0x0005300001187983 */ /* 0x001ea80000300a00 */
[----:B-1----:R-:W2:Y:S04]  /*185e0*/  LDL.LU.64 R26, [R1+0x538] ;  /* 0x00053800011a7983 */ /* 0x002ea80000300a00 */
[----:B----4-:R-:W4:Y:S04]  /*185f0*/  LDL.LU.64 R20, [R1+0x520] ;  /* 0x0005200001147983 */ /* 0x010f280000300a00 */
[----:B---3--:R-:W4:Y:S04]  /*18600*/  LDL.LU.64 R22, [R1+0x528] ;  /* 0x0005280001167983 */ /* 0x008f280000300a00 */
[----:B------:R-:W-:Y:S04]  /*18610*/  STL.64 [R1+0x1d10], R10 ;  /* 0x001d100a01007387 */ /* 0x000fe80000100a00 */
[----:B------:R0:W-:Y:S04]  /*18620*/  STL.64 [R1+0x1d08], R8 ;  /* 0x001d080801007387 */ /* 0x0001e80000100a00 */
[----:B0-----:R-:W3:Y:S04]  /*18630*/  LDL.64 R8, [R1+0x20] ;  /* 0x0000200001087983 */ /* 0x001ee80000100a00 */
[----:B---3--:R0:W-:Y:S04]  /*18640*/  STL.64 [R1+0x1d18], R8 ;  /* 0x001d180801007387 */ /* 0x0081e80000100a00 */
[----:B0-----:R-:W3:Y:S04]  /*18650*/  LDL.LU.64 R8, [R1+0x3a0] ;  /* 0x0003a00001087983 */ /* 0x001ee80000300a00 */
[----:B------:R-:W2:Y:S04]  /*18660*/  LDL.LU.64 R10, [R1+0x3a8] ;  /* 0x0003a800010a7983 */ /* 0x000ea80000300a00 */
[----:B--2---:R-:W-:Y:S04]  /*18670*/  STL.64 [R1+0x1d28], R10 ;  /* 0x001d280a01007387 */ /* 0x004fe80000100a00 */
[----:B---3--:R0:W-:Y:S04]  /*18680*/  STL.64 [R1+0x1d20], R8 ;  /* 0x001d200801007387 */ /* 0x0081e80000100a00 */
[----:B0-----:R-:W2:Y:S04]  /*18690*/  LDL.LU.64 R8, [R1+0x500] ;  /* 0x0005000001087983 */ /* 0x001ea80000300a00 */
[----:B------:R-:W3:Y:S01]  /*186a0*/  LDL.LU.64 R10, [R1+0x508] ;  /* 0x00050800010a7983 */ /* 0x000ee20000300a00 */
[----:B------:R-:W-:Y:S03]  /*186b0*/  HMMA.16816.F32.BF16 R12, R12, R4, R16 ;  /* 0x000000040c0c723c */ /* 0x000fe60000041810 */
[----:B---3--:R-:W-:Y:S04]  /*186c0*/  STL.64 [R1+0x1d40], R10 ;  /* 0x001d400a01007387 */ /* 0x008fe80000100a00 */
[----:B--2---:R0:W-:Y:S04]  /*186d0*/  STL.64 [R1+0x1d38], R8 ;  /* 0x001d380801007387 */ /* 0x0041e80000100a00 */
[----:B0-----:R-:W2:Y:S04]  /*186e0*/  LDL.LU.64 R8, [R1+0x510] ;  /* 0x0005100001087983 */ /* 0x001ea80000300a00 */
[----:B------:R-:W2:Y:S04]  /*186f0*/  LDL.LU.64 R10, [R1+0x518] ;  /* 0x00051800010a7983 */ /* 0x000ea80000300a00 */
[----:B------:R-:W3:Y:S04]  /*18700*/  LDL.LU.64 R18, [R1+0x1d60] ;  /* 0x001d600001127983 */ /* 0x000ee80000300a00 */
[----:B------:R-:W3:Y:S04]  /*18710*/  LDL.LU.64 R16, [R1+0x1d58] ;  /* 0x001d580001107983 */ /* 0x000ee80000300a00 */
[----:B------:R0:W-:Y:S04]  /*18720*/  STL.64 [R1+0x170], R12 ;  /* 0x0001700c01007387 */ /* 0x0001e80000100a00 */
[----:B------:R3:W-:Y:S01]  /*18730*/  STL.64 [R1+0x178], R14 ;  /* 0x0001780e01007387 */ /* 0x0007e20000100a00 */
[----:B0-----:R-:W-:-:S02]  /*18740*/  IMAD.MOV.U32 R12, RZ, RZ, R3 ;  /* 0x000000ffff0c7224 */ /* 0x001fc400078e0003 */
[----:B------:R-:W-:-:S07]  /*18750*/  IMAD.MOV.U32 R13, RZ, RZ, R2 ;  /* 0x000000ffff0d7224 */ /* 0x000fce00078e0002 */
[C---:B---3--:R-:W-:Y:S01]  /*18760*/  HMMA.16816.F32.BF16 R12, R16.reuse, R12, R24 ;  /* 0x0000000c100c723c */ /* 0x048fe20000041818 */
[----:B------:R-:W4:Y:S11]  /*18770*/  LDL.LU.64 R24, [R1+0x1d50] ;  /* 0x001d500001187983 */ /* 0x000f360000300a00 */
[----:B------:R-:W-:Y:S11]  /*18780*/  @!UPT UIADD3 URZ, URZ, URZ, URZ ;  /* 0x0000003f3f3ff290 */ /* 0x000ff6000fffe03f */
[----:B------:R0:W-:Y:S04]  /*18790*/  STL.64 [R1+0x140], R12 ;  /* 0x0001400c01007387 */ /* 0x0001e80000100a00 */
[----:B------:R1:W-:Y:S04]  /*187a0*/  STL.64 [R1+0x148], R14 ;  /* 0x0001480e01007387 */ /* 0x0003e80000100a00 */
[----:B0-----:R-:W3:Y:S04]  /*187b0*/  LDL.LU.64 R12, [R1+0x390] ;  /* 0x00039000010c7983 */ /* 0x001ee80000300a00 */
[----:B-1----:R-:W3:Y:S01]  /*187c0*/  LDL.LU.64 R14, [R1+0x398] ;  /* 0x00039800010e7983 */ /* 0x002ee20000300a00 */
[C---:B----4-:R-:W-:Y:S11]  /*187d0*/  HMMA.16816.F32.BF16 R20, R16.reuse, R24, R20 ;  /* 0x000000181014723c */ /* 0x050ff60000041814 */
[----:B------:R-:W-:Y:S11]  /*187e0*/  @!UPT UIADD3 URZ, URZ, URZ, URZ ;  /* 0x0000003f3f3ff290 */ /* 0x000ff6000fffe03f */
[----:B------:R-:W-:Y:S01]  /*187f0*/  @!UPT UIADD3 URZ, URZ, URZ, URZ ;  /* 0x0000003f3f3ff290 */ /* 0x000fe2000fffe03f */
[----:B------:R0:W-:Y:S04]  /*18800*/  STL.64 [R1+0x130], R20 ;  /* 0x0001301401007387 */ /* 0x0001e80000100a00 */
[----:B------:R-:W-:Y:S01]  /*18810*/  STL.64 [R1+0x138], R22 ;  /* 0x0001381601007387 */ /* 0x000fe20000100a00 */
[----:B0-----:R-:W-:Y:S02]  /*18820*/  IMAD.MOV.U32 R21, RZ, RZ, R24 ;  /* 0x000000ffff157224 */ /* 0x001fe400078e0018 */
[----:B------:R-:W-:Y:S02]  /*18830*/  IMAD.MOV.U32 R20, RZ, RZ, R25 ;  /* 0x000000ffff147224 */ /* 0x000fe400078e0019 */
[----:B------:R-:W2:Y:S04]  /*18840*/  LDL.LU.64 R24, [R1+0x1d48] ;  /* 0x001d480001187983 */ /* 0x000ea80000300a00 */
[----:B------:R-:W4:Y:S01]  /*18850*/  LDL R2, [R1+0xcb8] ;  /* 0x000cb80001027983 */ /* 0x000f220000100800 */
[C---:B--2---:R-:W-:Y:S03]  /*18860*/  HMMA.16816.F32.BF16 R24, R16.reuse, R24, R8 ;  /* 0x000000181018723c */ /* 0x044fe60000041808 */
[----:B------:R-:W2:Y:S04]  /*18870*/  LDL.LU.64 R10, [R1+0x1d40] ;  /* 0x001d4000010a7983 */ /* 0x000ea80000300a00 */
[----:B------:R-:W2:Y:S11]  /*18880*/  LDL.LU.64 R8, [R1+0x1d38] ;  /* 0x001d380001087983 */ /* 0x000eb60000300a00 */
[----:B------:R-:W-:Y:S05]  /*18890*/  @!UPT UIADD3 URZ, URZ, URZ, URZ ;  /* 0x0000003f3f3ff290 */ /* 0x000fea000fffe03f */
[----:B------:R0:W-:Y:S04]  /*188a0*/  STL.64 [R1+0x120], R24 ;  /* 0x0001201801007387 */ /* 0x0001e80000100a00 */
[----:B------:R-:W-:Y:S04]  /*188b0*/  STL.64 [R1+0x128], R26 ;  /* 0x0001281a01007387 */ /* 0x000fe80000100a00 */
[----:B0-----:R-:W2:Y:S02]  /*188c0*/  LDL.LU.64 R24, [R1+0x1d30] ;  /* 0x001d300001187983 */ /* 0x001ea40000300a00 */
[----:B--2---:R-:W-:Y:S11]  /*188d0*/  HMMA.16816.F32.BF16 R8, R16, R24, R8 ;  /* 0x000000181008723c */ /* 0x004ff60000041808 */
[----:B------:R-:W-:Y:S11]  /*188e0*/  @!UPT UIADD3 URZ, URZ, URZ, URZ ;  /* 0x0000003f3f3ff290 */ /* 0x000ff6000fffe03f */
[----:B------:R-:W-:Y:S01]  /*188f0*/  @!UPT UIADD3 URZ, URZ, URZ, URZ ;  /* 0x0000003f3f3ff290 */ /* 0x000fe2000fffe03f */
[----:B------:R-:W-:Y:S01]  /*18900*/  STL.64 [R1+0x110], R8 ;  /* 0x0001100801007387 */ /* 0x000fe20000100a00 */
[----:B------:R-:W-:-:S03]  /*18910*/  IMAD.MOV.U32 R3, RZ, RZ, R11 ;  /* 0x000000ffff037224 */ /* 0x000fc600078e000b */
[----:B------:R0:W-:Y:S04]  /*18920*/  STL [R1+0x118], R10 ;  /* 0x0001180a01007387 */ /* 0x0001e80000100800 */
[----:B0-----:R-:W2:Y:S04]  /*18930*/  LDL.LU.64 R10, [R1+0x1d28] ;  /* 0x001d2800010a7983 */ /* 0x001ea80000300a00 */
[----:B------:R-:W2:Y:S04]  /*18940*/  LDL.LU.64 R8, [R1+0x1d20] ;  /* 0x001d200001087983 */ /* 0x000ea80000300a00 */
[----:B------:R0:W-:Y:S04]  /*18950*/  STL.64 [R1+0x1cc0], R24 ;  /* 0x001cc01801007387 */ /* 0x0001e80000100a00 */
[----:B0-----:R-:W2:Y:S04]  /*18960*/  LDL.64 R24, [R1+0x30] ;  /* 0x0000300001187983 */ /* 0x001ea80000100a00 */
[----:B------:R-:W-:Y:S01]  /*18970*/  STL [R1+0x1968], R3 ;  /* 0x0019680301007387 */ /* 0x000fe20000100800 */
[----:B--2---:R-:W-:Y:S11]  /*18980*/  HMMA.16816.F32.BF16 R8, R16, R24, R8 ;  /* 0x000000181008723c */ /* 0x004ff60000041808 */
[----:B------:R-:W-:Y:S11]  /*18990*/  @!UPT UIADD3 URZ, URZ, URZ, URZ ;  /* 0x0000003f3f3ff290 */ /* 0x000ff6000fffe03f */
[----:B------:R-:W-:Y:S01]  /*189a0*/  @!UPT UIADD3 URZ, URZ, URZ, URZ ;  /* 0x0000003f3f3ff290 */ /* 0x000fe2000fffe03f */
[----:B------:R0:W-:Y:S04]  /*189b0*/  STL.64 [R1+0x100], R8 ;  /* 0x0001000801007387 */ /* 0x0001e80000100a00 */
[----:B------:R-:W-:Y:S04]  /*189c0*/  STL.64 [R1+0x108], R10 ;  /* 0x0001080a01007387 */ /* 0x000fe80000100a00 */
[----:B0-----:R-:W3:Y:S01]  /*189d0*/  LDL.LU.64 R8, [R1+0x1d18] ;  /* 0x001d180001087983 */ /* 0x001ee20000300a00 */
[----:B------:R-:W-:Y:S02]  /*189e0*/  IMAD.MOV.U32 R23, RZ, RZ, R24 ;  /* 0x000000ffff177224 */ /* 0x000fe400078e0018 */
[----:B------:R-:W-:-:S05]  /*189f0*/  IMAD.MOV.U32 R22, RZ, RZ, R25 ;  /* 0x000000ffff167224 */ /* 0x000fca00078e0019 */
[----:B------:R-:W-:Y:S04]  /*18a00*/  STL.64 [R1+0x1d00], R22 ;  /* 0x001d001601007387 */ /* 0x000fe80000100a00 */
[----:B------:R0:W-:Y:S04]  /*18a10*/  STL.64 [R1+0x1cf8], R20 ;  /* 0x001cf81401007387 */ /* 0x0001e80000100a00 */
[----:B0-----:R-:W2:Y:S04]  /*18a20*/  LDL.LU.64 R20, [R1+0x380] ;  /* 0x0003800001147983 */ /* 0x001ea80000300a00 */
[----:B------:R-:W2:Y:S04]  /*18a30*/  LDL.LU.64 R22, [R1+0x388] ;  /* 0x0003880001167983 */ /* 0x000ea80000300a00 */
[----:B------:R-:W2:Y:S01]  /*18a40*/  LDL.LU.64 R10, [R1+0x1d10] ;  /* 0x001d1000010a7983 */ /* 0x000ea20000300a00 */
[----:B---3--:R-:W-:Y:S01]  /*18a50*/  HMMA.16816.F32.BF16 R12, R16, R8, R12 ;  /* 0x00000008100c723c */ /* 0x008fe2000004180c */
[----:B------:R-:W-:-:S02]  /*18a60*/  IMAD.MOV.U32 R25, RZ, RZ, R8 ;  /* 0x000000ffff197224 */ /* 0x000fc400078e0008 */
[----:B------:R-:W-:Y:S02]  /*18a70*/  IMAD.MOV.U32 R24, RZ, RZ, R9 ;  /* 0x000000ffff187224 */ /* 0x000fe400078e0009 */
[----:B------:R-:W2:Y:S11]  /*18a80*/  LDL.LU.64 R8, [R1+0x1d08] ;  /* 0x001d080001087983 */ /* 0x000eb60000300a00 */
[----:B------:R-:W-:Y:S07]  /*18a90*/  @!UPT UIADD3 URZ, URZ, URZ, URZ ;  /* 0x0000003f3f3ff290 */ /* 0x000fee000fffe03f */
[----:B------:R0:W-:Y:S01]  /*18aa0*/  STL [R1+0xfc], R15 ;  /* 0x0000fc0f01007387 */ /* 0x0001e20000100800 */
[----:B------:R-:W-:Y:S02]  /*18ab0*/  IMAD.MOV.U32 R3, RZ, RZ, R12 ;  /* 0x000000ffff037224 */ /* 0x000fe400078e000c */
[----:B------:R-:W-:Y:S02]  /*18ac0*/  IMAD.MOV.U32 R6, RZ, RZ, R13 ;  /* 0x000000ffff067224 */ /* 0x000fe400078e000d */
[----:B------:R-:W-:Y:S01]  /*18ad0*/  IMAD.MOV.U32 R7, RZ, RZ, R14 ;  /* 0x000000ffff077224 */ /* 0x000fe200078e000e */
[----:B------:R-:W3:Y:S04]  /*18ae0*/  LDL.LU.64 R12, [R1+0x2c0] ;  /* 0x0002c000010c7983 */ /* 0x000ee80000300a00 */
[----:B0-----:R-:W3:Y:S04]  /*18af0*/  LDL.LU.64 R14, [R1+0x2c8] ;  /* 0x0002c800010e7983 */ /* 0x001ee80000300a00 */
[----:B------:R-:W-:Y:S04]  /*18b00*/  STL [R1+0x1a78], R6 ;  /* 0x001a780601007387 */ /* 0x000fe80000100800 */
[----:B------:R-:W-:Y:S01]  /*18b10*/  STL [R1+0x1a30], R3 ;  /* 0x001a300301007387 */ /* 0x000fe20000100800 */
[C---:B--2---:R-:W-:Y:S11]  /*18b20*/  HMMA.16816.F32.BF16 R20, R16.reuse, R8, R20 ;  /* 0x000000081014723c */ /* 0x044ff60000041814 */
[----:B------:R-:W-:Y:S11]  /*18b30*/  @!UPT UIADD3 URZ, URZ, URZ, URZ ;  /* 0x0000003f3f3ff290 */ /* 0x000ff6000fffe03f */
[----:B------:R-:W-:Y:S01]  /*18b40*/  @!UPT UIADD3 URZ, URZ, URZ, URZ ;  /* 0x0000003f3f3ff290 */ /* 0x000fe2000fffe03f */
[----:B------:R-:W-:Y:S04]  /*18b50*/  STL.64 [R1+0xe0], R20 ;  /* 0x0000e01401007387 */ /* 0x000fe80000100a00 */
[----:B------:R0:W-:Y:S04]  /*18b60*/  STL.64 [R1+0xe8], R22 ;  /* 0x0000e81601007387 */ /* 0x0001e80000100a00 */
[----:B0-----:R-:W2:Y:S04]  /*18b70*/  LDL.LU.64 R22, [R1+0x1d00] ;  /* 0x001d000001167983 */ /* 0x001ea80000300a00 */
[----:B------:R-:W4:Y:S01]  /*18b80*/  LDL.LU.64 R20, [R1+0x1cf8] ;  /* 0x001cf80001147983 */ /* 0x000f220000300a00 */
[----:B---3--:R-:W-:Y:S03]  /*18b90*/  HMMA.16816.F32.BF16 R12, R16, R4, R12 ;  /* 0x00000004100c723c */ /* 0x008fe6000004180c */
[----:B------:R-:W3:Y:S04]  /*18ba0*/  LDL R0, [R1+0xcbc] ;  /* 0x000cbc0001007983 */ /* 0x000ee80000100800 */
[----:B------:R-:W-:Y:S04]  /*18bb0*/  STL.64 [R1+0x1c80], R10 ;  /* 0x001c800a01007387 */ /* 0x000fe80000100a00 */
[----:B------:R0:W-:Y:S02]  /*18bc0*/  STL.64 [R1+0x1c78], R8 ;  /* 0x001c780801007387 */ /* 0x0001e40000100a00 */
[----:B0-----:R-:W-:-:S02]  /*18bd0*/  IMAD.MOV.U32 R8, RZ, RZ, R25 ;  /* 0x000000ffff087224 */ /* 0x001fc400078e0019 */
[----:B------:R-:W-:-:S05]  /*18be0*/  IMAD.MOV.U32 R9, RZ, RZ, R24 ;  /* 0x000000ffff097224 */ /* 0x000fca00078e0018 */
[----:B------:R2:W-:Y:S02]  /*18bf0*/  STL.64 [R1+0x1c98], R8 ;  /* 0x001c980801007387 */ /* 0x0005e40000100a00 */
[----:B--2---:R-:W-:Y:S02]  /*18c00*/  IMAD.MOV.U32 R8, RZ, RZ, R23 ;  /* 0x000000ffff087224 */ /* 0x004fe400078e0017 */
[----:B------:R-:W-:-:S05]  /*18c10*/  IMAD.MOV.U32 R9, RZ, RZ, R22 ;  /* 0x000000ffff097224 */ /* 0x000fca00078e0016 */
[----:B------:R4:W-:Y:S04]  /*18c20*/  STL.64 [R1+0x1cc8], R8 ;  /* 0x001cc80801007387 */ /* 0x0009e80000100a00 */
[----:B---3--:R-:W0:Y:S01]  /*18c30*/  LDSM.16.MT88.4 R16, [R0+0x8080] ;  /* 0x008080000010783b */ /* 0x008e220000004200 */
[----:B----4-:R-:W-:Y:S02]  /*18c40*/  IMAD.MOV.U32 R8, RZ, RZ, R21 ;  /* 0x000000ffff087224 */ /* 0x010fe400078e0015 */
[----:B------:R-:W-:Y:S02]  /*18c50*/  IMAD.MOV.U32 R9, RZ, RZ, R20 ;  /* 0x000000ffff097224 */ /* 0x000fe400078e0014 */
[----:B------:R-:W-:Y:S04]  /*18c60*/  LDSM.16.MT88.4 R20, [R2+0x8000] ;  /* 0x008000000214783b */ /* 0x000fe80000004200 */
[----:B------:R1:W-:Y:S04]  /*18c70*/  STL.64 [R1+0x1ce0], R8 ;  /* 0x001ce00801007387 */ /* 0x0003e80000100a00 */
[----:B-1----:R-:W2:Y:S04]  /*18c80*/  LDL.64 R8, [R1+0xc0] ;  /* 0x0000c00001087983 */ /* 0x002ea80000100a00 */
[----:B------:R-:W-:Y:S04]  /*18c90*/  STL [R1+0x1c70], R7 ;  /* 0x001c700701007387 */ /* 0x000fe80000100800 */
[----:B------:R-:W-:Y:S04]  /*18ca0*/  STL.64 [R1+0x1c68], R4 ;  /* 0x001c680401007387 */ /* 0x000fe80000100a00 */
[----:B------:R-:W-:Y:S04]  /*18cb0*/  STL.64 [R1], R12 ;  /* 0x0000000c01007387 */ /* 0x000fe80000100a00 */
[----:B------:R-:W-:Y:S04]  /*18cc0*/  STL.64 [R1+0x8], R14 ;  /* 0x0000080e01007387 */ /* 0x000fe80000100a00 */
[----:B------:R-:W3:Y:S04]  /*18cd0*/  LDL.LU.64 R24, [R1+0x5d0] ;  /* 0x0005d00001187983 */ /* 0x000ee80000300a00 */
[----:B------:R-:W4:Y:S04]  /*18ce0*/  LDL.LU.64 R26, [R1+0x5d8] ;  /* 0x0005d800011a7983 */ /* 0x000f280000300a00 */
[----:B------:R-:W2:Y:S04]  /*18cf0*/  LDSM.16.MT88.4 R12, [R0+0x8000] ;  /* 0x00800000000c783b */ /* 0x000ea80000004200 */
[----:B----4-:R-:W-:Y:S04]  /*18d00*/  STL.64 [R1+0x1cd8], R26 ;  /* 0x001cd81a01007387 */ /* 0x010fe80000100a00 */
[----:B---3--:R1:W-:Y:S04]  /*18d10*/  STL.64 [R1+0x1cd0], R24 ;  /* 0x001cd01801007387 */ /* 0x0083e80000100a00 */
[----:B-1----:R-:W3:Y:S04]  /*18d20*/  LDL.LU.64 R24, [R1+0x5e0] ;  /* 0x0005e00001187983 */ /* 0x002ee80000300a00 */
[----:B------:R-:W4:Y:S04]  /*18d30*/  LDL.LU.64 R26, [R1+0x5e8] ;  /* 0x0005e800011a7983 */ /* 0x000f280000300a00 */
[----:B----4-:R-:W-:Y:S04]  /*18d40*/  STL.64 [R1+0x1cf0], R26 ;  /* 0x001cf01a01007387 */ /* 0x010fe80000100a00 */
[----:B---3--:R1:W-:Y:S04]  /*18d50*/  STL.64 [R1+0x1ce8], R24 ;  /* 0x001ce81801007387 */ /* 0x0083e80000100a00 */
[----:B-1----:R-:W2:Y:S04]  /*18d60*/  LDL.LU.64 R24, [R1+0x5f0] ;  /* 0x0005f00001187983 */ /* 0x002ea80000300a00 */
[----:B------:R-:W2:Y:S04]  /*18d70*/  LDL.LU.64 R26, [R1+0x5f8] ;  /* 0x0005f800011a7983 */ /* 0x000ea80000300a00 */
[----:B0-----:R-:W-:Y:S04]  /*18d80*/  STL.64 [R1+0x1c90], R18 ;  /* 0x001c901201007387 */ /* 0x001fe80000100a00 */
[----:B------:R0:W-:Y:S04]  /*18d90*/  STL.64 [R1+0x1c88], R16 ;  /* 0x001c881001007387 */ /* 0x0001e80000100a00 */
[----:B0-----:R-:W3:Y:S04]  /*18da0*/  LDL.LU.64 R16, [R1+0x4a0] ;  /* 0x0004a00001107983 */ /* 0x001ee80000300a00 */
[----:B------:R-:W4:Y:S04]  /*18db0*/  LDL.LU.64 R18, [R1+0x4a8] ;  /* 0x0004a80001127983 */ /* 0x000f280000300a00 */
[----:B----4-:R-:W-:Y:S04]  /*18dc0*/  STL.64 [R1+0x1ca8], R18 ;  /* 0x001ca81201007387 */ /* 0x010fe80000100a00 */
[----:B---3--:R0:W-:Y:S04]  /*18dd0*/  STL.64 [R1+0x1ca0], R16 ;  /* 0x001ca01001007387 */ /* 0x0081e80000100a00 */
[----:B0-----:R-:W3:Y:S04]  /*18de0*/  LDL.LU.64 R16, [R1+0x4b0] ;  /* 0x0004b00001107983 */ /* 0x001ee80000300a00 */
[----:B------:R-:W4:Y:S01]  /*18df0*/  LDL.LU.64 R18, [R1+0x4b8] ;  /* 0x0004b80001127983 */ /* 0x000f220000300a00 */
[----:B--2---:R-:W-:Y:S01]  /*18e00*/  HMMA.16816.F32.BF16 R24, R12, R8, R24 ;  /* 0x000000080c18723c */ /* 0x004fe20000041818 */
[----:B------:R-:W-:-:S02]  /*18e10*/  IMAD.MOV.U32 R3, RZ, RZ, R8 ;  /* 0x000000ffff037224 */ /* 0x000fc400078e0008 */
[----:B------:R-:W-:Y:S01]  /*18e20*/  IMAD.MOV.U32 R0, RZ, RZ, R9 ;  /* 0x000000ffff007224 */ /* 0x000fe200078e0009 */
[----:B----4-:R-:W-:Y:S04]  /*18e30*/  STL.64 [R1+0x1cb8], R18 ;  /* 0x001cb81201007387 */ /* 0x010fe80000100a00 */
[----:B---3--:R0:W-:Y:S04]  /*18e40*/  STL.64 [R1+0x1cb0], R16 ;  /* 0x001cb01001007387 */ /* 0x0081e80000100a00 */
[----:B0-----:R-:W2:Y:S04]  /*18e50*/  LDL.LU.64 R16, [R1+0x5c0] ;  /* 0x0005c00001107983 */ /* 0x001ea80000300a00 */
[----:B------:R-:W2:Y:S04]  /*18e60*/  LDL.LU.64 R18, [R1+0x5c8] ;  /* 0x0005c80001127983 */ /* 0x000ea80000300a00 */
[----:B------:R-:W3:Y:S04]  /*18e70*/  LDL.LU.64 R4, [R1+0x490] ;  /* 0x0004900001047983 */ /* 0x000ee80000300a00 */
[----:B------:R-:W3:Y:S04]  /*18e80*/  LDL.LU.64 R6, [R1+0x498] ;  /* 0x0004980001067983 */ /* 0x000ee80000300a00 */
[----:B------:R-:W-:Y:S04]  /*18e90*/  STL.64 [R1+0x1be8], R22 ;  /* 0x001be81601007387 */ /* 0x000fe80000100a00 */
[----:B------:R0:W-:Y:S04]  /*18ea0*/  STL.64 [R1+0x1be0], R20 ;  /* 0x001be01401007387 */ /* 0x0001e80000100a00 */
[----:B0-----:R-:W4:Y:S04]  /*18eb0*/  LDL.64 R20, [R1+0xa0] ;  /* 0x0000a00001147983 */ /* 0x001f280000100a00 */
[----:B------:R-:W-:Y:S04]  /*18ec0*/  STL.64 [R1+0x80], R24 ;  /* 0x0000801801007387 */ /* 0x000fe80000100a00 */
[----:B------:R0:W-:Y:S04]  /*18ed0*/  STL.64 [R1+0x88], R26 ;  /* 0x0000881a01007387 */ /* 0x0001e80000100a00 */
[----:B0-----:R-:W2:Y:S04]  /*18ee0*/  LDL.LU.64 R26, [R1+0x1cf0] ;  /* 0x001cf000011a7983 */ /* 0x001ea80000300a00 */
[----:B------:R-:W2:Y:S04]  /*18ef0*/  LDL.LU.64 R24, [R1+0x1ce8] ;  /* 0x001ce80001187983 */ /* 0x000ea80000300a00 */
[----:B------:R-:W2:Y:S02]  /*18f00*/  LDL.LU.64 R8, [R1+0x1ce0] ;  /* 0x001ce00001087983 */ /* 0x000ea40000300a00 */
[C---:B--2---:R-:W-:Y:S02]  /*18f10*/  HMMA.16816.F32.BF16 R8, R12.reuse, R8, R24 ;  /* 0x000000080c08723c */ /* 0x044fe40000041818 */
[----:B------:R-:W4:Y:S04]  /*18f20*/  LDL.LU.64 R26, [R1+0x1cd8] ;  /* 0x001cd800011a7983 */ /* 0x000f280000300a00 */
[----:B------:R-:W4:Y:S11]  /*18f30*/  LDL.LU.64 R24, [R1+0x1cd0] ;  /* 0x001cd00001187983 */ /* 0x000f360000300a00 */
[----:B------:R-:W-:Y:S06]  /*18f40*/  @!UPT UIADD3 URZ, URZ, URZ, URZ ;  /* 0x0000003f3f3ff290 */ /* 0x000fec000fffe03f */
[----:B------:R0:W-:Y:S04]  /*18f50*/  STL.64 [R1+0x70], R8 ;  /* 0x0000700801007387 */ /* 0x0001e80000100a00 */
[----:B------:R-:W-:Y:S04]  /*18f60*/  STL.64 [R1+0x78], R10 ;  /* 0x0000780a01007387 */ /* 0x000fe80000100a00 */
[----:B0-----:R-:W2:Y:S01]  /*18f70*/  LDL.LU.64 R8, [R1+0x1cc8] ;  /* 0x001cc80001087983 */ /* 0x001ea20000300a00 */
[----:B----4-:R-:W-:Y:S11]  /*18f80*/  HMMA.16816.F32.BF16 R24, R12, R20, R24 ;  /* 0x000000140c18723c */ /* 0x010ff60000041818 */
[----:B------:R-:W-:Y:S11]  /*18f90*/  @!UPT UIADD3 URZ, URZ, URZ, URZ ;  /* 0x0000003f3f3ff290 */ /* 0x000ff6000fffe03f */
[----:B------:R-:W-:Y:S01]  /*18fa0*/  @!UPT UIADD3 URZ, URZ, URZ, URZ ;  /* 0x0000003f3f3ff290 */ /* 0x000fe2000fffe03f */
[----:B------:R0:W-:Y:S04]  /*18fb0*/  STL.64 [R1+0x60], R24 ;  /* 0x0000601801007387 */ /* 0x0001e80000100a00 */
[----:B------:R-:W-:Y:S04]  /*18fc0*/  STL.64 [R1+0x68], R26 ;  /* 0x0000681a01007387 */ /* 0x000fe80000100a00 */
[----:B0-----:R-:W4:Y:S01]  /*18fd0*/  LDL.LU.64 R24, [R1+0x1cc0] ;  /* 0x001cc00001187983 */ /* 0x001f220000300a00 */
[----:B------:R-:W-:Y:S02]  /*18fe0*/  IMAD.MOV.U32 R11, RZ, RZ, R20 ;  /* 0x000000ffff0b7224 */ /* 0x000fe400078e0014 */
[----:B------:R-:W-:-:S02]  /*18ff0*/  IMAD.MOV.U32 R10, RZ, RZ, R21 ;  /* 0x000000ffff0a7224 */ /* 0x000fc400078e0015 */
[----:B------:R-:W2:Y:S04]  /*19000*/  LDL.LU.64 R20, [R1+0x330] ;  /* 0x0003300001147983 */ /* 0x000ea80000300a00 */
[----:B------:R-:W2:Y:S01]  /*19010*/  LDL.LU.64 R22, [R1+0x338] ;  /* 0x0003380001167983 */ /* 0x000ea20000300a00 */
[----:B----4-:R-:W-:Y:S11]  /*19020*/  HMMA.16816.F32.BF16 R16, R12, R24, R16 ;  /* 0x000000180c10723c */ /* 0x010ff60000041810 */
[----:B------:R-:W-:Y:S11]  /*19030*/  @!UPT UIADD3 URZ, URZ, URZ, URZ ;  /* 0x0000003f3f3ff290 */ /* 0x000ff6000fffe03f */
[----:B------:R-:W-:Y:S01]  /*19040*/  @!UPT UIADD3 URZ, URZ, URZ, URZ ;  /* 0x0000003f3f3ff290 */ /* 0x000fe2000fffe03f */
[----:B------:R-:W-:Y:S04]  /*19050*/  STL.64 [R1+0x50], R16 ;  /* 0x0000501001007387 */ /* 0x000fe80000100a00 */
[----:B------:R0:W-:Y:S04]  /*19060*/  STL.64 [R1+0x58], R18 ;  /* 0x0000581201007387 */ /* 0x0001e80000100a00 */
[----:B0-----:R-:W2:Y:S04]  /*19070*/  LDL.LU.64 R18, [R1+0x1cb8] ;  /* 0x001cb80001127983 */ /* 0x001ea80000300a00 */
[----:B------:R-:W2:Y:S04]  /*19080*/  LDL.LU.64 R16, [R1+0x1cb0] ;  /* 0x001cb00001107983 */ /* 0x000ea80000300a00 */
[----:B------:R0:W-:Y:S02]  /*19090*/  STL.64 [R1+0x1c38], R24 ;  /* 0x001c381801007387 */ /* 0x0001e40000100a00 */
[----:B0-----:R-:W-:-:S02]  /*190a0*/  IMAD.MOV.U32 R24, RZ, RZ, R11 ;  /* 0x000000ffff187224 */ /* 0x001fc400078e000b */
[----:B------:R-:W-:-:S05]  /*190b0*/  IMAD.MOV.U32 R25, RZ, RZ, R10 ;  /* 0x000000ffff197224 */ /* 0x000fca00078e000a */
[----:B------:R-:W-:Y:S01]  /*190c0*/  STL.64 [R1+0x1c50], R24 ;  /* 0x001c501801007387 */ /* 0x000fe20000100a00 */
[C---:B--2---:R-:W-:Y:S03]  /*190d0*/  HMMA.16816.F32.BF16 R8, R12.reuse, R8, R16 ;  /* 0x000000080c08723c */ /* 0x044fe60000041810 */
[----:B------:R-:W2:Y:S01]  /*190e0*/  LDL.LU.64 R18, [R1+0x1ca8] ;  /* 0x001ca80001127983 */ /* 0x000ea20000300a00 */
[----:B------:R-:W2:Y:S11]  /*190f0*/  LDL.LU.64 R16, [R1+0x1ca0] ;  /* 0x001ca00001107983 */ /* 0x000eb60000300a00 */
[----:B------:R-:W-:Y:S08]  /*19100*/  @!UPT UIADD3 URZ, URZ, URZ, URZ ;  /* 0x0000003f3f3ff290 */ /* 0x000ff0000fffe03f */
[----:B------:R0:W-:Y:S01]  /*19110*/  STL.64 [R1+0x40], R8 ;  /* 0x0000400801007387 */ /* 0x0001e20000100a00 */
[----:B------:R2:W-:Y:S03]  /*19120*/  STL.64 [R1+0x48], R10 ;  /* 0x0000480a01007387 */ /* 0x0005e60000100a00 */
[----:B0-----:R-:W2:Y:S02]  /*19130*/  LDL.LU.64 R8, [R1+0x1c98] ;  /* 0x001c980001087983 */ /* 0x001ea40000300a00 */
[C---:B--2---:R-:W-:Y:S02]  /*19140*/  HMMA.16816.F32.BF16 R8, R12.reuse, R8, R16 ;  /* 0x000000080c08723c */ /* 0x044fe40000041810 */
[----:B------:R-:W2:Y:S01]  /*19150*/  LDL.LU.64 R18, [R1+0x1c90] ;  /* 0x001c900001127983 */ /* 0x000ea20000300a00 */
[----:B------:R-:W2:Y:S11]  /*19160*/  LDL.LU.64 R16, [R1+0x1c88] ;  /* 0x001c880001107983 */ /* 0x000eb60000300a00 */
[----:B------:R-:W-:Y:S09]  /*19170*/  @!UPT UIADD3 URZ, URZ, URZ, URZ ;  /* 0x0000003f3f3ff290 */ /* 0x000ff2000fffe03f */
[----:B------:R-:W-:Y:S01]  /*19180*/  STL.64 [R1+0x10], R8 ;  /* 0x0000100801007387 */ /* 0x000fe20000100a00 */
[----:B------:R0:W-:Y:S03]  /*19190*/  STL.64 [R1+0x18], R10 ;  /* 0x0000180a01007387 */ /* 0x0001e60000100a00 */
[----:B0-----:R-:W4:Y:S01]  /*191a0*/  LDL.LU.64 R10, [R1+0x1c80] ;  /* 0x001c8000010a7983 */ /* 0x001f220000300a00 */
[----:B------:R-:W3:Y:S02]  /*191b0*/  LDL.LU.64 R8, [R1+0x1c78] ;  /* 0x001c780001087983 */ /* 0x000ee40000300a00 */
[C---:B---3--:R-:W-:Y:S11]  /*191c0*/  HMMA.16816.F32.BF16 R4, R12.reuse, R8, R4 ;  /* 0x000000080c04723c */ /* 0x048ff60000041804 */
[----:B------:R-:W-:Y:S11]  /*191d0*/  @!UPT UIADD3 URZ, URZ, URZ, URZ ;  /* 0x0000003f3f3ff290 */ /* 0x000ff6000fffe03f */
[----:B------:R-:W-:Y:S01]  /*191e0*/  @!UPT UIADD3 URZ, URZ, URZ, URZ ;  /* 0x0000003f3f3ff290 */ /* 0x000fe2000fffe03f */
[----:B------:R-:W-:Y:S01]  /*191f0*/  STL.64 [R1+0x160], R4 ;  /* 0x0001600401007387 */ /* 0x000fe20000100a00 */
[----:B------:R0:W-:Y:S03]  /*19200*/  STL.64 [R1+0x168], R6 ;  /* 0x0001680601007387 */ /* 0x0001e60000100a00 */
[----:B0-----:R-:W3:Y:S01]  /*19210*/  LDL.LU R7, [R1+0x1c70] ;  /* 0x001c700001077983 */ /* 0x001ee20000300800 */
[----:B------:R-:W2:Y:S02]  /*19220*/  LDL.LU.64 R4, [R1+0x1c68] ;  /* 0x001c680001047983 */ /* 0x000ea40000300a00 */
[----:B----4-:R-:W-:Y:S02]  /*19230*/  STL.64 [R1+0x1c00], R10 ;  /* 0x001c000a01007387 */ /* 0x010fe40000100a00 */
[----:B------:R0:W-:Y:S02]  /*19240*/  STL.64 [R1+0x1bf8], R8 ;  /* 0x001bf80801007387 */ /* 0x0001e40000100a00 */
[----:B0-----:R-:W4:Y:S04]  /*19250*/  LDL.64 R8, [R1+0x20] ;  /* 0x0000200001087983 */ /* 0x001f280000100a00 */
[----:B----4-:R0:W-:Y:S04]  /*19260*/  STL.64 [R1+0x1c18], R8 ;  /* 0x001c180801007387 */ /* 0x0101e80000100a00 */
[----:B0-----:R-:W4:Y:S04]  /*19270*/  LDL.64 R8, [R1+0x30] ;  /* 0x0000300001087983 */ /* 0x001f280000100a00 */
[----:B----4-:R2:W-:Y:S02]  /*19280*/  STL.64 [R1+0x1c30], R8 ;  /* 0x001c300801007387 */ /* 0x0105e40000100a00 */
[----:B--2---:R-:W-:Y:S02]  /*19290*/  HMMA.16816.F32.BF16 R8, R12, R4, R20 ;  /* 0x000000040c08723c */ /* 0x004fe40000041814 */
[----:B------:R-:W2:Y:S01]  /*192a0*/  LDL.LU.64 R20, [R1+0x4e0] ;  /* 0x0004e00001147983 */ /* 0x000ea20000300a00 */
[----:B------:R-:W4:Y:S11]  /*192b0*/  LDL.LU.64 R22, [R1+0x4e8] ;  /* 0x0004e80001167983 */ /* 0x000f360000300a00 */
[----:B------:R-:W-:Y:S09]  /*192c0*/  @!UPT UIADD3 URZ, URZ, URZ, URZ ;  /* 0x0000003f3f3ff290 */ /* 0x000ff2000fffe03f */
[----:B------:R-:W-:Y:S01]  /*192d0*/  STL.64 [R1+0x150], R8 ;  /* 0x0001500801007387 */ /* 0x000fe20000100a00 */
[----:B------:R-:W-:Y:S03]  /*192e0*/  STL.64 [R1+0x158], R10 ;  /* 0x0001580a01007387 */ /* 0x000fe60000100a00 */
[----:B----4-:R-:W-:Y:S01]  /*192f0*/  STL.64 [R1+0x1c60], R22 ;  /* 0x001c601601007387 */ /* 0x010fe20000100a00 */
[----:B--2---:R0:W-:Y:S03]  /*19300*/  STL.64 [R1+0x1c58], R20 ;  /* 0x001c581401007387 */ /* 0x0041e60000100a00 */
[----:B0-----:R-:W2:Y:S01]  /*19310*/  LDL.LU.64 R20, [R1+0x4f0] ;  /* 0x0004f00001147983 */ /* 0x001ea20000300a00 */
[----:B------:R-:W2:Y:S02]  /*19320*/  LDL.LU.64 R22, [R1+0x4f8] ;  /* 0x0004f80001167983 */ /* 0x000ea40000300a00 */
[----:B------:R-:W4:Y:S02]  /*19330*/  LDL.LU.64 R8, [R1+0x2e0] ;  /* 0x0002e00001087983 */ /* 0x000f240000300a00 */
[----:B------:R-:W2:Y:S02]  /*19340*/  LDL.LU.64 R10, [R1+0x2e8] ;  /* 0x0002e800010a7983 */ /* 0x000ea40000300a00 */
[----:B------:R-:W-:-:S02]  /*19350*/  IMAD.MOV.U32 R24, RZ, RZ, R3 ;  /* 0x000000ffff187224 */ /* 0x000fc400078e0003 */
[----:B------:R-:W-:Y:S01]  /*19360*/  IMAD.MOV.U32 R25, RZ, RZ, R0 ;  /* 0x000000ffff197224 */ /* 0x000fe200078e0000 */
[----:B--2---:R-:W-:Y:S01]  /*19370*/  STL.64 [R1+0x1c48], R10 ;  /* 0x001c480a01007387 */ /* 0x004fe20000100a00 */
[----:B----4-:R0:W-:Y:S03]  /*19380*/  STL.64 [R1+0x1c40], R8 ;  /* 0x001c400801007387 */ /* 0x0101e60000100a00 */
[----:B0-----:R-:W2:Y:S01]  /*19390*/  LDL.LU.64 R8, [R1+0x4d0] ;  /* 0x0004d00001087983 */ /* 0x001ea20000300a00 */
[----:B------:R-:W2:Y:S02]  /*193a0*/  LDL.LU.64 R10, [R1+0x4d8] ;  /* 0x0004d800010a7983 */ /* 0x000ea40000300a00 */
[----:B---3--:R-:W-:Y:S02]  /*193b0*/  STL [R1+0x1c10], R7 ;  /* 0x001c100701007387 */ /* 0x008fe40000100800 */
[----:B------:R0:W-:Y:S02]  /*193c0*/  STL.64 [R1+0x1c08], R4 ;  /* 0x001c080401007387 */ /* 0x0001e40000100a00 */
[----:B0-----:R-:W3:Y:S01]  /*193d0*/  LDL.LU.64 R4, [R1+0x2b0] ;  /* 0x0002b00001047983 */ /* 0x001ee20000300a00 */
[----:B------:R-:W4:Y:S01]  /*193e0*/  LDL.LU.64 R6, [R1+0x2b8] ;  /* 0x0002b80001067983 */ /* 0x000f220000300a00 */
[C---:B------:R-:W-:Y:S02]  /*193f0*/  HMMA.16816.F32.BF16 R24, R16.reuse, R24, R20 ;  /* 0x000000181018723c */ /* 0x040fe40000041814 */
[----:B----4-:R-:W-:Y:S01]  /*19400*/  STL.64 [R1+0x1c28], R6 ;  /* 0x001c280601007387 */ /* 0x010fe20000100a00 */
[----:B---3--:R0:W-:Y:S03]  /*19410*/  STL.64 [R1+0x1c20], R4 ;  /* 0x001c200401007387 */ /* 0x0081e60000100a00 */
[----:B0-----:R-:W3:Y:S01]  /*19420*/  LDL.LU.64 R4, [R1+0x2d0] ;  /* 0x0002d00001047983 */ /* 0x001ee20000300a00 */
[----:B------:R-:W3:Y:S02]  /*19430*/  LDL.LU.64 R6, [R1+0x2d8] ;  /* 0x0002d80001067983 */ /* 0x000ee40000300a00 */
[----:B------:R-:W4:Y:S02]  /*19440*/  LDL.64 R12, [R1+0xb0] ;  /* 0x0000b000010c7983 */ /* 0x000f240000100a00 */
[----:B------:R-:W4:Y:S01]  /*19450*/  LDL.LU.64 R22, [R1+0x1c60] ;  /* 0x001c600001167983 */ /* 0x000f220000300a00 */
[----:B------:R-:W4:Y:S11]  /*19460*/  LDL.LU.64 R20, [R1+0x1c58] ;  /* 0x001c580001147983 */ /* 0x000f360000300a00 */
[----:B------:R0:W-:Y:S02]  /*19470*/  STL.64 [R1+0x200], R24 ;  /* 0x0002001801007387 */ /* 0x0001e40000100a00 */
[----:B------:R2:W-:Y:S01]  /*19480*/  STL.64 [R1+0x208], R26 ;  /* 0x0002081a01007387 */ /* 0x0005e20000100a00 */
[----:B0-----:R-:W2:Y:S01]  /*19490*/  LDL.LU.64 R24, [R1+0x1c50] ;  /* 0x001c500001187983 */ /* 0x001ea20000300a00 */
[C---:B----4-:R-:W-:Y:S08]  /*194a0*/  HMMA.16816.F32.BF16 R20, R16.reuse, R12, R20 ;  /* 0x0000000c1014723c */ /* 0x050ff00000041814 */
[C---:B--2---:R-:W-:Y:S01]  /*194b0*/  HMMA.16816.F32.BF16 R24, R16.reuse, R24, R8 ;  /* 0x000000181018723c */ /* 0x044fe20000041808 */
[----:B------:R0:W-:Y:S04]  /*194c0*/  STL.64 [R1+0x1bf0], R12 ;  /* 0x001bf00c01007387 */ /* 0x0001e80000100a00 */
[----:B0-----:R-:W2:Y:S10]  /*194d0*/  LDL.LU.64 R12, [R1+0x2a0] ;  /* 0x0002a000010c7983 */ /* 0x001eb40000300a00 */
[----:B------:R0:W-:Y:S02]  /*194e0*/  STL.64 [R1+0x230], R20 ;  /* 0x0002301401007387 */ /* 0x0001e40000100a00 */
[----:B------:R1:W-:Y:S02]  /*194f0*/  STL.64 [R1+0x238], R22 ;  /* 0x0002381601007387 */ /* 0x0003e40000100a00 */
[----:B------:R-:W2:Y:S01]  /*19500*/  LDL.LU.64 R14, [R1+0x2a8] ;  /* 0x0002a800010e7983 */ /* 0x000ea20000300a00 */
[----:B0-----:R-:W4:Y:S01]  /*19510*/  LDL.LU.64 R20, [R1+0x290] ;  /* 0x0002900001147983 */ /* 0x001f220000300a00 */
[----:B-1----:R-:W4:Y:S02]  /*19520*/  LDL.LU.64 R22, [R1+0x298] ;  /* 0x0002980001167983 */ /* 0x002f240000300a00 */
[----:B------:R-:W2:Y:S02]  /*19530*/  LDL.LU.64 R10, [R1+0x1c48] ;  /* 0x001c4800010a7983 */ /* 0x000ea40000300a00 */
[----:B------:R-:W2:Y:S01]  /*19540*/  LDL.LU.64 R8, [R1+0x1c40] ;  /* 0x001c400001087983 */ /* 0x000ea20000300a00 */
[----:B------:R0:W-:Y:S01]  /*19550*/  STL.64 [R1+0x250], R24 ;  /* 0x0002501801007387 */ /* 0x0001e20000100a00 */
[----:B------:R-:W-:Y:S03]  /*19560*/  STL.64 [R1+0x258], R26 ;  /* 0x0002581a01007387 */ /* 0x000fe60000100a00 */
[----:B0-----:R-:W2:Y:S02]  /*19570*/  LDL.LU.64 R24, [R1+0x1c38] ;  /* 0x001c380001187983 */ /* 0x001ea40000300a00 */
[C---:B--2---:R-:W-:Y:S11]  /*19580*/  HMMA.16816.F32.BF16 R8, R16.reuse, R24, R8 ;  /* 0x000000181008723c */ /* 0x044ff60000041808 */
[----:B------:R-:W-:Y:S11]  /*19590*/  @!UPT UIADD3 URZ, URZ, URZ, URZ ;  /* 0x0000003f3f3ff290 */ /* 0x000ff6000fffe03f */
[----:B------:R-:W-:Y:S01]  /*195a0*/  @!UPT UIADD3 URZ, URZ, URZ, URZ ;  /* 0x0000003f3f3ff290 */ /* 0x000fe2000fffe03f */
[----:B------:R0:W-:Y:S01]  /*195b0*/  STL.64 [R1+0x260], R8 ;  /* 0x0002600801007387 */ /* 0x0001e20000100a00 */
[----:B------:R-:W-:Y:S03]  /*195c0*/  STL.64 [R1+0x268], R10 ;  /* 0x0002680a01007387 */ /* 0x000fe60000100a00 */
[----:B0-----:R-:W3:Y:S02]  /*195d0*/  LDL.LU.64 R8, [R1+0x1c30] ;  /* 0x001c300001087983 */ /* 0x001ee40000300a00 */
[C---:B---3--:R-:W-:Y:S01]  /*195e0*/  HMMA.16816.F32.BF16 R4, R16.reuse, R8, R4 ;  /* 0x000000081004723c */ /* 0x048fe20000041804 */
[----:B------:R-:W-:Y:S02]  /*195f0*/  IMAD.MOV.U32 R3, RZ, RZ, R8 ;  /* 0x000000ffff037224 */ /* 0x000fe400078e0008 */
[----:B------:R-:W-:Y:S11]  /*19600*/  IMAD.MOV.U32 R0, RZ, RZ, R9 ;  /* 0x000000ffff007224 */ /* 0x000ff600078e0009 */
[----:B------:R-:W-:Y:S09]  /*19610*/  @!UPT UIADD3 URZ, URZ, URZ, URZ ;  /* 0x0000003f3f3ff290 */ /* 0x000ff2000fffe03f */
[----:B------:R-:W-:Y:S01]  /*19620*/  STL.64 [R1+0x270], R4 ;  /* 0x0002700401007387 */ /* 0x000fe20000100a00 */
[----:B------:R0:W-:Y:S03]  /*19630*/  STL.64 [R1+0x278], R6 ;  /* 0x0002780601007387 */ /* 0x0001e60000100a00 */
[----:B0-----:R-:W2:Y:S01]  /*19640*/  LDL.LU.64 R6, [R1+0x1c28] ;  /* 0x001c280001067983 */ /* 0x001ea20000300a00 */
[----:B------:R-:W2:Y:S02]  /*19650*/  LDL.LU.64 R4, [R1+0x1c20] ;  /* 0x001c200001047983 */ /* 0x000ea40000300a00 */
[----:B------:R-:W2:Y:S02]  /*19660*/  LDL.LU.64 R8, [R1+0x1c18] ;  /* 0x001c180001087983 */ /* 0x000ea40000300a00 */
[C---:B--2---:R-:W-:Y:S01]  /*19670*/  HMMA.16816.F32.BF16 R4, R16.reuse, R8, R4 ;  /* 0x000000081004723c */ /* 0x044fe20000041804 */
[----:B------:R-:W-:Y:S11]  /*19680*/  IMAD.MOV.U32 R26, RZ, RZ, R8 ;  /* 0x000000ffff1a7224 */ /* 0x000ff600078e0008 */
[----:B------:R-:W-:Y:S11]  /*19690*/  @!UPT UIADD3 URZ, URZ, URZ, URZ ;  /* 0x0000003f3f3ff290 */ /* 0x000ff6000fffe03f */
[----:B------:R-:W-:Y:S01]  /*196a0*/  STL.64 [R1+0x280], R4 ;  /* 0x0002800401007387 */ /* 0x000fe20000100a00 */
[----:B------:R0:W-:Y:S03]  /*196b0*/  STL.64 [R1+0x288], R6 ;  /* 0x0002880601007387 */ /* 0x0001e60000100a00 */
[----:B0-----:R-:W2:Y:S01]  /*196c0*/  LDL.LU R7, [R1+0x1c10] ;  /* 0x001c100001077983 */ /* 0x001ea20000300800 */
[----:B------:R-:W4:Y:S02]  /*196d0*/  LDL.LU.64 R4, [R1+0x1c08] ;  /* 0x001c080001047983 */ /* 0x000f240000300a00 */
[----:B------:R-:W-:Y:S02]  /*196e0*/  IMAD.MOV.U32 R6, RZ, RZ, R9 ;  /* 0x000000ffff067224 */ /* 0x000fe400078e0009 */
[----:B------:R-:W3:Y:S01]  /*196f0*/  LDL.LU.64 R10, [R1+0x1c00] ;  /* 0x001c0000010a7983 */ /* 0x000ee20000300a00 */
[----:B------:R-:W2:Y:S01]  /*19700*/  LDL.LU.64 R8, [R1+0x1bf8] ;  /* 0x001bf80001087983 */ /* 0x000ea20000300a00 */
[----:B------:R-:W-:Y:S02]  /*19710*/  STL [R1+0x1bd8], R26 ;  /* 0x001bd81a01007387 */ /* 0x000fe40000100800 */
[----:B------:R0:W-:Y:S02]  /*19720*/  STL.64 [R1+0x1bd0], R24 ;  /* 0x001bd01801007387 */ /* 0x0001e40000100a00 */
[----:B0-----:R-:W3:Y:S01]  /*19730*/  LDL.64 R24, [R1+0xc0] ;  /* 0x0000c00001187983 */ /* 0x001ee20000100a00 */
[C---:B--2---:R-:W-:Y:S08]  /*19740*/  HMMA.16816.F32.BF16 R12, R16.reuse, R8, R12 ;  /* 0x00000008100c723c */ /* 0x044ff0000004180c */
[----:B----4-:R-:W-:Y:S11]  /*19750*/  HMMA.16816.F32.BF16 R16, R16, R4, R20 ;  /* 0x000000041010723c */ /* 0x010ff60000041814 */
[----:B------:R-:W-:Y:S04]  /*19760*/  @!UPT UIADD3 URZ, URZ, URZ, URZ ;  /* 0x0000003f3f3ff290 */ /* 0x000fe8000fffe03f */
[----:B------:R0:W-:Y:S01]  /*19770*/  STL.64 [R1+0x2a0], R12 ;  /* 0x0002a00c01007387 */ /* 0x0001e20000100a00 */
[----:B------:R-:W-:Y:S03]  /*19780*/  STL.64 [R1+0x2a8], R14 ;  /* 0x0002a80e01007387 */ /* 0x000fe60000100a00 */
[----:B0-----:R-:W2:Y:S01]  /*19790*/  LDL.LU.64 R12, [R1+0x1bf0] ;  /* 0x001bf000010c7983 */ /* 0x001ea20000300a00 */
[----:B---3--:R-:W-:Y:S02]  /*197a0*/  STL.64 [R1+0x1b78], R10 ;  /* 0x001b780a01007387 */ /* 0x008fe40000100a00 */
[----:B------:R0:W-:Y:S02]  /*197b0*/  STL.64 [R1+0x1b70], R8 ;  /* 0x001b700801007387 */ /* 0x0001e40000100a00 */
[----:B0-----:R-:W3:Y:S01]  /*197c0*/  LDL.LU.64 R8, [R1+0x5b0] ;  /* 0x0005b00001087983 */ /* 0x001ee20000300a00 */
[----:B------:R-:W3:Y:S02]  /*197d0*/  LDL.LU.64 R10, [R1+0x5b8] ;  /* 0x0005b800010a7983 */ /* 0x000ee40000300a00 */
[----:B------:R-:W3:Y:S02]  /*197e0*/  LDL.LU.64 R22, [R1+0x1be8] ;  /* 0x001be80001167983 */ /* 0x000ee40000300a00 */
[----:B------:R-:W3:Y:S01]  /*197f0*/  LDL.LU.64 R20, [R1+0x1be0] ;  /* 0x001be00001147983 */ /* 0x000ee20000300a00 */
[----:B------:R-:W-:Y:S01]  /*19800*/  STL [R1+0x1b88], R7 ;  /* 0x001b880701007387 */ /* 0x000fe20000100800 */
[----:B------:R0:W-:Y:S02]  /*19810*/  STL.64 [R1+0x1b80], R4 ;  /* 0x001b800401007387 */ /* 0x0001e40000100a00 */
[----:B------:R-:W-:Y:S02]  /*19820*/  STL.64 [R1+0x290], R16 ;  /* 0x0002901001007387 */ /* 0x000fe40000100a00 */
[----:B------:R-:W-:Y:S02]  /*19830*/  STL.64 [R1+0x298], R18 ;  /* 0x0002981201007387 */ /* 0x000fe40000100a00 */
[----:B0-----:R-:W-:-:S02]  /*19840*/  IMAD.MOV.U32 R4, RZ, RZ, R3 ;  /* 0x000000ffff047224 */ /* 0x001fc400078e0003 */
[----:B------:R-:W-:Y:S02]  /*19850*/  IMAD.MOV.U32 R5, RZ, RZ, R0 ;  /* 0x000000ffff057224 */ /* 0x000fe400078e0000 */
[----:B------:R-:W-:Y:S02]  /*19860*/  IMAD.MOV.U32 R3, RZ, RZ, R24 ;  /* 0x000000ffff037224 */ /* 0x000fe400078e0018 */
[----:B------:R-:W-:Y:S01]  /*19870*/  IMAD.MOV.U32 R0, RZ, RZ, R25 ;  /* 0x000000ffff007224 */ /* 0x000fe200078e0019 */
[C---:B---3--:R-:W-:Y:S11]  /*19880*/  HMMA.16816.F32.BF16 R8, R20.reuse, R24, R8 ;  /* 0x000000181408723c */ /* 0x048ff60000041808 */
[----:B------:R-:W-:Y:S11]  /*19890*/  @!UPT UIADD3 URZ, URZ, URZ, URZ ;  /* 0x0000003f3f3ff290 */ /* 0x000ff6000fffe03f */
[----:B------:R-:W-:Y:S01]  /*198a0*/  @!UPT UIADD3 URZ, URZ, URZ, URZ ;  /* 0x0000003f3f3ff290 */ /* 0x000fe2000fffe03f */
[----:B------:R0:W-:Y:S01]  /*198b0*/  STL.64 [R1+0x2b0], R8 ;  /* 0x0002b00801007387 */ /* 0x0001e20000100a00 */
[----:B------:R1:W-:Y:S02]  /*198c0*/  STL.64 [R1+0x2b8], R10 ;  /* 0x0002b80a01007387 */ /* 0x0003e40000100a00 */
[----:B------:R-:W2:Y:S02]  /*198d0*/  LDL.LU.64 R24, [R1+0x5a0] ;  /* 0x0005a00001187983 */ /* 0x000ea40000300a00 */
[----:B------:R-:W2:Y:S01]  /*198e0*/  LDL.LU.64 R26, [R1+0x5a8] ;  /* 0x0005a800011a7983 */ /* 0x000ea20000300a00 */
[----:B0-----:R-:W3:Y:S01]  /*198f0*/  LDL.LU.64 R8, [R1+0x300] ;  /* 0x0003000001087983 */ /* 0x001ee20000300a00 */
[----:B-1----:R-:W4:Y:S03]  /*19900*/  LDL.LU.64 R10, [R1+0x308] ;  /* 0x00030800010a7983 */ /* 0x002f260000300a00 */
[----:B----4-:R-:W-:Y:S01]  /*19910*/  STL.64 [R1+0x1b98], R10 ;  /* 0x001b980a01007387 */ /* 0x010fe20000100a00 */
[----:B---3--:R0:W-:Y:S03]  /*19920*/  STL.64 [R1+0x1b90], R8 ;  /* 0x001b900801007387 */ /* 0x0081e60000100a00 */
[----:B0-----:R-:W3:Y:S01]  /*19930*/  LDL.LU.64 R8, [R1+0x2f0] ;  /* 0x0002f00001087983 */ /* 0x001ee20000300a00 */
[----:B------:R-:W4:Y:S03]  /*19940*/  LDL.LU.64 R10, [R1+0x2f8] ;  /* 0x0002f800010a7983 */ /* 0x000f260000300a00 */
[----:B----4-:R-:W-:Y:S01]  /*19950*/  STL.64 [R1+0x1ba8], R10 ;  /* 0x001ba80a01007387 */ /* 0x010fe20000100a00 */
[----:B---3--:R0:W-:Y:S03]  /*19960*/  STL.64 [R1+0x1ba0], R8 ;  /* 0x001ba00801007387 */ /* 0x0081e60000100a00 */
[----:B0-----:R-:W3:Y:S01]  /*19970*/  LDL.LU.64 R8, [R1+0x580] ;  /* 0x0005800001087983 */ /* 0x001ee20000300a00 */
[----:B------:R-:W4:Y:S03]  /*19980*/  LDL.LU.64 R10, [R1+0x588] ;  /* 0x00058800010a7983 */ /* 0x000f260000300a00 */
[----:B----4-:R-:W-:Y:S01]  /*19990*/  STL.64 [R1+0x1bb8], R10 ;  /* 0x001bb80a01007387 */ /* 0x010fe20000100a00 */
[----:B---3--:R0:W-:Y:S03]  /*199a0*/  STL.64 [R1+0x1bb0], R8 ;  /* 0x001bb00801007387 */ /* 0x0081e60000100a00 */
[----:B0-----:R-:W3:Y:S01]  /*199b0*/  LDL.64 R8, [R1+0xa0] ;  /* 0x0000a00001087983 */ /* 0x001ee20000100a00 */
[----:B------:R-:W4:Y:S02]  /*199c0*/  LDL.LU.64 R16, [R1+0x320] ;  /* 0x0003200001107983 */ /* 0x000f240000300a00 */
[----:B------:R-:W3:Y:S01]  /*199d0*/  LDL.LU.64 R18, [R1+0x328] ;  /* 0x0003280001127983 */ /* 0x000ee20000300a00 */
[----:B--2---:R-:W-:Y:S01]  /*199e0*/  HMMA.16816.F32.BF16 R24, R20, R12, R24 ;  /* 0x0000000c1418723c */ /* 0x004fe20000041818 */
[----:B---3--:R-:W-:Y:S01]  /*199f0*/  STL.64 [R1+0x1bc8], R18 ;  /* 0x001bc81201007387 */ /* 0x008fe20000100a00 */
[----:B----4-:R0:W-:Y:S03]  /*19a00*/  STL.64 [R1+0x1bc0], R16 ;  /* 0x001bc01001007387 */ /* 0x0101e60000100a00 */
[----:B0-----:R-:W2:Y:S01]  /*19a10*/  LDL.LU.64 R16, [R1+0x590] ;  /* 0x0005900001107983 */ /* 0x001ea20000300a00 */
[----:B------:R-:W2:Y:S11]  /*19a20*/  LDL.LU.64 R18, [R1+0x598] ;  /* 0x0005980001127983 */ /* 0x000eb60000300a00 */
[----:B------:R-:W-:Y:S06]  /*19a30*/  @!UPT UIADD3 URZ, URZ, URZ, URZ ;  /* 0x0000003f3f3ff290 */ /* 0x000fec000fffe03f */
[----:B------:R-:W-:Y:S02]  /*19a40*/  STL.64 [R1+0x2c0], R24 ;  /* 0x0002c01801007387 */ /* 0x000fe40000100a00 */
[----:B------:R0:W-:Y:S02]  /*19a50*/  STL.64 [R1+0x2c8], R26 ;  /* 0x0002c81a01007387 */ /* 0x0001e40000100a00 */
[----:B------:R-:W-:Y:S02]  /*19a60*/  IMAD.MOV.U32 R7, RZ, RZ, R13 ;  /* 0x000000ffff077224 */ /* 0x000fe400078e000d */
[----:B------:R-:W-:Y:S02]  /*19a70*/  IMAD.MOV.U32 R29, RZ, RZ, R8 ;  /* 0x000000ffff1d7224 */ /* 0x000fe400078e0008 */
[----:B------:R-:W-:Y:S01]  /*19a80*/  IMAD.MOV.U32 R28, RZ, RZ, R9 ;  /* 0x000000ffff1c7224 */ /* 0x000fe200078e0009 */
[----:B0-----:R-:W3:Y:S01]  /*19a90*/  LDL.LU R26, [R1+0x1bd8] ;  /* 0x001bd800011a7983 */ /* 0x001ee20000300800 */
[----:B------:R-:W4:Y:S02]  /*19aa0*/  LDL.LU.64 R24, [R1+0x1bd0] ;  /* 0x001bd00001187983 */ /* 0x000f240000300a00 */
[----:B------:R-:W-:-:S02]  /*19ab0*/  IMAD.MOV.U32 R27, RZ, RZ, R12 ;  /* 0x000000ffff1b7224 */ /* 0x000fc400078e000c */
[----:B------:R-:W3:Y:S01]  /*19ac0*/  LDL.LU.64 R12, [R1+0x310] ;  /* 0x00031000010c7983 */ /* 0x000ee20000300a00 */
[----:B------:R-:W3:Y:S01]  /*19ad0*/  LDL.LU.64 R14, [R1+0x318] ;  /* 0x00031800010e7983 */ /* 0x000ee20000300a00 */
[C---:B--2---:R-:W-:Y:S11]  /*19ae0*/  HMMA.16816.F32.BF16 R16, R20.reuse, R8, R16 ;  /* 0x000000081410723c */ /* 0x044ff60000041810 */
[----:B------:R-:W-:Y:S11]  /*19af0*/  @!UPT UIADD3 URZ, URZ, URZ, URZ ;  /* 0x0000003f3f3ff290 */ /* 0x000ff6000fffe03f */
[----:B------:R-:W-:Y:S01]  /*19b00*/  @!UPT UIADD3 URZ, URZ, URZ, URZ ;  /* 0x0000003f3f3ff290 */ /* 0x000fe2000fffe03f */
[----:B------:R-:W-:Y:S01]  /*19b10*/  STL.64 [R1+0x2d0], R16 ;  /* 0x0002d01001007387 */ /* 0x000fe20000100a00 */
[----:B------:R0:W-:Y:S03]  /*19b20*/  STL.64 [R1+0x2d8], R18 ;  /* 0x0002d81201007387 */ /* 0x0001e60000100a00 */
[----:B0-----:R-:W2:Y:S01]  /*19b30*/  LDL.LU.64 R18, [R1+0x1bc8] ;  /* 0x001bc80001127983 */ /* 0x001ea20000300a00 */
[----:B------:R-:W2:Y:S02]  /*19b40*/  LDL.LU.64 R16, [R1+0x1bc0] ;  /* 0x001bc00001107983 */ /* 0x000ea40000300a00 */
[----:B------:R-:W4:Y:S02]  /*19b50*/  LDL.LU.64 R10, [R1+0x1bb8] ;  /* 0x001bb800010a7983 */ /* 0x000f240000300a00 */
[----:B------:R-:W4:Y:S02]  /*19b60*/  LDL.LU.64 R8, [R1+0x1bb0] ;  /* 0x001bb00001087983 */ /* 0x000f240000300a00 */
[----:B----4-:R-:W-:Y:S11]  /*19b70*/  HMMA.16816.F32.BF16 R8, R20, R24, R8 ;  /* 0x000000181408723c */ /* 0x010ff60000041808 */
[----:B------:R-:W-:Y:S11]  /*19b80*/  @!UPT UIADD3 URZ, URZ, URZ, URZ ;  /* 0x0000003f3f3ff290 */ /* 0x000ff6000fffe03f */
[----:B------:R-:W-:Y:S01]  /*19b90*/  @!UPT UIADD3 URZ, URZ, URZ, URZ ;  /* 0x0000003f3f3ff290 */ /* 0x000fe2000fffe03f */
[----:B------:R-:W-:Y:S01]  /*19ba0*/  STL.64 [R1+0x2e0], R8 ;  /* 0x0002e00801007387 */ /* 0x000fe20000100a00 */
[----:B------:R0:W-:Y:S03]  /*19bb0*/  STL.64 [R1+0x2e8], R10 ;  /* 0x0002e80a01007387 */ /* 0x0001e60000100a00 */
[----:B0-----:R-:W4:Y:S01]  /*19bc0*/  LDL.LU.64 R10, [R1+0x1ba8] ;  /* 0x001ba800010a7983 */ /* 0x001f220000300a00 */
[----:B------:R-:W4:Y:S02]  /*19bd0*/  LDL.LU.64 R8, [R1+0x1ba0] ;  /* 0x001ba00001087983 */ /* 0x000f240000300a00 */
[----:B------:R0:W-:Y:S02]  /*19be0*/  STL.64 [R1+0x1b28], R24 ;  /* 0x001b281801007387 */ /* 0x0001e40000100a00 */
[----:B0-----:R-:W-:Y:S02]  /*19bf0*/  IMAD.MOV.U32 R24, RZ, RZ, R29 ;  /* 0x000000ffff187224 */ /* 0x001fe400078e001d */
[----:B------:R-:W-:-:S05]  /*19c00*/  IMAD.MOV.U32 R25, RZ, RZ, R28 ;  /* 0x000000ffff197224 */ /* 0x000fca00078e001c */
[----:B------:R0:W-:Y:S02]  /*19c10*/  STL.64 [R1+0x1b40], R24 ;  /* 0x001b401801007387 */ /* 0x0001e40000100a00 */
[----:B0-----:R-:W-:Y:S02]  /*19c20*/  IMAD.MOV.U32 R24, RZ, RZ, R27 ;  /* 0x000000ffff187224 */ /* 0x001fe400078e001b */
[----:B------:R-:W-:-:S05]  /*19c30*/  IMAD.MOV.U32 R25, RZ, RZ, R7 ;  /* 0x000000ffff197224 */ /* 0x000fca00078e0007 */
[----:B------:R0:W-:Y:S02]  /*19c40*/  STL.64 [R1+0x1b58], R24 ;  /* 0x001b581801007387 */ /* 0x0001e40000100a00 */
[----:B0-----:R-:W-:Y:S02]  /*19c50*/  IMAD.MOV.U32 R25, RZ, RZ, R6 ;  /* 0x000000ffff197224 */ /* 0x001fe400078e0006 */
[C---:B----4-:R-:W-:Y:S01]  /*19c60*/  HMMA.16816.F32.BF16 R4, R20.reuse, R4, R8 ;  /* 0x000000041404723c */ /* 0x050fe20000041808 */
[----:B------:R-:W4:Y:S01]  /*19c70*/  LDL.LU.64 R10, [R1+0x1b98] ;  /* 0x001b9800010a7983 */ /* 0x000f220000300a00 */
[----:B------:R-:W4:Y:S02]  /*19c80*/  LDL.LU.64 R8, [R1+0x1b90] ;  /* 0x001b900001087983 */ /* 0x000f240000300a00 */
[----:B---3--:R-:W-:Y:S11]  /*19c90*/  IMAD.MOV.U32 R24, RZ, RZ, R26 ;  /* 0x000000ffff187224 */ /* 0x008ff600078e001a */
[----:B------:R-:W-:Y:S08]  /*19ca0*/  @!UPT UIADD3 URZ, URZ, URZ, URZ ;  /* 0x0000003f3f3ff290 */ /* 0x000ff0000fffe03f */
[----:B------:R-:W-:Y:S01]  /*19cb0*/  STL.64 [R1+0x2f0], R4 ;  /* 0x0002f00401007387 */ /* 0x000fe20000100a00 */
[----:B------:R0:W-:Y:S03]  /*19cc0*/  STL.64 [R1+0x2f8], R6 ;  /* 0x0002f80601007387 */ /* 0x0001e60000100a00 */
[----:B0-----:R-:W3:Y:S01]  /*19cd0*/  LDL.LU R7, [R1+0x1b88] ;  /* 0x001b880001077983 */ /* 0x001ee20000300800 */
[----:B------:R-:W2:Y:S01]  /*19ce0*/  LDL.LU.64 R4, [R1+0x1b80] ;  /* 0x001b800001047983 */ /* 0x000ea20000300a00 */
[C---:B----4-:R-:W-:Y:S02]  /*19cf0*/  HMMA.16816.F32.BF16 R24, R20.reuse, R24, R8 ;  /* 0x000000181418723c */ /* 0x050fe40000041808 */
[----:B------:R-:W4:Y:S01]  /*19d00*/  LDL.LU.64 R10, [R1+0x1b78] ;  /* 0x001b7800010a7983 */ /* 0x000f220000300a00 */
[----:B------:R-:W2:Y:S11]  /*19d10*/  LDL.LU.64 R8, [R1+0x1b70] ;  /* 0x001b700001087983 */ /* 0x000eb60000300a00 */
[----:B------:R-:W-:Y:S09]  /*19d20*/  @!UPT UIADD3 URZ, URZ, URZ, URZ ;  /* 0x0000003f3f3ff290 */ /* 0x000ff2000fffe03f */
[----:B------:R0:W-:Y:S01]  /*19d30*/  STL.64 [R1+0x300], R24 ;  /* 0x0003001801007387 */ /* 0x0001e20000100a00 */
[----:B------:R-:W-:Y:S02]  /*19d40*/  STL.64 [R1+0x308], R26 ;  /* 0x0003081a01007387 */ /* 0x000fe40000100a00 */
[----:B0-----:R-:W-:Y:S01]  /*19d50*/  IMAD.MOV.U32 R25, RZ, RZ, R0 ;  /* 0x000000ffff197224 */ /* 0x001fe200078e0000 */
[C---:B--2---:R-:W-:Y:S01]  /*19d60*/  HMMA.16816.F32.BF16 R16, R20.reuse, R8, R16 ;  /* 0x000000081410723c */ /* 0x044fe20000041810 */
[----:B----4-:R-:W-:Y:S01]  /*19d70*/  STL.64 [R1+0x1af8], R10 ;  /* 0x001af80a01007387 */ /* 0x010fe20000100a00 */
[----:B------:R0:W-:Y:S06]  /*19d80*/  STL.64 [R1+0x1af0], R8 ;  /* 0x001af00801007387 */ /* 0x0001ec0000100a00 */
[----:B0-----:R-:W-:Y:S11]  /*19d90*/  HMMA.16816.F32.BF16 R8, R20, R4, R12 ;  /* 0x000000041408723c */ /* 0x001ff6000004180c */
[----:B------:R-:W-:Y:S04]  /*19da0*/  @!UPT UIADD3 URZ, URZ, URZ, URZ ;  /* 0x0000003f3f3ff290 */ /* 0x000fe8000fffe03f */
[----:B------:R-:W-:Y:S01]  /*19db0*/  STL.64 [R1+0x330], R16 ;  /* 0x0003301001007387 */ /* 0x000fe20000100a00 */
[----:B------:R-:W-:Y:S02]  /*19dc0*/  STL.64 [R1+0x338], R18 ;  /* 0x0003381201007387 */ /* 0x000fe40000100a00 */
[----:B------:R-:W2:Y:S02]  /*19dd0*/  LDL R0, [R1+0xcb4] ;  /* 0x000cb40001007983 */ /* 0x000ea40000100800 */
[----:B---3--:R-:W-:Y:S01]  /*19de0*/  STL [R1+0x1b08], R7 ;  /* 0x001b080701007387 */ /* 0x008fe20000100800 */
[----:B------:R-:W-:Y:S04]  /*19df0*/  LDSM.16.MT88.4 R16, [R2+0x8080] ;  /* 0x008080000210783b */ /* 0x000fe80000004200 */
[----:B------:R-:W-:Y:S01]  /*19e00*/  STL.64 [R1+0x320], R8 ;  /* 0x0003200801007387 */ /* 0x000fe20000100a00 */
[----:B------:R-:W-:Y:S02]  /*19e10*/  STL.64 [R1+0x328], R10 ;  /* 0x0003280a01007387 */ /* 0x000fe40000100a00 */
[----:B------:R0:W-:Y:S02]  /*19e20*/  STL.64 [R1+0x1b00], R4 ;  /* 0x001b000401007387 */ /* 0x0001e40000100a00 */
[----:B0-----:R-:W3:Y:S01]  /*19e30*/  LDL.64 R4, [R1+0x30] ;  /* 0x0000300001047983 */ /* 0x001ee20000100a00 */
[----:B------:R-:W-:-:S03]  /*19e40*/  IMAD.MOV.U32 R24, RZ, RZ, R3 ;  /* 0x000000ffff187224 */ /* 0x000fc600078e0003 */
[----:B--2---:R-:W0:Y:S04]  /*19e50*/  LDSM.16.MT88.4 R20, [R0+0x8000] ;  /* 0x008000000014783b */ /* 0x004e280000004200 */
[----:B------:R-:W1:Y:S04]  /*19e60*/  LDSM.16.MT88.4 R12, [R0+0x8080] ;  /* 0x00808000000c783b */ /* 0x000e680000004200 */
[----:B---3--:R2:W-:Y:S04]  /*19e70*/  STL.64 [R1+0x1b20], R4 ;  /* 0x001b200401007387 */ /* 0x0085e80000100a00 */
[----:B--2---:R-:W2:Y:S01]  /*19e80*/  LDL.LU.64 R4, [R1+0x370] ;  /* 0x0003700001047983 */ /* 0x004ea20000300a00 */
[----:B------:R-:W3:Y:S03]  /*19e90*/  LDL.LU.64 R6, [R1+0x378] ;  /* 0x0003780001067983 */ /* 0x000ee60000300a00 */
[----:B---3--:R-:W-:Y:S01]  /*19ea0*/  STL.64 [R1+0x1b38], R6 ;  /* 0x001b380601007387 */ /* 0x008fe20000100a00 */
[----:B--2---:R2:W-:Y:S03]  /*19eb0*/  STL.64 [R1+0x1b30], R4 ;  /* 0x001b300401007387 */ /* 0x0045e60000100a00 */
        /* <DEDUP_REMOVED lines=9> */
[----:B------:R-:W2:Y:S02]  /*19f50*/  LDL.LU.64 R6, [R1+0x4c8] ;  /* 0x0004c80001067983 */ /* 0x000ea40000300a00 */
[----:B0-----:R-:W-:Y:S02]  /*19f60*/  STL.64 [R1+0x1b18], R22 ;  /* 0x001b181601007387 */ /* 0x001fe40000100a00 */
[----:B------:R0:W-:Y:S02]  /*19f70*/  STL.64 [R1+0x1b10], R20 ;  /* 0x001b101401007387 */ /* 0x0001e40000100a00 */
[----:B0-----:R-:W3:Y:S01]  /*19f80*/  LDL.LU.64 R20, [R1+0x360] ;  /* 0x0003600001147983 */ /* 0x001ee20000300a00 */
[----:B------:R-:W3:Y:S02]  /*19f90*/  LDL.LU.64 R22, [R1+0x368] ;  /* 0x0003680001167983 */ /* 0x000ee40000300a00 */
[----:B------:R-:W4:Y:S02]  /*19fa0*/  LDL.LU.64 R8, [R1+0x350] ;  /* 0x0003500001087983 */ /* 0x000f240000300a00 */
[----:B------:R-:W4:Y:S01]  /*19fb0*/  LDL.LU.64 R10, [R1+0x358] ;  /* 0x00035800010a7983 */ /* 0x000f220000300a00 */
[----:B-1----:R-:W-:Y:S01]  /*19fc0*/  STL.64 [R1+0x1a70], R14 ;  /* 0x001a700e01007387 */ /* 0x002fe20000100a00 */
[----:B------:R0:W-:Y:S03]  /*19fd0*/  STL.64 [R1+0x1a68], R12 ;  /* 0x001a680c01007387 */ /* 0x0001e60000100a00 */
[----:B0-----:R-:W4:Y:S01]  /*19fe0*/  LDL.LU.64 R12, [R1+0x20] ;  /* 0x00002000010c7983 */ /* 0x001f220000300a00 */
        /* <DEDUP_REMOVED lines=26> */
[----:B0-----:R-:W3:Y:S01]  /*1a190*/  LDL.LU.64 R4, [R1+0x1b20] ;  /* 0x001b200001047983 */ /* 0x001ee20000300a00 */
[----:B------:R0:W-:Y:S03]  /*1a1a0*/  STL.64 [R1+0x1aa8], R24 ;  /* 0x001aa81801007387 */ /* 0x0001e60000100a00 */
[----:B0-----:R-:W2:Y:S01]  /*1a1b0*/  LDL.64 R24, [R1+0xa0] ;  /* 0x0000a00001187983 */ /* 0x001ea20000100a00 */
[C---:B----4-:R-:W-:Y:S03]  /*1a1c0*/  HMMA.16816.F32.BF16 R8, R16.reuse, R12, R8 ;  /* 0x0000000c1008723c */ /* 0x050fe60000041808 */
[----:B--2---:R0:W-:Y:S04]  /*1a1d0*/  STL.64 [R1+0x1ac0], R24 ;  /* 0x001ac01801007387 */ /* 0x0041e80000100a00 */
[----:B0-----:R-:W2:Y:S01]  /*1a1e0*/  LDL.64 R24, [R1+0xb0] ;  /* 0x0000b00001187983 */ /* 0x001ea20000100a00 */
[----:B---3--:R-:W-:Y:S01]  /*1a1f0*/  HMMA.16816.F32.BF16 R20, R16, R4, R20 ;  /* 0x000000041014723c */ /* 0x008fe20000041814 */
[----:B------:R-:W-:-:S02]  /*1a200*/  IMAD.MOV.U32 R2, RZ, RZ, R4 ;  /* 0x000000ffff027224 */ /* 0x000fc400078e0004 */
[----:B------:R-:W-:Y:S01]  /*1a210*/  IMAD.MOV.U32 R0, RZ, RZ, R5 ;  /* 0x000000ffff007224 */ /* 0x000fe200078e0005 */
[----:B--2---:R0:W-:Y:S04]  /*1a220*/  STL.64 [R1+0x1ad8], R24 ;  /* 0x001ad81801007387 */ /* 0x0041e80000100a00 */
[----:B0-----:R-:W2:Y:S11]  /*1a230*/  LDL.LU.64 R24, [R1+0xc0] ;  /* 0x0000c00001187983 */ /* 0x001eb60000300a00 */
[----:B------:R-:W-:Y:S04]  /*1a240*/  @!UPT UIADD3 URZ, URZ, URZ, URZ ;  /* 0x0000003f3f3ff290 */ /* 0x000fe8000fffe03f */
[----:B------:R-:W-:Y:S02]  /*1a250*/  STL.64 [R1+0x360], R20 ;  /* 0x0003601401007387 */ /* 0x000fe40000100a00 */
[----:B------:R0:W-:Y:S02]  /*1a260*/  STL.64 [R1+0x368], R22 ;  /* 0x0003681601007387 */ /* 0x0001e40000100a00 */
[----:B0-----:R-:W2:Y:S01]  /*1a270*/  LDL.LU.64 R22, [R1+0x1b18] ;  /* 0x001b180001167983 */ /* 0x001ea20000300a00 */
[----:B------:R-:W2:Y:S02]  /*1a280*/  LDL.LU.64 R20, [R1+0x1b10] ;  /* 0x001b100001147983 */ /* 0x000ea40000300a00 */
[----:B------:R-:W3:Y:S02]  /*1a290*/  LDL.LU R7, [R1+0x1b08] ;  /* 0x001b080001077983 */ /* 0x000ee40000300800 */
[----:B------:R-:W4:Y:S01]  /*1a2a0*/  LDL.LU.64 R4, [R1+0x1b00] ;  /* 0x001b000001047983 */ /* 0x000f220000300a00 */
[----:B------:R-:W-:Y:S01]  /*1a2b0*/  STL.64 [R1+0x350], R8 ;  /* 0x0003500801007387 */ /* 0x000fe20000100a00 */
[----:B------:R0:W-:Y:S03]  /*1a2c0*/  STL.64 [R1+0x358], R10 ;  /* 0x0003580a01007387 */ /* 0x0001e60000100a00 */
[----:B0-----:R-:W2:Y:S01]  /*1a2d0*/  LDL.LU.64 R10, [R1+0x1af8] ;  /* 0x001af800010a7983 */ /* 0x001ea20000300a00 */
[----:B------:R-:W2:Y:S02]  /*1a2e0*/  LDL.LU.64 R8, [R1+0x1af0] ;  /* 0x001af00001087983 */ /* 0x000ea40000300a00 */
[----:B------:R0:W-:Y:S02]  /*1a2f0*/  STL.64 [R1+0x1a90], R12 ;  /* 0x001a900c01007387 */ /* 0x0001e40000100a00 */
[----:B0-----:R-:W2:Y:S01]  /*1a300*/  LDL.LU.64 R12, [R1+0x340] ;  /* 0x00034000010c7983 */ /* 0x001ea20000300a00 */
[----:B------:R-:W2:Y:S02]  /*1a310*/  LDL.LU.64 R14, [R1+0x348] ;  /* 0x00034800010e7983 */ /* 0x000ea40000300a00 */
[----:B--2---:R-:W-:Y:S11]  /*1a320*/  HMMA.16816.F32.BF16 R12, R16, R8, R12 ;  /* 0x00000008100c723c */ /* 0x004ff6000004180c */
[----:B------:R-:W-:Y:S11]  /*1a330*/  @!UPT UIADD3 URZ, URZ, URZ, URZ ;  /* 0x0000003f3f3ff290 */ /* 0x000ff6000fffe03f */
[----:B------:R-:W-:Y:S01]  /*1a340*/  @!UPT UIADD3 URZ, URZ, URZ, URZ ;  /* 0x0000003f3f3ff290 */ /* 0x000fe2000fffe03f */
[----:B------:R0:W-:Y:S01]  /*1a350*/  STL.64 [R1+0x340], R12 ;  /* 0x0003400c01007387 */ /* 0x0001e20000100a00 */
[----:B------:R1:W-:Y:S03]  /*1a360*/  STL.64 [R1+0x348], R14 ;  /* 0x0003480e01007387 */ /* 0x0003e60000100a00 */
[----:B0-----:R-:W2:Y:S01]  /*1a370*/  LDL.LU.64 R12, [R1+0x3e0] ;  /* 0x0003e000010c7983 */ /* 0x001ea20000300a00 */
[----:B-1----:R-:W2:Y:S03]  /*1a380*/  LDL.LU.64 R14, [R1+0x3e8] ;  /* 0x0003e800010e7983 */ /* 0x002ea60000300a00 */
[----:B--2---:R-:W-:Y:S01]  /*1a390*/  STL.64 [R1+0x1aa0], R14 ;  /* 0x001aa00e01007387 */ /* 0x004fe20000100a00 */
[----:B------:R0:W-:Y:S03]  /*1a3a0*/  STL.64 [R1+0x1a98], R12 ;  /* 0x001a980c01007387 */ /* 0x0001e60000100a00 */
[----:B0-----:R-:W2:Y:S01]  /*1a3b0*/  LDL.LU.64 R12, [R1+0x540] ;  /* 0x00054000010c7983 */ /* 0x001ea20000300a00 */
[----:B------:R-:W2:Y:S03]  /*1a3c0*/  LDL.LU.64 R14, [R1+0x548] ;  /* 0x00054800010e7983 */ /* 0x000ea60000300a00 */
        /* <DEDUP_REMOVED lines=11> */
[----:B------:R-:W2:Y:S02]  /*1a480*/  LDL.LU.64 R14, [R1+0x578] ;  /* 0x00057800010e7983 */ /* 0x000ea40000300a00 */
[----:B------:R-:W-:Y:S02]  /*1a490*/  STL.64 [R1+0x1a88], R10 ;  /* 0x001a880a01007387 */ /* 0x000fe40000100a00 */
[----:B------:R0:W-:Y:S02]  /*1a4a0*/  STL.64 [R1+0x1a80], R8 ;  /* 0x001a800801007387 */ /* 0x0001e40000100a00 */
[----:B0-----:R-:W4:Y:S01]  /*1a4b0*/  LDL.LU.64 R8, [R1+0x3d0] ;  /* 0x0003d00001087983 */ /* 0x001f220000300a00 */
[----:B------:R-:W4:Y:S01]  /*1a4c0*/  LDL.LU.64 R10, [R1+0x3d8] ;  /* 0x0003d800010a7983 */ /* 0x000f220000300a00 */
[----:B--2---:R-:W-:Y:S08]  /*1a4d0*/  HMMA.16816.F32.BF16 R12, R20, R24, R12 ;  /* 0x00000018140c723c */ /* 0x004ff0000004180c */
[----:B----4-:R-:W-:Y:S07]  /*1a4e0*/  HMMA.16816.F32.BF16 R8, R16, R4, R8 ;  /* 0x000000041008723c */ /* 0x010fee0000041808 */
[----:B------:R-:W-:-:S02]  /*1a4f0*/  IMAD.MOV.U32 R16, RZ, RZ, R2 ;  /* 0x000000ffff107224 */ /* 0x000fc400078e0002 */
[----:B------:R-:W-:Y:S02]  /*1a500*/  IMAD.MOV.U32 R17, RZ, RZ, R0 ;  /* 0x000000ffff117224 */ /* 0x000fe400078e0000 */
[----:B------:R-:W-:Y:S02]  /*1a510*/  IMAD.MOV.U32 R2, RZ, RZ, R24 ;  /* 0x000000ffff027224 */ /* 0x000fe400078e0018 */
[----:B------:R-:W-:-:S10]  /*1a520*/  IMAD.MOV.U32 R0, RZ, RZ, R25 ;  /* 0x000000ffff007224 */ /* 0x000fd400078e0019 */
[----:B------:R0:W-:Y:S01]  /*1a530*/  STL.64 [R1+0x310], R8 ;  /* 0x0003100801007387 */ /* 0x0001e20000100a00 */
[----:B------:R1:W-:Y:S03]  /*1a540*/  STL.64 [R1+0x318], R10 ;  /* 0x0003180a01007387 */ /* 0x0003e60000100a00 */
[----:B0-----:R-:W2:Y:S01]  /*1a550*/  LDL.LU.64 R8, [R1+0x470] ;  /* 0x0004700001087983 */ /* 0x001ea20000300a00 */
[----:B-1----:R-:W2:Y:S02]  /*1a560*/  LDL.LU.64 R10, [R1+0x478] ;  /* 0x00047800010a7983 */ /* 0x002ea40000300a00 */
[----:B------:R-:W-:Y:S02]  /*1a570*/  STL.64 [R1+0x420], R12 ;  /* 0x0004200c01007387 */ /* 0x000fe40000100a00 */
[----:B------:R0:W-:Y:S02]  /*1a580*/  STL.64 [R1+0x428], R14 ;  /* 0x0004280e01007387 */ /* 0x0001e40000100a00 */
[----:B0-----:R-:W4:Y:S01]  /*1a590*/  LDL.LU.64 R14, [R1+0x1ae8] ;  /* 0x001ae800010e7983 */ /* 0x001f220000300a00 */
[----:B------:R-:W4:Y:S02]  /*1a5a0*/  LDL.LU.64 R12, [R1+0x1ae0] ;  /* 0x001ae000010c7983 */ /* 0x000f240000300a00 */
[----:B------:R-:W4:Y:S02]  /*1a5b0*/  LDL.LU.64 R24, [R1+0x1ad8] ;  /* 0x001ad80001187983 */ /* 0x000f240000300a00 */
[C---:B----4-:R-:W-:Y:S01]  /*1a5c0*/  HMMA.16816.F32.BF16 R12, R20.reuse, R24, R12 ;  /* 0x00000018140c723c */ /* 0x050fe2000004180c */
[----:B------:R-:W-:Y:S11]  /*1a5d0*/  IMAD.MOV.U32 R29, RZ, RZ, R25 ;  /* 0x000000ffff1d7224 */ /* 0x000ff600078e0019 */
[----:B------:R-:W-:Y:S11]  /*1a5e0*/  @!UPT UIADD3 URZ, URZ, URZ, URZ ;  /* 0x0000003f3f3ff290 */ /* 0x000ff6000fffe03f */
[----:B------:R-:W-:Y:S01]  /*1a5f0*/  STL.64 [R1+0x410], R12 ;  /* 0x0004100c01007387 */ /* 0x000fe20000100a00 */
[----:B------:R0:W-:Y:S03]  /*1a600*/  STL.64 [R1+0x418], R14 ;  /* 0x0004180e01007387 */ /* 0x0001e60000100a00 */
        /* <DEDUP_REMOVED lines=11> */
[C---:B----4-:R-:W-:Y:S11]  /*1a6c0*/  HMMA.16816.F32.BF16 R12, R20.reuse, R24, R12 ;  /* 0x00000018140c723c */ /* 0x050ff6000004180c */
[----:B------:R-:W-:Y:S11]  /*1a6d0*/  @!UPT UIADD3 URZ, URZ, URZ, URZ ;  /* 0x0000003f3f3ff290 */ /* 0x000ff6000fffe03f */
[----:B------:R-:W-:Y:S01]  /*1a6e0*/  @!UPT UIADD3 URZ, URZ, URZ, URZ ;  /* 0x0000003f3f3ff290 */ /* 0x000fe2000fffe03f */
[----:B------:R-:W-:Y:S01]  /*1a6f0*/  STL.64 [R1+0x3f0], R12 ;  /* 0x0003f00c01007387 */ /* 0x000fe20000100a00 */
[----:B------:R0:W-:Y:S03]  /*1a700*/  STL.64 [R1+0x3f8], R14 ;  /* 0x0003f80e01007387 */ /* 0x0001e60000100a00 */
[----:B0-----:R-:W4:Y:S01]  /*1a710*/  LDL.LU.64 R14, [R1+0x1aa0] ;  /* 0x001aa000010e7983 */ /* 0x001f220000300a00 */
[----:B------:R-:W4:Y:S02]  /*1a720*/  LDL.LU.64 R12, [R1+0x1a98] ;  /* 0x001a9800010c7983 */ /* 0x000f240000300a00 */
[----:B------:R0:W-:Y:S02]  /*1a730*/  STL.64 [R1+0x1a38], R24 ;  /* 0x001a381801007387 */ /* 0x0001e40000100a00 */
[----:B0-----:R-:W2:Y:S01]  /*1a740*/  LDL.LU.64 R24, [R1+0x460] ;  /* 0x0004600001187983 */ /* 0x001ea20000300a00 */
[----:B------:R-:W2:Y:S01]  /*1a750*/  LDL.LU.64 R26, [R1+0x468] ;  /* 0x00046800011a7983 */ /* 0x000ea20000300a00 */
[C---:B----4-:R-:W-:Y:S02]  /*1a760*/  HMMA.16816.F32.BF16 R16, R20.reuse, R16, R12 ;  /* 0x000000101410723c */ /* 0x050fe4000004180c */
[----:B------:R-:W2:Y:S11]  /*1a770*/  LDL.LU.64 R12, [R1+0x1a90] ;  /* 0x001a9000010c7983 */ /* 0x000eb60000300a00 */
[----:B------:R-:W-:Y:S10]  /*1a780*/  @!UPT UIADD3 URZ, URZ, URZ, URZ ;  /* 0x0000003f3f3ff290 */ /* 0x000ff4000fffe03f */
[----:B------:R0:W-:Y:S01]  /*1a790*/  STL.64 [R1+0x3e0], R16 ;  /* 0x0003e01001007387 */ /* 0x0001e20000100a00 */
[----:B------:R1:W-:Y:S03]  /*1a7a0*/  STL.64 [R1+0x3e8], R18 ;  /* 0x0003e81201007387 */ /* 0x0003e60000100a00 */
[----:B0-----:R-:W4:Y:S01]  /*1a7b0*/  LDL.LU.64 R16, [R1+0x220] ;  /* 0x0002200001107983 */ /* 0x001f220000300a00 */
[----:B-1----:R-:W3:Y:S01]  /*1a7c0*/  LDL.LU.64 R18, [R1+0x228] ;  /* 0x0002280001127983 */ /* 0x002ee20000300a00 */
[----:B--2---:R-:W-:Y:S02]  /*1a7d0*/  HMMA.16816.F32.BF16 R8, R20, R12, R8 ;  /* 0x0000000c1408723c */ /* 0x004fe40000041808 */
[----:B---3--:R-:W-:Y:S01]  /*1a7e0*/  STL.64 [R1+0x1a48], R18 ;  /* 0x001a481201007387 */ /* 0x008fe20000100a00 */
[----:B----4-:R-:W-:Y:S11]  /*1a7f0*/  STL.64 [R1+0x1a40], R16 ;  /* 0x001a401001007387 */ /* 0x010ff60000100a00 */
[----:B------:R-:W-:Y:S09]  /*1a800*/  @!UPT UIADD3 URZ, URZ, URZ, URZ ;  /* 0x0000003f3f3ff290 */ /* 0x000ff2000fffe03f */
[----:B------:R-:W-:Y:S02]  /*1a810*/  STL.64 [R1+0x3d0], R8 ;  /* 0x0003d00801007387 */ /* 0x000fe40000100a00 */
[----:B------:R0:W-:Y:S02]  /*1a820*/  STL.64 [R1+0x3d8], R10 ;  /* 0x0003d80a01007387 */ /* 0x0001e40000100a00 */
[----:B0-----:R-:W2:Y:S01]  /*1a830*/  LDL.LU.64 R10, [R1+0x1a88] ;  /* 0x001a8800010a7983 */ /* 0x001ea20000300a00 */
[----:B------:R-:W3:Y:S02]  /*1a840*/  LDL.LU.64 R8, [R1+0x1a80] ;  /* 0x001a800001087983 */ /* 0x000ee40000300a00 */
[----:B------:R-:W-:Y:S02]  /*1a850*/  IMAD.MOV.U32 R17, RZ, RZ, R0 ;  /* 0x000000ffff117224 */ /* 0x000fe400078e0000 */
[----:B------:R-:W-:Y:S02]  /*1a860*/  IMAD.MOV.U32 R3, RZ, RZ, R12 ;  /* 0x000000ffff037224 */ /* 0x000fe400078e000c */
[----:B------:R-:W-:-:S02]  /*1a870*/  IMAD.MOV.U32 R0, RZ, RZ, R13 ;  /* 0x000000ffff007224 */ /* 0x000fc400078e000d */
[----:B------:R-:W4:Y:S01]  /*1a880*/  LDL.LU.64 R12, [R1+0x3b0] ;  /* 0x0003b000010c7983 */ /* 0x000f220000300a00 */
[----:B------:R-:W4:Y:S02]  /*1a890*/  LDL.LU.64 R14, [R1+0x3b8] ;  /* 0x0003b800010e7983 */ /* 0x000f240000300a00 */
[----:B------:R-:W-:Y:S01]  /*1a8a0*/  IMAD.MOV.U32 R16, RZ, RZ, R2 ;  /* 0x000000ffff107224 */ /* 0x000fe200078e0002 */
[C---:B---3--:R-:W-:Y:S11]  /*1a8b0*/  HMMA.16816.F32.BF16 R24, R20.reuse, R8, R24 ;  /* 0x000000081418723c */ /* 0x048ff60000041818 */
[----:B------:R-:W-:Y:S11]  /*1a8c0*/  @!UPT UIADD3 URZ, URZ, URZ, URZ ;  /* 0x0000003f3f3ff290 */ /* 0x000ff6000fffe03f */
[----:B------:R-:W-:Y:S01]  /*1a8d0*/  @!UPT UIADD3 URZ, URZ, URZ, URZ ;  /* 0x0000003f3f3ff290 */ /* 0x000fe2000fffe03f */
[----:B------:R0:W-:Y:S01]  /*1a8e0*/  STL.64 [R1+0x3c0], R24 ;  /* 0x0003c01801007387 */ /* 0x0001e20000100a00 */
[----:B------:R-:W-:Y:S02]  /*1a8f0*/  IMAD.MOV.U32 R28, RZ, RZ, R26 ;  /* 0x000000ffff1c7224 */ /* 0x000fe400078e001a */
[----:B------:R-:W-:Y:S01]  /*1a900*/  IMAD.MOV.U32 R2, RZ, RZ, R27 ;  /* 0x000000ffff027224 */ /* 0x000fe200078e001b */
[----:B0-----:R-:W3:Y:S01]  /*1a910*/  LDL.LU.64 R24, [R1+0x440] ;  /* 0x0004400001187983 */ /* 0x001ee20000300a00 */
[----:B------:R-:W2:Y:S01]  /*1a920*/  LDL.LU.64 R26, [R1+0x448] ;  /* 0x00044800011a7983 */ /* 0x000ea20000300a00 */
[----:B----4-:R-:W-:Y:S02]  /*1a930*/  HMMA.16816.F32.BF16 R20, R20, R4, R12 ;  /* 0x000000041414723c */ /* 0x010fe4000004180c */
[----:B--2---:R-:W-:Y:S01]  /*1a940*/  STL.64 [R1+0x1a58], R26 ;  /* 0x001a581a01007387 */ /* 0x004fe20000100a00 */
[----:B---3--:R0:W-:Y:S03]  /*1a950*/  STL.64 [R1+0x1a50], R24 ;  /* 0x001a501801007387 */ /* 0x0081e60000100a00 */
[----:B0-----:R-:W2:Y:S01]  /*1a960*/  LDL.LU.64 R24, [R1+0x450] ;  /* 0x0004500001187983 */ /* 0x001ea20000300a00 */
[----:B------:R-:W2:Y:S02]  /*1a970*/  LDL.LU.64 R26, [R1+0x458] ;  /* 0x00045800011a7983 */ /* 0x000ea40000300a00 */
[----:B------:R-:W-:Y:S02]  /*1a980*/  STL.64 [R1+0x1a18], R10 ;  /* 0x001a180a01007387 */ /* 0x000fe40000100a00 */
[----:B------:R0:W-:Y:S02]  /*1a990*/  STL.64 [R1+0x1a10], R8 ;  /* 0x001a100801007387 */ /* 0x0001e40000100a00 */
[----:B0-----:R-:W-:-:S02]  /*1a9a0*/  IMAD.MOV.U32 R8, RZ, RZ, R6 ;  /* 0x000000ffff087224 */ /* 0x001fc400078e0006 */
[----:B------:R-:W3:Y:S01]  /*1a9b0*/  LDL.LU R6, [R1+0x1a78] ;  /* 0x001a780001067983 */ /* 0x000ee20000300800 */
[----:B------:R-:W4:Y:S02]  /*1a9c0*/  LDL.LU R9, [R1+0xa4] ;  /* 0x0000a40001097983 */ /* 0x000f240000300800 */
[----:B------:R-:W-:Y:S02]  /*1a9d0*/  STL [R1+0x179c], R2 ;  /* 0x00179c0201007387 */ /* 0x000fe40000100800 */
[----:B------:R-:W-:Y:S01]  /*1a9e0*/  STL [R1+0x1798], R28 ;  /* 0x0017981c01007387 */ /* 0x000fe20000100800 */
[----:B------:R-:W2:Y:S01]  /*1a9f0*/  LDL.LU.64 R14, [R1+0x1a70] ;  /* 0x001a7000010e7983 */ /* 0x000ea20000300a00 */
[----:B------:R-:W2:Y:S02]  /*1aa00*/  LDL.LU.64 R12, [R1+0x1a68] ;  /* 0x001a6800010c7983 */ /* 0x000ea40000300a00 */
[----:B------:R0:W-:Y:S02]  /*1aa10*/  STL.64 [R1+0x3b0], R20 ;  /* 0x0003b01401007387 */ /* 0x0001e40000100a00 */
[----:B------:R1:W-:Y:S01]  /*1aa20*/  STL.64 [R1+0x3b8], R22 ;  /* 0x0003b81601007387 */ /* 0x0003e20000100a00 */
[----:B0-----:R-:W4:Y:S01]  /*1aa30*/  LDL.LU.64 R20, [R1+0x240] ;  /* 0x0002400001147983 */ /* 0x001f220000300a00 */
[----:B-1----:R-:W4:Y:S03]  /*1aa40*/  LDL.LU.64 R22, [R1+0x248] ;  /* 0x0002480001167983 */ /* 0x002f260000300a00 */
[----:B---3--:R-:W-:Y:S01]  /*1aa50*/  STL.64 [R1+0x1a08], R6 ;  /* 0x001a080601007387 */ /* 0x008fe20000100a00 */
[----:B------:R0:W-:Y:S01]  /*1aa60*/  STL.64 [R1+0x1a00], R4 ;  /* 0x001a000401007387 */ /* 0x0001e20000100a00 */
[----:B--2---:R-:W-:Y:S02]  /*1aa70*/  HMMA.16816.F32.BF16 R16, R12, R16, R24 ;  /* 0x000000100c10723c */ /* 0x004fe40000041818 */
[----:B0-----:R-:W2:Y:S01]  /*1aa80*/  LDL.LU R4, [R1+0xb0] ;  /* 0x0000b00001047983 */ /* 0x001ea20000300800 */
[----:B------:R-:W-:-:S02]  /*1aa90*/  IMAD.MOV.U32 R5, RZ, RZ, R29 ;  /* 0x000000ffff057224 */ /* 0x000fc400078e001d */
[----:B------:R-:W3:Y:S02]  /*1aaa0*/  LDL.LU R29, [R1+0x1a60] ;  /* 0x001a6000011d7983 */ /* 0x000ee40000300800 */
[----:B------:R-:W2:Y:S01]  /*1aab0*/  LDL.LU.64 R26, [R1+0x1a58] ;  /* 0x001a5800011a7983 */ /* 0x000ea20000300a00 */
[----:B------:R-:W2:Y:S11]  /*1aac0*/  LDL.LU.64 R24, [R1+0x1a50] ;  /* 0x001a500001187983 */ /* 0x000eb60000300a00 */
[----:B------:R-:W-:Y:S04]  /*1aad0*/  @!UPT UIADD3 URZ, URZ, URZ, URZ ;  /* 0x0000003f3f3ff290 */ /* 0x000fe8000fffe03f */
[----:B------:R-:W-:Y:S01]  /*1aae0*/  STL.64 [R1+0x520], R16 ;  /* 0x0005201001007387 */ /* 0x000fe20000100a00 */
[----:B------:R0:W-:Y:S03]  /*1aaf0*/  STL.64 [R1+0x528], R18 ;  /* 0x0005281201007387 */ /* 0x0001e60000100a00 */
[----:B0-----:R-:W3:Y:S01]  /*1ab00*/  LDL.LU.64 R18, [R1+0x1a48] ;  /* 0x001a480001127983 */ /* 0x001ee20000300a00 */
[----:B------:R-:W3:Y:S01]  /*1ab10*/  LDL.LU.64 R16, [R1+0x1a40] ;  /* 0x001a400001107983 */ /* 0x000ee20000300a00 */
[C---:B--2---:R-:W-:Y:S02]  /*1ab20*/  HMMA.16816.F32.BF16 R4, R12.reuse, R4, R24 ;  /* 0x000000040c04723c */ /* 0x044fe40000041818 */
[----:B------:R-:W2:Y:S06]  /*1ab30*/  LDL.LU.64 R24, [R1+0x1a38] ;  /* 0x001a380001187983 */ /* 0x000eac0000300a00 */
[C---:B----4-:R-:W-:Y:S01]  /*1ab40*/  HMMA.16816.F32.BF16 R8, R12.reuse, R8, R20 ;  /* 0x000000080c08723c */ /* 0x050fe20000041814 */
[----:B---3--:R-:W0:Y:S11]  /*1ab50*/  LDSM.16.MT88.4 R20, [R29+0x9000] ;  /* 0x009000001d14783b */ /* 0x008e360000004200 */
[----:B------:R-:W-:Y:S03]  /*1ab60*/  @!UPT UIADD3 URZ, URZ, URZ, URZ ;  /* 0x0000003f3f3ff290 */ /* 0x000fe6000fffe03f */
[----:B------:R-:W-:Y:S01]  /*1ab70*/  STL.64 [R1+0x570], R4 ;  /* 0x0005700401007387 */ /* 0x000fe20000100a00 */
[----:B------:R2:W-:Y:S07]  /*1ab80*/  STL.64 [R1+0x578], R6 ;  /* 0x0005780601007387 */ /* 0x0005ee0000100a00 */
[----:B------:R-:W-:Y:S02]  /*1ab90*/  STL.64 [R1+0x560], R8 ;  /* 0x0005600801007387 */ /* 0x000fe40000100a00 */
[----:B------:R-:W-:Y:S01]  /*1aba0*/  STL.64 [R1+0x568], R10 ;  /* 0x0005680a01007387 */ /* 0x000fe20000100a00 */
[----:B0-----:R-:W-:Y:S01]  /*1abb0*/  STL.64 [R1+0x19f8], R22 ;  /* 0x0019f81601007387 */ /* 0x001fe20000100a00 */
[----:B--2---:R-:W-:Y:S03]  /*1abc0*/  HMMA.16816.F32.BF16 R4, R12, R24, R16 ;  /* 0x000000180c04723c */ /* 0x004fe60000041810 */
[----:B------:R-:W0:Y:S11]  /*1abd0*/  LDSM.16.MT88.4 R24, [R29+0x9080] ;  /* 0x009080001d18783b */ /* 0x000e360000004200 */
[----:B------:R-:W-:Y:S09]  /*1abe0*/  @!UPT UIADD3 URZ, URZ, URZ, URZ ;  /* 0x0000003f3f3ff290 */ /* 0x000ff2000fffe03f */
[----:B------:R-:W-:Y:S01]  /*1abf0*/  STL.64 [R1+0x550], R4 ;  /* 0x0005500401007387 */ /* 0x000fe20000100a00 */
[----:B------:R-:W-:Y:S02]  /*1ac00*/  STL.64 [R1+0x558], R6 ;  /* 0x0005580601007387 */ /* 0x000fe40000100a00 */
[----:B------:R-:W-:Y:S01]  /*1ac10*/  STL.64 [R1+0x19f0], R20 ;  /* 0x0019f01401007387 */ /* 0x000fe20000100a00 */
[----:B0-----:R-:W-:Y:S01]  /*1ac20*/  STL.64 [R1+0x1958], R26 ;  /* 0x0019581a01007387 */ /* 0x001fe20000100a00 */
[----:B------:R0:W-:Y:S03]  /*1ac30*/  STL.64 [R1+0x1950], R24 ;  /* 0x0019501801007387 */ /* 0x0001e60000100a00 */
[----:B0-----:R-:W2:Y:S01]  /*1ac40*/  LDL.LU R24, [R1+0x180] ;  /* 0x0001800001187983 */ /* 0x001ea20000300800 */
[----:B------:R-:W2:Y:S02]  /*1ac50*/  LDL.LU R25, [R1+0x184] ;  /* 0x0001840001197983 */ /* 0x000ea40000300800 */
[----:B------:R-:W3:Y:S02]  /*1ac60*/  LDL.LU R26, [R1+0x188] ;  /* 0x00018800011a7983 */ /* 0x000ee40000300800 */
[----:B------:R-:W3:Y:S01]  /*1ac70*/  LDL.LU R27, [R1+0x18c] ;  /* 0x00018c00011b7983 */ /* 0x000ee20000300800 */
[----:B------:R-:W-:Y:S01]  /*1ac80*/  LOP3.LUT R19, R29, 0x20, RZ, 0x3c, !PT ;  /* 0x000000201d137812 */ /* 0x000fe200078e3cff */
[----:B------:R-:W4:Y:S01]  /*1ac90*/  LDL.LU.64 R4, [R1+0x430] ;  /* 0x0004300001047983 */ /* 0x000f220000300a00 */
[----:B------:R-:W4:Y:S04]  /*1aca0*/  LDL.LU.64 R6, [R1+0x438] ;  /* 0x0004380001067983 */ /* 0x000f280000300a00 */
[----:B------:R-:W0:Y:S04]  /*1acb0*/  LDSM.16.MT88.4 R16, [R19+0x9000] ;  /* 0x009000001310783b */ /* 0x000e280000004200 */
[----:B---3--:R-:W-:Y:S01]  /*1acc0*/  STL.64 [R1+0x1978], R26 ;  /* 0x0019781a01007387 */ /* 0x008fe20000100a00 */
[----:B--2---:R1:W-:Y:S03]  /*1acd0*/  STL.64 [R1+0x1970], R24 ;  /* 0x0019701801007387 */ /* 0x0043e60000100a00 */
[----:B-1----:R-:W4:Y:S01]  /*1ace0*/  LDL.LU.64 R24, [R1+0x30] ;  /* 0x0000300001187983 */ /* 0x002f220000300a00 */
[----:B------:R-:W2:Y:S02]  /*1acf0*/  LDL.64 R26, [R1+0x38] ;  /* 0x00003800011a7983 */ /* 0x000ea40000100a00 */
[----:B0-----:R-:W-:Y:S02]  /*1ad00*/  STL.64 [R1+0x18e8], R18 ;  /* 0x0018e81201007387 */ /* 0x001fe40000100a00 */
[----:B------:R0:W-:Y:S02]  /*1ad10*/  STL.64 [R1+0x18e0], R16 ;  /* 0x0018e01001007387 */ /* 0x0001e40000100a00 */
[----:B0-----:R-:W3:Y:S01]  /*1ad20*/  LDL.LU R16, [R1+0x190] ;  /* 0x0001900001107983 */ /* 0x001ee20000300800 */
[----:B------:R-:W3:Y:S02]  /*1ad30*/  LDL.LU R17, [R1+0x194] ;  /* 0x0001940001117983 */ /* 0x000ee40000300800 */
[----:B------:R-:W2:Y:S02]  /*1ad40*/  LDL.LU R18, [R1+0x198] ;  /* 0x0001980001127983 */ /* 0x000ea40000300800 */
[----:B------:R-:W2:Y:S02]  /*1ad50*/  LDL.LU R19, [R1+0x19c] ;  /* 0x00019c0001137983 */ /* 0x000ea40000300800 */
[----:B--2---:R-:W-:Y:S01]  /*1ad60*/  STL.64 [R1+0x1988], R18 ;  /* 0x0019881201007387 */ /* 0x004fe20000100a00 */
[----:B---3--:R0:W-:Y:S03]  /*1ad70*/  STL.64 [R1+0x1980], R16 ;  /* 0x0019801001007387 */ /* 0x0081e60000100a00 */
[----:B0-----:R-:W2:Y:S01]  /*1ad80*/  LDL.LU R16, [R1+0x1a0] ;  /* 0x0001a00001107983 */ /* 0x001ea20000300800 */
[----:B------:R-:W2:Y:S02]  /*1ad90*/  LDL.LU R17, [R1+0x1a4] ;  /* 0x0001a40001117983 */ /* 0x000ea40000300800 */
[----:B------:R-:W3:Y:S02]  /*1ada0*/  LDL.LU R18, [R1+0x1a8] ;  /* 0x0001a80001127983 */ /* 0x000ee40000300800 */
[----:B------:R-:W3:Y:S02]  /*1adb0*/  LDL.LU R19, [R1+0x1ac] ;  /* 0x0001ac0001137983 */ /* 0x000ee40000300800 */
[----:B---3--:R0:W-:Y:S01]  /*1adc0*/  STL.64 [R1+0x1998], R18 ;  /* 0x0019981201007387 */ /* 0x0081e20000100a00 */
[----:B--2---:R-:W-:Y:S03]  /*1add0*/  STL.64 [R1+0x1990], R16 ;  /* 0x0019901001007387 */ /* 0x004fe60000100a00 */
[----:B0-----:R-:W2:Y:S04]  /*1ade0*/  LDL R18, [R1+0x98] ;  /* 0x0000980001127983 */ /* 0x001ea80000100800 */
[----:B------:R-:W2:Y:S01]  /*1adf0*/  LDL R19, [R1+0x9c] ;  /* 0x00009c0001137983 */ /* 0x000ea20000100800 */
[----:B------:R-:W-:-:S03]  /*1ae00*/  IMAD.MOV.U32 R8, RZ, RZ, R3 ;  /* 0x000000ffff087224 */ /* 0x000fc600078e0003 */
[----:B--2---:R0:W-:Y:S04]  /*1ae10*/  STL.64 [R1+0x19a8], R18 ;  /* 0x0019a81201007387 */ /* 0x0041e80000100a00 */
[----:B0-----:R-:W2:Y:S04]  /*1ae20*/  LDL R18, [R1+0xa8] ;  /* 0x0000a80001127983 */ /* 0x001ea80000100800 */
[----:B------:R-:W2:Y:S01]  /*1ae30*/  LDL R19, [R1+0xac] ;  /* 0x0000ac0001137983 */ /* 0x000ea20000100800 */
[----:B------:R-:W3:Y:S02]  /*1ae40*/  LDL.LU R3, [R1+0x1a30] ;  /* 0x001a300001037983 */ /* 0x000ee40000300800 */
[----:B------:R-:W-:-:S02]  /*1ae50*/  IMAD.MOV.U32 R9, RZ, RZ, R0 ;  /* 0x000000ffff097224 */ /* 0x000fc400078e0000 */
[----:B------:R-:W3:Y:S04]  /*1ae60*/  LDL.LU R0, [R1+0x1a2c] ;  /* 0x001a2c0001007983 */ /* 0x000ee80000300800 */
[----:B--2---:R0:W-:Y:S04]  /*1ae70*/  STL.64 [R1+0x19c0], R18 ;  /* 0x0019c01201007387 */ /* 0x0041e80000100a00 */
[----:B0-----:R-:W2:Y:S01]  /*1ae80*/  LDL.64 R18, [R1+0xb8] ;  /* 0x0000b80001127983 */ /* 0x001ea20000100a00 */
[----:B----4-:R-:W-:Y:S03]  /*1ae90*/  HMMA.16816.F32.BF16 R4, R12, R24, R4 ;  /* 0x000000180c04723c */ /* 0x010fe60000041804 */
[----:B--2---:R0:W-:Y:S04]  /*1aea0*/  STL.64 [R1+0x19d8], R18 ;  /* 0x0019d81201007387 */ /* 0x0041e80000100a00 */
[----:B0-----:R-:W2:Y:S04]  /*1aeb0*/  LDL R18, [R1+0xc8] ;  /* 0x0000c80001127983 */ /* 0x001ea80000100800 */
[----:B------:R-:W2:Y:S04]  /*1aec0*/  LDL R19, [R1+0xcc] ;  /* 0x0000cc0001137983 */ /* 0x000ea80000100800 */
[----:B--2---:R0:W-:Y:S01]  /*1aed0*/  STL.64 [R1+0x1a20], R18 ;  /* 0x001a201201007387 */ /* 0x0041e20000100a00 */
[----:B------:R-:W2:Y:S03]  /*1aee0*/  LDL.LU.64 R16, [R1+0x210] ;  /* 0x0002100001107983 */ /* 0x000ea60000300a00 */
[----:B0-----:R-:W2:Y:S04]  /*1aef0*/  LDL.LU.64 R18, [R1+0x218] ;  /* 0x0002180001127983 */ /* 0x001ea80000300a00 */
[----:B------:R-:W-:Y:S02]  /*1af00*/  STL.64 [R1+0x680], R4 ;  /* 0x0006800401007387 */ /* 0x000fe40000100a00 */
[----:B------:R-:W-:Y:S02]  /*1af10*/  STL.64 [R1+0x688], R6 ;  /* 0x0006880601007387 */ /* 0x000fe40000100a00 */
[----:B------:R0:W-:Y:S01]  /*1af20*/  STL.64 [R1+0x19a0], R26 ;  /* 0x0019a01a01007387 */ /* 0x0001e20000100a00 */
[----:B------:R-:W4:Y:S01]  /*1af30*/  LDL.LU R24, [R1+0x1b0] ;  /* 0x0001b00001187983 */ /* 0x000f220000300800 */
[----:B------:R-:W4:Y:S03]  /*1af40*/  LDL.LU R25, [R1+0x1b4] ;  /* 0x0001b40001197983 */ /* 0x000f260000300800 */
[----:B0-----:R-:W2:Y:S01]  /*1af50*/  LDL.LU R26, [R1+0x1b8] ;  /* 0x0001b800011a7983 */ /* 0x001ea20000300800 */
[----:B------:R-:W2:Y:S02]  /*1af60*/  LDL.LU R27, [R1+0x1bc] ;  /* 0x0001bc00011b7983 */ /* 0x000ea40000300800 */
[----:B------:R-:W3:Y:S02]  /*1af70*/  LDL.LU.64 R4, [R1+0x1f0] ;  /* 0x0001f00001047983 */ /* 0x000ee40000300a00 */
[----:B------:R-:W3:Y:S01]  /*1af80*/  LDL.LU.64 R6, [R1+0x1f8] ;  /* 0x0001f80001067983 */ /* 0x000ee20000300a00 */
[----:B--2---:R-:W-:Y:S01]  /*1af90*/  STL.64 [R1+0x19b8], R26 ;  /* 0x0019b81a01007387 */ /* 0x004fe20000100a00 */
[----:B----4-:R0:W-:Y:S03]  /*1afa0*/  STL.64 [R1+0x19b0], R24 ;  /* 0x0019b01801007387 */ /* 0x0101e60000100a00 */
[----:B0-----:R-:W2:Y:S01]  /*1afb0*/  LDL.LU R24, [R1+0x1c0] ;  /* 0x0001c00001187983 */ /* 0x001ea20000300800 */
[----:B------:R-:W2:Y:S02]  /*1afc0*/  LDL.LU R25, [R1+0x1c4] ;  /* 0x0001c40001197983 */ /* 0x000ea40000300800 */
[----:B------:R-:W4:Y:S02]  /*1afd0*/  LDL.LU R26, [R1+0x1c8] ;  /* 0x0001c800011a7983 */ /* 0x000f240000300800 */
[----:B---3--:R-:W-:-:S02]  /*1afe0*/  IMAD.MOV.U32 R27, RZ, RZ, R0 ;  /* 0x000000ffff1b7224 */ /* 0x008fc400078e0000 */
[----:B------:R-:W3:Y:S01]  /*1aff0*/  LDL.LU R0, [R1+0x1a28] ;  /* 0x001a280001007983 */ /* 0x000ee20000300800 */
[----:B------:R-:W3:Y:S02]  /*1b000*/  LDL.LU.64 R20, [R1+0xd0] ;  /* 0x0000d00001147983 */ /* 0x000ee40000300a00 */
[----:B------:R-:W3:Y:S01]  /*1b010*/  LDL.LU.64 R22, [R1+0xd8] ;  /* 0x0000d80001167983 */ /* 0x000ee20000300a00 */
[C---:B------:R-:W-:Y:S01]  /*1b020*/  HMMA.16816.F32.BF16 R8, R12.reuse, R8, R16 ;  /* 0x000000080c08723c */ /* 0x040fe20000041810 */
[----:B----4-:R-:W-:Y:S01]  /*1b030*/  STL.64 [R1+0x19d0], R26 ;  /* 0x0019d01a01007387 */ /* 0x010fe20000100a00 */
[----:B--2---:R0:W-:Y:S03]  /*1b040*/  STL.64 [R1+0x19c8], R24 ;  /* 0x0019c81801007387 */ /* 0x0041e60000100a00 */
[----:B0-----:R-:W2:Y:S01]  /*1b050*/  LDL.LU R24, [R1+0x1d0] ;  /* 0x0001d00001187983 */ /* 0x001ea20000300800 */
[----:B------:R-:W2:Y:S02]  /*1b060*/  LDL.LU R25, [R1+0x1d4] ;  /* 0x0001d40001197983 */ /* 0x000ea40000300800 */
[----:B------:R-:W4:Y:S02]  /*1b070*/  LDL.LU R26, [R1+0x1d8] ;  /* 0x0001d800011a7983 */ /* 0x000f240000300800 */
[----:B------:R-:W4:Y:S02]  /*1b080*/  LDL.LU R27, [R1+0x1dc] ;  /* 0x0001dc00011b7983 */ /* 0x000f240000300800 */
[----:B----4-:R-:W-:Y:S01]  /*1b090*/  STL.64 [R1+0x19e8], R26 ;  /* 0x0019e81a01007387 */ /* 0x010fe20000100a00 */
[----:B--2---:R0:W-:Y:S03]  /*1b0a0*/  STL.64 [R1+0x19e0], R24 ;  /* 0x0019e01801007387 */ /* 0x0041e60000100a00 */
[----:B0-----:R-:W2:Y:S01]  /*1b0b0*/  LDL.LU R24, [R1+0x1e0] ;  /* 0x0001e00001187983 */ /* 0x001ea20000300800 */
[----:B------:R-:W2:Y:S02]  /*1b0c0*/  LDL.LU R25, [R1+0x1e4] ;  /* 0x0001e40001197983 */ /* 0x000ea40000300800 */
[----:B------:R-:W2:Y:S02]  /*1b0d0*/  LDL.LU R26, [R1+0x1e8] ;  /* 0x0001e800011a7983 */ /* 0x000ea40000300800 */
[----:B------:R-:W2:Y:S02]  /*1b0e0*/  LDL.LU.64 R18, [R1+0x1a20] ;  /* 0x001a200001127983 */ /* 0x000ea40000300a00 */
[----:B------:R-:W-:Y:S01]  /*1b0f0*/  STL.64 [R1+0x670], R8 ;  /* 0x0006700801007387 */ /* 0x000fe20000100a00 */
[----:B------:R0:W-:Y:S03]  /*1b100*/  STL.64 [R1+0x678], R10 ;  /* 0x0006780a01007387 */ /* 0x0001e60000100a00 */
[----:B0-----:R-:W4:Y:S01]  /*1b110*/  LDL.LU.64 R10, [R1+0x1a18] ;  /* 0x001a1800010a7983 */ /* 0x001f220000300a00 */
[----:B------:R-:W2:Y:S02]  /*1b120*/  LDL.LU.64 R8, [R1+0x1a10] ;  /* 0x001a100001087983 */ /* 0x000ea40000300a00 */
[----:B---3--:R-:W-:Y:S01]  /*1b130*/  IMAD.MOV.U32 R27, RZ, RZ, R0 ;  /* 0x000000ffff1b7224 */ /* 0x008fe200078e0000 */
[C---:B--2---:R-:W-:Y:S11]  /*1b140*/  HMMA.16816.F32.BF16 R4, R12.reuse, R8, R4 ;  /* 0x000000080c04723c */ /* 0x044ff60000041804 */
[----:B------:R-:W-:Y:S11]  /*1b150*/  @!UPT UIADD3 URZ, URZ, URZ, URZ ;  /* 0x0000003f3f3ff290 */ /* 0x000ff6000fffe03f */
[----:B------:R-:W-:Y:S01]  /*1b160*/  @!UPT UIADD3 URZ, URZ, URZ, URZ ;  /* 0x0000003f3f3ff290 */ /* 0x000fe2000fffe03f */
[----:B------:R-:W-:Y:S01]  /*1b170*/  STL.64 [R1+0x660], R4 ;  /* 0x0006600401007387 */ /* 0x000fe20000100a00 */
[----:B------:R0:W-:Y:S02]  /*1b180*/  STL [R1+0x668], R6 ;  /* 0x0006680601007387 */ /* 0x0001e40000100800 */
[----:B------:R-:W-:Y:S02]  /*1b190*/  IMAD.MOV.U32 R0, RZ, RZ, R7 ;  /* 0x000000ffff007224 */ /* 0x000fe400078e0007 */
[----:B0-----:R-:W2:Y:S01]  /*1b1a0*/  LDL.LU.64 R6, [R1+0x1a08] ;  /* 0x001a080001067983 */ /* 0x001ea20000300a00 */
[----:B------:R-:W3:Y:S02]  /*1b1b0*/  LDL.LU.64 R4, [R1+0x1a00] ;  /* 0x001a000001047983 */ /* 0x000ee40000300a00 */
[----:B------:R-:W-:Y:S01]  /*1b1c0*/  STL [R1+0x1650], R0 ;  /* 0x0016500001007387 */ /* 0x000fe20000100800 */
[----:B---3--:R-:W-:Y:S01]  /*1b1d0*/  HMMA.16816.F32.BF16 R12, R12, R4, R20 ;  /* 0x000000040c0c723c */ /* 0x008fe20000041814 */
[----:B------:R-:W3:Y:S01]  /*1b1e0*/  LDL.LU.64 R22, [R1+0x19f8] ;  /* 0x0019f80001167983 */ /* 0x000ee20000300a00 */
[----:B------:R-:W3:Y:S11]  /*1b1f0*/  LDL.LU.64 R20, [R1+0x19f0] ;  /* 0x0019f00001147983 */ /* 0x000ef60000300a00 */
[----:B------:R-:W-:Y:S10]  /*1b200*/  @!UPT UIADD3 URZ, URZ, URZ, URZ ;  /* 0x0000003f3f3ff290 */ /* 0x000ff4000fffe03f */
[----:B------:R-:W-:Y:S01]  /*1b210*/  STL.64 [R1+0x540], R12 ;  /* 0x0005400c01007387 */ /* 0x000fe20000100a00 */
[----:B------:R0:W-:Y:S03]  /*1b220*/  STL.64 [R1+0x548], R14 ;  /* 0x0005480e01007387 */ /* 0x0001e60000100a00 */
[----:B0-----:R-:W2:Y:S04]  /*1b230*/  LDL R14, [R1+0x28] ;  /* 0x00002800010e7983 */ /* 0x001ea80000100800 */
[----:B------:R-:W2:Y:S01]  /*1b240*/  LDL R15, [R1+0x2c] ;  /* 0x00002c00010f7983 */ /* 0x000ea20000100800 */
[C---:B---3--:R-:W-:Y:S03]  /*1b250*/  HMMA.16816.F32.BF16 R16, R20.reuse, R18, R24 ;  /* 0x000000121410723c */ /* 0x048fe60000041818 */
[----:B------:R-:W3:Y:S01]  /*1b260*/  LDL.LU.64 R26, [R1+0x19e8] ;  /* 0x0019e800011a7983 */ /* 0x000ee20000300a00 */
[----:B------:R-:W3:Y:S11]  /*1b270*/  LDL.LU.64 R24, [R1+0x19e0] ;  /* 0x0019e00001187983 */ /* 0x000ef60000300a00 */
[----:B------:R-:W-:Y:S08]  /*1b280*/  @!UPT UIADD3 URZ, URZ, URZ, URZ ;  /* 0x0000003f3f3ff290 */ /* 0x000ff0000fffe03f */
[----:B------:R-:W-:Y:S01]  /*1b290*/  STL.64 [R1+0x530], R16 ;  /* 0x0005301001007387 */ /* 0x000fe20000100a00 */
[----:B------:R0:W-:Y:S03]  /*1b2a0*/  STL.64 [R1+0x538], R18 ;  /* 0x0005381201007387 */ /* 0x0001e60000100a00 */
[----:B0-----:R-:W3:Y:S02]  /*1b2b0*/  LDL.LU.64 R18, [R1+0x19d8] ;  /* 0x0019d80001127983 */ /* 0x001ee40000300a00 */
[C---:B---3--:R-:W-:Y:S01]  /*1b2c0*/  HMMA.16816.F32.BF16 R24, R20.reuse, R18, R24 ;  /* 0x000000121418723c */ /* 0x048fe20000041818 */
[----:B------:R-:W-:Y:S02]  /*1b2d0*/  IMAD.MOV.U32 R5, RZ, RZ, R18 ;  /* 0x000000ffff057224 */ /* 0x000fe400078e0012 */
[----:B------:R-:W-:Y:S11]  /*1b2e0*/  IMAD.MOV.U32 R4, RZ, RZ, R19 ;  /* 0x000000ffff047224 */ /* 0x000ff600078e0013 */
[----:B------:R-:W-:Y:S09]  /*1b2f0*/  @!UPT UIADD3 URZ, URZ, URZ, URZ ;  /* 0x0000003f3f3ff290 */ /* 0x000ff2000fffe03f */
[----:B------:R-:W-:Y:S01]  /*1b300*/  STL.64 [R1+0x510], R24 ;  /* 0x0005101801007387 */ /* 0x000fe20000100a00 */
[----:B------:R0:W-:Y:S03]  /*1b310*/  STL.64 [R1+0x518], R26 ;  /* 0x0005181a01007387 */ /* 0x0001e60000100a00 */
[----:B0-----:R-:W3:Y:S01]  /*1b320*/  LDL.LU.64 R26, [R1+0x19d0] ;  /* 0x0019d000011a7983 */ /* 0x001ee20000300a00 */
[----:B------:R-:W3:Y:S02]  /*1b330*/  LDL.LU.64 R24, [R1+0x19c8] ;  /* 0x0019c80001187983 */ /* 0x000ee40000300a00 */
[----:B------:R-:W3:Y:S02]  /*1b340*/  LDL.LU.64 R18, [R1+0x19c0] ;  /* 0x0019c00001127983 */ /* 0x000ee40000300a00 */
[C---:B---3--:R-:W-:Y:S01]  /*1b350*/  HMMA.16816.F32.BF16 R16, R20.reuse, R18, R24 ;  /* 0x000000121410723c */ /* 0x048fe20000041818 */
[----:B------:R-:W3:Y:S01]  /*1b360*/  LDL.LU.64 R26, [R1+0x19b8] ;  /* 0x0019b800011a7983 */ /* 0x000ee20000300a00 */
[----:B------:R-:W3:Y:S11]  /*1b370*/  LDL.LU.64 R24, [R1+0x19b0] ;  /* 0x0019b00001187983 */ /* 0x000ef60000300a00 */
[----:B------:R-:W-:Y:S10]  /*1b380*/  @!UPT UIADD3 URZ, URZ, URZ, URZ ;  /* 0x0000003f3f3ff290 */ /* 0x000ff4000fffe03f */
[----:B------:R-:W-:Y:S01]  /*1b390*/  STL.64 [R1+0x500], R16 ;  /* 0x0005001001007387 */ /* 0x000fe20000100a00 */
[----:B------:R0:W-:Y:S03]  /*1b3a0*/  STL.64 [R1+0x508], R18 ;  /* 0x0005081201007387 */ /* 0x0001e60000100a00 */
[----:B0-----:R-:W3:Y:S02]  /*1b3b0*/  LDL.LU.64 R18, [R1+0x19a8] ;  /* 0x0019a80001127983 */ /* 0x001ee40000300a00 */
[C---:B---3--:R-:W-:Y:S02]  /*1b3c0*/  HMMA.16816.F32.BF16 R16, R20.reuse, R18, R24 ;  /* 0x000000121410723c */ /* 0x048fe40000041818 */
[----:B------:R-:W3:Y:S11]  /*1b3d0*/  LDL.LU.64 R26, [R1+0x19a0] ;  /* 0x0019a000011a7983 */ /* 0x000ef60000300a00 */
[----:B------:R-:W-:Y:S10]  /*1b3e0*/  @!UPT UIADD3 URZ, URZ, URZ, URZ ;  /* 0x0000003f3f3ff290 */ /* 0x000ff4000fffe03f */
[----:B------:R-:W-:Y:S01]  /*1b3f0*/  STL.64 [R1+0x4f0], R16 ;  /* 0x0004f01001007387 */ /* 0x000fe20000100a00 */
[----:B------:R0:W-:Y:S03]  /*1b400*/  STL.64 [R1+0x4f8], R18 ;  /* 0x0004f81201007387 */ /* 0x0001e60000100a00 */
[----:B0-----:R-:W3:Y:S01]  /*1b410*/  LDL.LU.64 R18, [R1+0x1998] ;  /* 0x0019980001127983 */ /* 0x001ee20000300a00 */
[----:B------:R-:W3:Y:S02]  /*1b420*/  LDL.LU.64 R16, [R1+0x1990] ;  /* 0x0019900001107983 */ /* 0x000ee40000300a00 */
[C---:B---3--:R-:W-:Y:S11]  /*1b430*/  HMMA.16816.F32.BF16 R16, R20.reuse, R26, R16 ;  /* 0x0000001a1410723c */ /* 0x048ff60000041810 */
[----:B------:R-:W-:Y:S11]  /*1b440*/  @!UPT UIADD3 URZ, URZ, URZ, URZ ;  /* 0x0000003f3f3ff290 */ /* 0x000ff6000fffe03f */
[----:B------:R-:W-:Y:S01]  /*1b450*/  @!UPT UIADD3 URZ, URZ, URZ, URZ ;  /* 0x0000003f3f3ff290 */ /* 0x000fe2000fffe03f */
[----:B------:R-:W-:Y:S01]  /*1b460*/  STL.64 [R1+0x4e0], R16 ;  /* 0x0004e01001007387 */ /* 0x000fe20000100a00 */
[----:B------:R0:W-:Y:S03]  /*1b470*/  STL.64 [R1+0x4e8], R18 ;  /* 0x0004e81201007387 */ /* 0x0001e60000100a00 */
[----:B0-----:R-:W3:Y:S01]  /*1b480*/  LDL.LU.64 R18, [R1+0x1988] ;  /* 0x0019880001127983 */ /* 0x001ee20000300a00 */
[----:B------:R-:W3:Y:S02]  /*1b490*/  LDL.LU.64 R16, [R1+0x1980] ;  /* 0x0019800001107983 */ /* 0x000ee40000300a00 */
[----:B------:R-:W-:Y:S02]  /*1b4a0*/  IMAD.MOV.U32 R2, RZ, RZ, R26 ;  /* 0x000000ffff027224 */ /* 0x000fe400078e001a */
[----:B------:R-:W-:Y:S02]  /*1b4b0*/  IMAD.MOV.U32 R0, RZ, RZ, R27 ;  /* 0x000000ffff007224 */ /* 0x000fe400078e001b */
[----:B------:R-:W4:Y:S01]  /*1b4c0*/  LDL.LU.64 R26, [R1+0x1978] ;  /* 0x00197800011a7983 */ /* 0x000f220000300a00 */
[----:B------:R-:W4:Y:S02]  /*1b4d0*/  LDL.LU.64 R24, [R1+0x1970] ;  /* 0x0019700001187983 */ /* 0x000f240000300a00 */
[----:B--2---:R0:W-:Y:S01]  /*1b4e0*/  STL.64 [R1+0x1910], R14 ;  /* 0x0019100e01007387 */ /* 0x0041e20000100a00 */
[C---:B---3--:R-:W-:Y:S01]  /*1b4f0*/  HMMA.16816.F32.BF16 R16, R20.reuse, R14, R16 ;  /* 0x0000000e1410723c */ /* 0x048fe20000041810 */
[----:B0-----:R-:W2:Y:S11]  /*1b500*/  LDL.64 R14, [R1+0xa8] ;  /* 0x0000a800010e7983 */ /* 0x001eb60000100a00 */
[----:B------:R-:W-:Y:S11]  /*1b510*/  @!UPT UIADD3 URZ, URZ, URZ, URZ ;  /* 0x0000003f3f3ff290 */ /* 0x000ff6000fffe03f */
[----:B------:R-:W-:Y:S01]  /*1b520*/  STL.64 [R1+0x4d0], R16 ;  /* 0x0004d01001007387 */ /* 0x000fe20000100a00 */
[----:B------:R-:W-:Y:S03]  /*1b530*/  STL.64 [R1+0x4d8], R18 ;  /* 0x0004d81201007387 */ /* 0x000fe60000100a00 */
[----:B--2---:R4:W-:Y:S02]  /*1b540*/  STL.64 [R1+0x1920], R14 ;  /* 0x0019200e01007387 */ /* 0x0049e40000100a00 */
[----:B----4-:R-:W-:Y:S02]  /*1b550*/  HMMA.16816.F32.BF16 R12, R20, R10, R24 ;  /* 0x0000000a140c723c */ /* 0x010fe40000041818 */
[----:B------:R-:W2:Y:S11]  /*1b560*/  LDL.LU R24, [R1+0x170] ;  /* 0x0001700001187983 */ /* 0x000eb60000300800 */
[----:B------:R-:W-:Y:S10]  /*1b570*/  @!UPT UIADD3 URZ, URZ, URZ, URZ ;  /* 0x0000003f3f3ff290 */ /* 0x000ff4000fffe03f */
[----:B------:R-:W-:Y:S01]  /*1b580*/  STL.64 [R1+0x4c0], R12 ;  /* 0x0004c00c01007387 */ /* 0x000fe20000100a00 */
[----:B------:R0:W-:Y:S02]  /*1b590*/  STL.64 [R1+0x4c8], R14 ;  /* 0x0004c80e01007387 */ /* 0x0001e40000100a00 */
[----:B------:R-:W2:Y:S02]  /*1b5a0*/  LDL.LU R25, [R1+0x174] ;  /* 0x0001740001197983 */ /* 0x000ea40000300800 */
[----:B------:R-:W2:Y:S01]  /*1b5b0*/  LDL.LU R26, [R1+0x178] ;  /* 0x00017800011a7983 */ /* 0x000ea20000300800 */
[----:B------:R-:W2:Y:S01]  /*1b5c0*/  LDL.LU R27, [R1+0x17c] ;  /* 0x00017c00011b7983 */ /* 0x000ea20000300800 */
[----:B0-----:R-:W-:Y:S02]  /*1b5d0*/  IMAD.MOV.U32 R14, RZ, RZ, R5 ;  /* 0x000000ffff0e7224 */ /* 0x001fe400078e0005 */
[----:B------:R-:W-:-:S05]  /*1b5e0*/  IMAD.MOV.U32 R15, RZ, RZ, R4 ;  /* 0x000000ffff0f7224 */ /* 0x000fca00078e0004 */
[----:B------:R0:W-:Y:S04]  /*1b5f0*/  STL.64 [R1+0x1938], R14 ;  /* 0x0019380e01007387 */ /* 0x0001e80000100a00 */
[----:B0-----:R-:W3:Y:S01]  /*1b600*/  LDL.64 R14, [R1+0xc8] ;  /* 0x0000c800010e7983 */ /* 0x001ee20000100a00 */
[----:B------:R0:W-:Y:S02]  /*1b610*/  STL.64 [R1+0x1918], R10 ;  /* 0x0019180a01007387 */ /* 0x0001e40000100a00 */
[----:B------:R-:W4:Y:S02]  /*1b620*/  LDL.LU R8, [R1+0x120] ;  /* 0x0001200001087983 */ /* 0x000f240000300800 */
[----:B------:R-:W4:Y:S01]  /*1b630*/  LDL.LU R9, [R1+0x124] ;  /* 0x0001240001097983 */ /* 0x000f220000300800 */
[----:B0-----:R-:W2:Y:S01]  /*1b640*/  LDL.LU R10, [R1+0x128] ;  /* 0x00012800010a7983 */ /* 0x001ea20000300800 */
[----:B------:R-:W2:Y:S03]  /*1b650*/  LDL.LU R11, [R1+0x12c] ;  /* 0x00012c00010b7983 */ /* 0x000ea60000300800 */
[----:B--2---:R-:W-:Y:S01]  /*1b660*/  STL.64 [R1+0x1930], R10 ;  /* 0x0019300a01007387 */ /* 0x004fe20000100a00 */
[----:B----4-:R0:W-:Y:S03]  /*1b670*/  STL.64 [R1+0x1928], R8 ;  /* 0x0019280801007387 */ /* 0x0101e60000100a00 */
[----:B0-----:R-:W2:Y:S01]  /*1b680*/  LDL.LU R8, [R1+0x130] ;  /* 0x0001300001087983 */ /* 0x001ea20000300800 */
[----:B------:R-:W2:Y:S02]  /*1b690*/  LDL.LU R9, [R1+0x134] ;  /* 0x0001340001097983 */ /* 0x000ea40000300800 */
[----:B------:R-:W4:Y:S02]  /*1b6a0*/  LDL.LU R10, [R1+0x138] ;  /* 0x00013800010a7983 */ /* 0x000f240000300800 */
[----:B------:R-:W4:Y:S02]  /*1b6b0*/  LDL.LU R11, [R1+0x13c] ;  /* 0x00013c00010b7983 */ /* 0x000f240000300800 */
[----:B------:R-:W-:-:S02]  /*1b6c0*/  IMAD.MOV.U32 R16, RZ, RZ, R3 ;  /* 0x000000ffff107224 */ /* 0x000fc400078e0003 */
[----:B------:R-:W-:Y:S02]  /*1b6d0*/  IMAD.MOV.U32 R17, RZ, RZ, R6 ;  /* 0x000000ffff117224 */ /* 0x000fe400078e0006 */
[----:B------:R-:W-:Y:S01]  /*1b6e0*/  IMAD.MOV.U32 R18, RZ, RZ, R7 ;  /* 0x000000ffff127224 */ /* 0x000fe200078e0007 */
[----:B----4-:R-:W-:Y:S01]  /*1b6f0*/  STL.64 [R1+0x1948], R10 ;  /* 0x0019480a01007387 */ /* 0x010fe20000100a00 */
[----:B--2---:R0:W-:Y:S03]  /*1b700*/  STL.64 [R1+0x1940], R8 ;  /* 0x0019400801007387 */ /* 0x0041e60000100a00 */
[----:B0-----:R-:W3:Y:S01]  /*1b710*/  LDL.LU R8, [R1+0x140] ;  /* 0x0001400001087983 */ /* 0x001ee20000300800 */
[----:B------:R-:W3:Y:S02]  /*1b720*/  LDL.LU R9, [R1+0x144] ;  /* 0x0001440001097983 */ /* 0x000ee40000300800 */
[----:B------:R-:W3:Y:S02]  /*1b730*/  LDL.LU R10, [R1+0x148] ;  /* 0x00014800010a7983 */ /* 0x000ee40000300800 */
[----:B------:R-:W3:Y:S01]  /*1b740*/  LDL.LU R11, [R1+0x14c] ;  /* 0x00014c00010b7983 */ /* 0x000ee20000300800 */
[----:B------:R-:W2:Y:S01]  /*1b750*/  LDL.LU R3, [R1+0x1968] ;  /* 0x0019680001037983 */ /* 0x000ea20000300800 */
[----:B------:R-:W4:Y:S02]  /*1b760*/  LDL.LU R6, [R1+0x1964] ;  /* 0x0019640001067983 */ /* 0x000f240000300800 */
[----:B------:R-:W4:Y:S02]  /*1b770*/  LDL.LU R7, [R1+0x1960] ;  /* 0x0019600001077983 */ /* 0x000f240000300800 */
[----:B------:R-:W2:Y:S01]  /*1b780*/  LDL.LU R19, [R1+0xfc] ;  /* 0x0000fc0001137983 */ /* 0x000ea20000300800 */
[----:B----4-:R-:W-:Y:S01]  /*1b790*/  HMMA.16816.F32.BF16 R20, R20, R6, R24 ;  /* 0x000000061414723c */ /* 0x010fe20000041818 */
[----:B--2---:R-:W-:Y:S01]  /*1b7a0*/  STL.64 [R1+0x1900], R18 ;  /* 0x0019001201007387 */ /* 0x004fe20000100a00 */
[----:B------:R0:W-:Y:S03]  /*1b7b0*/  STL.64 [R1+0x18f8], R16 ;  /* 0x0018f81001007387 */ /* 0x0001e60000100a00 */
[----:B0-----:R-:W2:Y:S01]  /*1b7c0*/  LDL.LU R16, [R1+0x110] ;  /* 0x0001100001107983 */ /* 0x001ea20000300800 */
[----:B------:R-:W2:Y:S02]  /*1b7d0*/  LDL.LU R17, [R1+0x114] ;  /* 0x0001140001117983 */ /* 0x000ea40000300800 */
[----:B------:R-:W2:Y:S02]  /*1b7e0*/  LDL.LU R18, [R1+0x118] ;  /* 0x0001180001127983 */ /* 0x000ea40000300800 */
[----:B------:R-:W3:Y:S01]  /*1b7f0*/  LDL.LU.64 R26, [R1+0x1958] ;  /* 0x00195800011a7983 */ /* 0x000ee20000300a00 */
[----:B------:R-:W3:Y:S11]  /*1b800*/  LDL.LU.64 R24, [R1+0x1950] ;  /* 0x0019500001187983 */ /* 0x000ef60000300a00 */
[----:B------:R-:W-:Y:S01]  /*1b810*/  @!UPT UIADD3 URZ, URZ, URZ, URZ ;  /* 0x0000003f3f3ff290 */ /* 0x000fe2000fffe03f */
[----:B------:R-:W-:Y:S01]  /*1b820*/  STL.64 [R1+0x4b0], R20 ;  /* 0x0004b01401007387 */ /* 0x000fe20000100a00 */
[----:B------:R-:W-:Y:S02]  /*1b830*/  STL [R1+0x4b8], R22 ;  /* 0x0004b81601007387 */ /* 0x000fe40000100800 */
[----:B------:R0:W-:Y:S02]  /*1b840*/  STL.64 [R1+0x1908], R6 ;  /* 0x0019080601007387 */ /* 0x0001e40000100a00 */
[----:B------:R-:W-:Y:S02]  /*1b850*/  IMAD.MOV.U32 R19, RZ, RZ, R3 ;  /* 0x000000ffff137224 */ /* 0x000fe400078e0003 */
[----:B------:R-:W-:Y:S01]  /*1b860*/  IMAD.MOV.U32 R3, RZ, RZ, R23 ;  /* 0x000000ffff037224 */ /* 0x000fe200078e0017 */
[----:B0-----:R-:W2:Y:S01]  /*1b870*/  LDL.64 R6, [R1+0x98] ;  /* 0x0000980001067983 */ /* 0x001ea20000100a00 */
[----:B------:R-:W4:Y:S02]  /*1b880*/  LDL.LU R20, [R1+0x160] ;  /* 0x0001600001147983 */ /* 0x000f240000300800 */
[----:B------:R-:W4:Y:S02]  /*1b890*/  LDL.LU R21, [R1+0x164] ;  /* 0x0001640001157983 */ /* 0x000f240000300800 */
[----:B------:R-:W2:Y:S01]  /*1b8a0*/  LDL.LU R22, [R1+0x168] ;  /* 0x0001680001167983 */ /* 0x000ea20000300800 */
[----:B------:R-:W2:Y:S01]  /*1b8b0*/  LDL.LU R23, [R1+0x16c] ;  /* 0x00016c0001177983 */ /* 0x000ea20000300800 */
[C---:B---3--:R-:W-:Y:S03]  /*1b8c0*/  HMMA.16816.F32.BF16 R8, R24.reuse, R14, R8 ;  /* 0x0000000e1808723c */ /* 0x048fe60000041808 */
[----:B--2---:R0:W-:Y:S01]  /*1b8d0*/  STL.64 [R1+0x1870], R22 ;  /* 0x0018701601007387 */ /* 0x0041e20000100a00 */
[----:B----4-:R-:W-:Y:S02]  /*1b8e0*/  STL.64 [R1+0x1868], R20 ;  /* 0x0018681401007387 */ /* 0x010fe40000100a00 */
[----:B------:R-:W-:Y:S11]  /*1b8f0*/  STL [R1+0x15a0], R3 ;  /* 0x0015a00301007387 */ /* 0x000ff60000100800 */
[----:B------:R-:W-:Y:S06]  /*1b900*/  @!UPT UIADD3 URZ, URZ, URZ, URZ ;  /* 0x0000003f3f3ff290 */ /* 0x000fec000fffe03f */
[----:B------:R-:W-:Y:S01]  /*1b910*/  STL.64 [R1+0x440], R8 ;  /* 0x0004400801007387 */ /* 0x000fe20000100a00 */
[----:B------:R1:W-:Y:S01]  /*1b920*/  STL.64 [R1+0x448], R10 ;  /* 0x0004480a01007387 */ /* 0x0003e20000100a00 */
[----:B0-----:R-:W-:Y:S02]  /*1b930*/  IMAD.MOV.U32 R22, RZ, RZ, R2 ;  /* 0x000000ffff167224 */ /* 0x001fe400078e0002 */
[----:B------:R-:W-:Y:S02]  /*1b940*/  IMAD.MOV.U32 R23, RZ, RZ, R0 ;  /* 0x000000ffff177224 */ /* 0x000fe400078e0000 */
[----:B------:R-:W-:Y:S02]  /*1b950*/  IMAD.MOV.U32 R2, RZ, RZ, R14 ;  /* 0x000000ffff027224 */ /* 0x000fe400078e000e */
[----:B------:R-:W-:Y:S01]  /*1b960*/  IMAD.MOV.U32 R0, RZ, RZ, R15 ;  /* 0x000000ffff007224 */ /* 0x000fe200078e000f */
[----:B-1----:R-:W2:Y:S01]  /*1b970*/  LDL.LU.64 R10, [R1+0x1948] ;  /* 0x00194800010a7983 */ /* 0x002ea20000300a00 */
[----:B------:R-:W2:Y:S02]  /*1b980*/  LDL.LU.64 R8, [R1+0x1940] ;  /* 0x0019400001087983 */ /* 0x000ea40000300a00 */
[----:B------:R-:W2:Y:S02]  /*1b990*/  LDL.LU.64 R14, [R1+0x1938] ;  /* 0x00193800010e7983 */ /* 0x000ea40000300a00 */
[C---:B--2---:R-:W-:Y:S01]  /*1b9a0*/  HMMA.16816.F32.BF16 R12, R24.reuse, R14, R8 ;  /* 0x0000000e180c723c */ /* 0x044fe20000041808 */
[----:B------:R-:W2:Y:S01]  /*1b9b0*/  LDL.LU.64 R10, [R1+0x1930] ;  /* 0x00193000010a7983 */ /* 0x000ea20000300a00 */
[----:B------:R-:W2:Y:S11]  /*1b9c0*/  LDL.LU.64 R8, [R1+0x1928] ;  /* 0x0019280001087983 */ /* 0x000eb60000300a00 */
[----:B------:R-:W-:Y:S10]  /*1b9d0*/  @!UPT UIADD3 URZ, URZ, URZ, URZ ;  /* 0x0000003f3f3ff290 */ /* 0x000ff4000fffe03f */
[----:B------:R-:W-:Y:S01]  /*1b9e0*/  STL.64 [R1+0x430], R12 ;  /* 0x0004300c01007387 */ /* 0x000fe20000100a00 */
[----:B------:R0:W-:Y:S03]  /*1b9f0*/  STL.64 [R1+0x438], R14 ;  /* 0x0004380e01007387 */ /* 0x0001e60000100a00 */
[----:B0-----:R-:W2:Y:S01]  /*1ba00*/  LDL.LU.64 R14, [R1+0x1920] ;  /* 0x00192000010e7983 */ /* 0x001ea20000300a00 */
[----:B------:R-:W-:Y:S01]  /*1ba10*/  HMMA.16816.F32.BF16 R16, R24, R6, R16 ;  /* 0x000000061810723c */ /* 0x000fe20000041810 */
[----:B------:R-:W-:-:S07]  /*1ba20*/  IMAD.MOV.U32 R12, RZ, RZ, R6 ;  /* 0x000000ffff0c7224 */ /* 0x000fce00078e0006 */
[----:B--2---:R-:W-:Y:S01]  /*1ba30*/  HMMA.16816.F32.BF16 R8, R24, R14, R8 ;  /* 0x0000000e1808723c */ /* 0x004fe20000041808 */
[----:B------:R-:W-:Y:S11]  /*1ba40*/  IMAD.MOV.U32 R3, RZ, RZ, R15 ;  /* 0x000000ffff037224 */ /* 0x000ff600078e000f */
[----:B------:R-:W-:Y:S11]  /*1ba50*/  @!UPT UIADD3 URZ, URZ, URZ, URZ ;  /* 0x0000003f3f3ff290 */ /* 0x000ff6000fffe03f */
[----:B------:R0:W-:Y:S01]  /*1ba60*/  STL.64 [R1+0x240], R8 ;  /* 0x0002400801007387 */ /* 0x0001e20000100a00 */
[----:B------:R1:W-:Y:S02]  /*1ba70*/  STL.64 [R1+0x248], R10 ;  /* 0x0002480a01007387 */ /* 0x0003e40000100a00 */
[----:B0-----:R-:W-:Y:S01]  /*1ba80*/  IMAD.MOV.U32 R8, RZ, RZ, R14 ;  /* 0x000000ffff087224 */ /* 0x001fe200078e000e */
[----:B-1----:R-:W2:Y:S01]  /*1ba90*/  LDL.LU.64 R10, [R1+0x1918] ;  /* 0x00191800010a7983 */ /* 0x002ea20000300a00 */
[----:B------:R-:W3:Y:S02]  /*1baa0*/  LDL.LU.64 R14, [R1+0x1910] ;  /* 0x00191000010e7983 */ /* 0x000ee40000300a00 */
[----:B------:R-:W-:Y:S02]  /*1bab0*/  IMAD.MOV.U32 R9, RZ, RZ, R7 ;  /* 0x000000ffff097224 */ /* 0x000fe400078e0007 */
[----:B------:R-:W4:Y:S01]  /*1bac0*/  LDL.LU.64 R6, [R1+0x1908] ;  /* 0x0019080001067983 */ /* 0x000f220000300a00 */
[----:B------:R-:W-:-:S02]  /*1bad0*/  IMAD.MOV.U32 R5, RZ, RZ, R17 ;  /* 0x000000ffff057224 */ /* 0x000fc400078e0011 */
[----:B------:R-:W-:Y:S02]  /*1bae0*/  IMAD.MOV.U32 R4, RZ, RZ, R16 ;  /* 0x000000ffff047224 */ /* 0x000fe400078e0010 */
[----:B------:R0:W-:Y:S02]  /*1baf0*/  STL.64 [R1+0x228], R18 ;  /* 0x0002281201007387 */ /* 0x0001e40000100a00 */
[----:B0-----:R-:W3:Y:S01]  /*1bb00*/  LDL.LU.64 R18, [R1+0x1900] ;  /* 0x0019000001127983 */ /* 0x001ee20000300a00 */
[----:B------:R-:W3:Y:S02]  /*1bb10*/  LDL.LU.64 R16, [R1+0x18f8] ;  /* 0x0018f80001107983 */ /* 0x000ee40000300a00 */
[----:B------:R-:W-:Y:S02]  /*1bb20*/  STL [R1+0x15a8], R5 ;  /* 0x0015a80501007387 */ /* 0x000fe40000100800 */
[----:B------:R0:W-:Y:S01]  /*1bb30*/  STL [R1+0x15a4], R4 ;  /* 0x0015a40401007387 */ /* 0x0001e20000100800 */
[----:B----4-:R1:W-:Y:S01]  /*1bb40*/  STL.64 [R1+0x18f0], R6 ;  /* 0x0018f00601007387 */ /* 0x0103e20000100a00 */
[----:B0-----:R-:W4:Y:S02]  /*1bb50*/  LDL.LU R4, [R1+0x100] ;  /* 0x0001000001047983 */ /* 0x001f240000300800 */
[----:B------:R-:W4:Y:S01]  /*1bb60*/  LDL.LU R5, [R1+0x104] ;  /* 0x0001040001057983 */ /* 0x000f220000300800 */
[----:B-1----:R-:W4:Y:S01]  /*1bb70*/  LDL.LU R6, [R1+0x108] ;  /* 0x0001080001067983 */ /* 0x002f220000300800 */
[----:B------:R-:W4:Y:S02]  /*1bb80*/  LDL.LU R7, [R1+0x10c] ;  /* 0x00010c0001077983 */ /* 0x000f240000300800 */
[----:B------:R0:W-:Y:S01]  /*1bb90*/  STL.64 [R1+0x1880], R22 ;  /* 0x0018801601007387 */ /* 0x0001e20000100a00 */
[----:B----4-:R-:W-:Y:S07]  /*1bba0*/  HMMA.16816.F32.BF16 R4, R24, R22, R4 ;  /* 0x000000161804723c */ /* 0x010fee0000041804 */
[----:B0-----:R-:W-:-:S02]  /*1bbb0*/  IMAD.MOV.U32 R22, RZ, RZ, R12 ;  /* 0x000000ffff167224 */ /* 0x001fc400078e000c */
[----:B------:R-:W-:Y:S11]  /*1bbc0*/  IMAD.MOV.U32 R23, RZ, RZ, R9 ;  /* 0x000000ffff177224 */ /* 0x000ff600078e0009 */
[----:B------:R-:W-:Y:S03]  /*1bbd0*/  @!UPT UIADD3 URZ, URZ, URZ, URZ ;  /* 0x0000003f3f3ff290 */ /* 0x000fe6000fffe03f */
[----:B------:R-:W-:Y:S01]  /*1bbe0*/  STL.64 [R1+0x210], R4 ;  /* 0x0002100401007387 */ /* 0x000fe20000100a00 */
[----:B------:R3:W-:Y:S02]  /*1bbf0*/  STL.64 [R1+0x218], R6 ;  /* 0x0002180601007387 */ /* 0x0007e40000100a00 */
[----:B---3--:R-:W-:Y:S01]  /*1bc00*/  HMMA.16816.F32.BF16 R4, R24, R14, R16 ;  /* 0x0000000e1804723c */ /* 0x008fe20000041810 */
[----:B------:R0:W-:Y:S02]  /*1bc10*/  STL.64 [R1+0x1898], R22 ;  /* 0x0018981601007387 */ /* 0x0001e40000100a00 */
[----:B0-----:R-:W-:Y:S02]  /*1bc20*/  IMAD.MOV.U32 R22, RZ, RZ, R8 ;  /* 0x000000ffff167224 */ /* 0x001fe400078e0008 */
[----:B------:R-:W-:-:S05]  /*1bc30*/  IMAD.MOV.U32 R23, RZ, RZ, R3 ;  /* 0x000000ffff177224 */ /* 0x000fca00078e0003 */
[----:B------:R0:W-:Y:S01]  /*1bc40*/  STL.64 [R1+0x18b0], R22 ;  /* 0x0018b01601007387 */ /* 0x0001e20000100a00 */
[----:B------:R-:W3:Y:S11]  /*1bc50*/  LDL.LU R20, [R1+0x70] ;  /* 0x0000700001147983 */ /* 0x000ef60000300800 */
[----:B------:R-:W-:Y:S01]  /*1bc60*/  @!UPT UIADD3 URZ, URZ, URZ, URZ ;  /* 0x0000003f3f3ff290 */ /* 0x000fe2000fffe03f */
[----:B------:R1:W-:Y:S01]  /*1bc70*/  STL.64 [R1+0x1f0], R4 ;  /* 0x0001f00401007387 */ /* 0x0003e20000100a00 */
[----:B------:R4:W-:Y:S02]  /*1bc80*/  STL.64 [R1+0x1f8], R6 ;  /* 0x0001f80601007387 */ /* 0x0009e40000100a00 */
[----:B------:R-:W3:Y:S01]  /*1bc90*/  LDL.LU R21, [R1+0x74] ;  /* 0x0000740001157983 */ /* 0x000ee20000300800 */
[----:B0-----:R-:W2:Y:S01]  /*1bca0*/  LDL.LU R22, [R1+0x78] ;  /* 0x0000780001167983 */ /* 0x001ea20000300800 */
[----:B------:R-:W2:Y:S03]  /*1bcb0*/  LDL.LU R23, [R1+0x7c] ;  /* 0x00007c0001177983 */ /* 0x000ea60000300800 */
[----:B-1----:R-:W3:Y:S01]  /*1bcc0*/  LDL.LU R4, [R1+0xe0] ;  /* 0x0000e00001047983 */ /* 0x002ee20000300800 */
[----:B------:R-:W3:Y:S02]  /*1bcd0*/  LDL.LU R5, [R1+0xe4] ;  /* 0x0000e40001057983 */ /* 0x000ee40000300800 */
[----:B----4-:R-:W4:Y:S02]  /*1bce0*/  LDL.LU R6, [R1+0xe8] ;  /* 0x0000e80001067983 */ /* 0x010f240000300800 */
[----:B------:R-:W4:Y:S01]  /*1bcf0*/  LDL.LU R7, [R1+0xec] ;  /* 0x0000ec0001077983 */ /* 0x000f220000300800 */
[----:B------:R-:W4:Y:S01]  /*1bd00*/  LDL.LU R16, [R1] ;  /* 0x0000000001107983 */ /* 0x000f220000300800 */
[----:B------:R-:W4:Y:S02]  /*1bd10*/  LDL.LU R17, [R1+0x4] ;  /* 0x0000040001117983 */ /* 0x000f240000300800 */
[----:B------:R-:W4:Y:S02]  /*1bd20*/  LDL.LU R18, [R1+0x8] ;  /* 0x0000080001127983 */ /* 0x000f240000300800 */
[----:B------:R-:W4:Y:S01]  /*1bd30*/  LDL.LU R19, [R1+0xc] ;  /* 0x00000c0001137983 */ /* 0x000f220000300800 */
[----:B--2---:R-:W-:Y:S01]  /*1bd40*/  STL.64 [R1+0x18d0], R22 ;  /* 0x0018d01601007387 */ /* 0x004fe20000100a00 */
[----:B---3--:R-:W-:Y:S03]  /*1bd50*/  STL.64 [R1+0x18c8], R20 ;  /* 0x0018c81401007387 */ /* 0x008fe60000100a00 */
[----:B------:R0:W-:Y:S01]  /*1bd60*/  STL.64 [R1+0x1878], R14 ;  /* 0x0018780e01007387 */ /* 0x0001e20000100a00 */
[----:B------:R-:W2:Y:S03]  /*1bd70*/  LDL.LU R12, [R1+0x40] ;  /* 0x00004000010c7983 */ /* 0x000ea60000300800 */
[----:B------:R-:W2:Y:S04]  /*1bd80*/  LDL.LU R13, [R1+0x44] ;  /* 0x00004400010d7983 */ /* 0x000ea80000300800 */
[----:B0-----:R-:W3:Y:S01]  /*1bd90*/  LDL.LU R14, [R1+0x48] ;  /* 0x00004800010e7983 */ /* 0x001ee20000300800 */
[----:B------:R-:W3:Y:S03]  /*1bda0*/  LDL.LU R15, [R1+0x4c] ;  /* 0x00004c00010f7983 */ /* 0x000ee60000300800 */
[----:B---3--:R-:W-:Y:S01]  /*1bdb0*/  STL.64 [R1+0x1890], R14 ;  /* 0x0018900e01007387 */ /* 0x008fe20000100a00 */
[----:B--2---:R0:W-:Y:S03]  /*1bdc0*/  STL.64 [R1+0x1888], R12 ;  /* 0x0018880c01007387 */ /* 0x0041e60000100a00 */
[----:B0-----:R-:W2:Y:S01]  /*1bdd0*/  LDL.LU R12, [R1+0x50] ;  /* 0x00005000010c7983 */ /* 0x001ea20000300800 */
[----:B------:R-:W2:Y:S02]  /*1bde0*/  LDL.LU R13, [R1+0x54] ;  /* 0x00005400010d7983 */ /* 0x000ea40000300800 */
[----:B------:R-:W3:Y:S02]  /*1bdf0*/  LDL.LU R14, [R1+0x58] ;  /* 0x00005800010e7983 */ /* 0x000ee40000300800 */
[----:B------:R-:W3:Y:S02]  /*1be00*/  LDL.LU R15, [R1+0x5c] ;  /* 0x00005c00010f7983 */ /* 0x000ee40000300800 */
[----:B---3--:R-:W-:Y:S01]  /*1be10*/  STL.64 [R1+0x18a8], R14 ;  /* 0x0018a80e01007387 */ /* 0x008fe20000100a00 */
[----:B--2---:R0:W-:Y:S03]  /*1be20*/  STL.64 [R1+0x18a0], R12 ;  /* 0x0018a00c01007387 */ /* 0x0041e60000100a00 */
[----:B0-----:R-:W2:Y:S01]  /*1be30*/  LDL.LU R12, [R1+0x60] ;  /* 0x00006000010c7983 */ /* 0x001ea20000300800 */
[----:B------:R-:W2:Y:S02]  /*1be40*/  LDL.LU R13, [R1+0x64] ;  /* 0x00006400010d7983 */ /* 0x000ea40000300800 */
[----:B------:R-:W3:Y:S02]  /*1be50*/  LDL.LU R14, [R1+0x68] ;  /* 0x00006800010e7983 */ /* 0x000ee40000300800 */
[----:B------:R-:W3:Y:S01]  /*1be60*/  LDL.LU R15, [R1+0x6c] ;  /* 0x00006c00010f7983 */ /* 0x000ee20000300800 */
[----:B----4-:R-:W-:Y:S01]  /*1be70*/  HMMA.16816.F32.BF16 R4, R24, R10, R4 ;  /* 0x0000000a1804723c */ /* 0x010fe20000041804 */
[----:B---3--:R0:W-:Y:S01]  /*1be80*/  STL.64 [R1+0x18c0], R14 ;  /* 0x0018c00e01007387 */ /* 0x0081e20000100a00 */
[----:B--2---:R1:W-:Y:S03]  /*1be90*/  STL.64 [R1+0x18b8], R12 ;  /* 0x0018b80c01007387 */ /* 0x0043e60000100a00 */
[----:B0-----:R-:W2:Y:S04]  /*1bea0*/  LDL.64 R14, [R1+0xb8] ;  /* 0x0000b800010e7983 */ /* 0x001ea80000100a00 */
[----:B--2---:R0:W-:Y:S01]  /*1beb0*/  STL.64 [R1+0x18d8], R14 ;  /* 0x0018d80e01007387 */ /* 0x0041e20000100a00 */
[----:B-1----:R-:W2:Y:S02]  /*1bec0*/  LDL.LU R12, [R1+0x80] ;  /* 0x00008000010c7983 */ /* 0x002ea40000300800 */
[----:B------:R-:W2:Y:S01]  /*1bed0*/  LDL.LU R13, [R1+0x84] ;  /* 0x00008400010d7983 */ /* 0x000ea20000300800 */
[----:B0-----:R-:W2:Y:S01]  /*1bee0*/  LDL.LU R14, [R1+0x88] ;  /* 0x00008800010e7983 */ /* 0x001ea20000300800 */
[----:B------:R-:W2:Y:S09]  /*1bef0*/  LDL.LU R15, [R1+0x8c] ;  /* 0x00008c00010f7983 */ /* 0x000eb20000300800 */
[----:B------:R-:W-:Y:S02]  /*1bf00*/  STL.64 [R1+0x1e0], R4 ;  /* 0x0001e00401007387 */ /* 0x000fe40000100a00 */
[----:B------:R0:W-:Y:S02]  /*1bf10*/  STL.64 [R1+0x1e8], R6 ;  /* 0x0001e80601007387 */ /* 0x0001e40000100a00 */
[----:B0-----:R-:W3:Y:S01]  /*1bf20*/  LDL.LU.64 R6, [R1+0x18f0] ;  /* 0x0018f00001067983 */ /* 0x001ee20000300a00 */
[----:B------:R-:W-:-:S02]  /*1bf30*/  IMAD.MOV.U32 R22, RZ, RZ, R2 ;  /* 0x000000ffff167224 */ /* 0x000fc400078e0002 */
[----:B------:R-:W-:Y:S01]  /*1bf40*/  IMAD.MOV.U32 R23, RZ, RZ, R0 ;  /* 0x000000ffff177224 */ /* 0x000fe200078e0000 */
[----:B---3--:R-:W-:Y:S01]  /*1bf50*/  HMMA.16816.F32.BF16 R24, R24, R6, R16 ;  /* 0x000000061818723c */ /* 0x008fe20000041810 */
[----:B------:R-:W2:Y:S01]  /*1bf60*/  LDL.LU.64 R18, [R1+0x18e8] ;  /* 0x0018e80001127983 */ /* 0x000ea20000300a00 */
[----:B------:R-:W2:Y:S11]  /*1bf70*/  LDL.LU.64 R16, [R1+0x18e0] ;  /* 0x0018e00001107983 */ /* 0x000eb60000300a00 */
[----:B------:R-:W-:Y:S10]  /*1bf80*/  @!UPT UIADD3 URZ, URZ, URZ, URZ ;  /* 0x0000003f3f3ff290 */ /* 0x000ff4000fffe03f */
[----:B------:R0:W-:Y:S01]  /*1bf90*/  STL.64 [R1+0x1d0], R24 ;  /* 0x0001d01801007387 */ /* 0x0001e20000100a00 */
[----:B------:R-:W-:Y:S02]  /*1bfa0*/  IMAD.MOV.U32 R4, RZ, RZ, R27 ;  /* 0x000000ffff047224 */ /* 0x000fe400078e001b */
[----:B------:R-:W-:Y:S01]  /*1bfb0*/  IMAD.MOV.U32 R5, RZ, RZ, R26 ;  /* 0x000000ffff057224 */ /* 0x000fe200078e001a */
[----:B0-----:R-:W3:Y:S01]  /*1bfc0*/  LDL.LU R24, [R1+0x10] ;  /* 0x0000100001187983 */ /* 0x001ee20000300800 */
[----:B------:R-:W3:Y:S02]  /*1bfd0*/  LDL.LU R25, [R1+0x14] ;  /* 0x0000140001197983 */ /* 0x000ee40000300800 */
[----:B------:R-:W3:Y:S02]  /*1bfe0*/  LDL.LU R26, [R1+0x18] ;  /* 0x00001800011a7983 */ /* 0x000ee40000300800 */
[----:B------:R-:W3:Y:S01]  /*1bff0*/  LDL.LU R27, [R1+0x1c] ;  /* 0x00001c00011b7983 */ /* 0x000ee20000300800 */
[----:B------:R-:W-:Y:S01]  /*1c000*/  STL [R1+0x15b0], R4 ;  /* 0x0015b00401007387 */ /* 0x000fe20000100800 */
[----:B------:R-:W-:Y:S01]  /*1c010*/  STL [R1+0x15ac], R5 ;  /* 0x0015ac0501007387 */ /* 0x000fe20000100800 */
[C---:B--2---:R-:W-:Y:S02]  /*1c020*/  HMMA.16816.F32.BF16 R20, R16.reuse, R22, R12 ;  /* 0x000000161014723c */ /* 0x044fe4000004180c */
[----:B------:R-:W2:Y:S11]  /*1c030*/  LDL.LU.64 R14, [R1+0x18d8] ;  /* 0x0018d800010e7983 */ /* 0x000eb60000300a00 */
[----:B------:R-:W-:Y:S10]  /*1c040*/  @!UPT UIADD3 URZ, URZ, URZ, URZ ;  /* 0x0000003f3f3ff290 */ /* 0x000ff4000fffe03f */
[----:B------:R-:W-:Y:S01]  /*1c050*/  STL.64 [R1+0x650], R20 ;  /* 0x0006501401007387 */ /* 0x000fe20000100a00 */
[----:B------:R0:W-:Y:S03]  /*1c060*/  STL.64 [R1+0x658], R22 ;  /* 0x0006581601007387 */ /* 0x0001e60000100a00 */
[----:B0-----:R-:W4:Y:S01]  /*1c070*/  LDL.LU.64 R22, [R1+0x18d0] ;  /* 0x0018d00001167983 */ /* 0x001f220000300a00 */
[----:B------:R-:W4:Y:S02]  /*1c080*/  LDL.LU.64 R20, [R1+0x18c8] ;  /* 0x0018c80001147983 */ /* 0x000f240000300a00 */
[----:B--2---:R-:W-:Y:S02]  /*1c090*/  IMAD.MOV.U32 R3, RZ, RZ, R14 ;  /* 0x000000ffff037224 */ /* 0x004fe400078e000e */
[----:B------:R-:W-:Y:S01]  /*1c0a0*/  IMAD.MOV.U32 R0, RZ, RZ, R15 ;  /* 0x000000ffff007224 */ /* 0x000fe200078e000f */
[C---:B----4-:R-:W-:Y:S01]  /*1c0b0*/  HMMA.16816.F32.BF16 R20, R16.reuse, R14, R20 ;  /* 0x0000000e1014723c */ /* 0x050fe20000041814 */
[----:B------:R-:W2:Y:S01]  /*1c0c0*/  LDL.LU.64 R14, [R1+0x18c0] ;  /* 0x0018c000010e7983 */ /* 0x000ea20000300a00 */
[----:B------:R-:W2:Y:S11]  /*1c0d0*/  LDL.LU.64 R12, [R1+0x18b8] ;  /* 0x0018b800010c7983 */ /* 0x000eb60000300a00 */
[----:B------:R-:W-:Y:S10]  /*1c0e0*/  @!UPT UIADD3 URZ, URZ, URZ, URZ ;  /* 0x0000003f3f3ff290 */ /* 0x000ff4000fffe03f */
[----:B------:R-:W-:Y:S01]  /*1c0f0*/  STL.64 [R1+0x640], R20 ;  /* 0x0006401401007387 */ /* 0x000fe20000100a00 */
[----:B------:R0:W-:Y:S02]  /*1c100*/  STL [R1+0x648], R22 ;  /* 0x0006481601007387 */ /* 0x0001e40000100800 */
[----:B------:R-:W-:Y:S02]  /*1c110*/  IMAD.MOV.U32 R8, RZ, RZ, R23 ;  /* 0x000000ffff087224 */ /* 0x000fe400078e0017 */
[----:B0-----:R-:W2:Y:S03]  /*1c120*/  LDL.LU.64 R22, [R1+0x18b0] ;  /* 0x0018b00001167983 */ /* 0x001ea60000300a00 */
[----:B------:R-:W-:Y:S01]  /*1c130*/  STL [R1+0x1490], R8 ;  /* 0x0014900801007387 */ /* 0x000fe20000100800 */
[C---:B--2---:R-:W-:Y:S01]  /*1c140*/  HMMA.16816.F32.BF16 R20, R16.reuse, R22, R12 ;  /* 0x000000161014723c */ /* 0x044fe2000004180c */
[----:B------:R-:W2:Y:S01]  /*1c150*/  LDL.LU.64 R14, [R1+0x18a8] ;  /* 0x0018a800010e7983 */ /* 0x000ea20000300a00 */
[----:B------:R-:W2:Y:S11]  /*1c160*/  LDL.LU.64 R12, [R1+0x18a0] ;  /* 0x0018a000010c7983 */ /* 0x000eb60000300a00 */
[----:B------:R-:W-:Y:S10]  /*1c170*/  @!UPT UIADD3 URZ, URZ, URZ, URZ ;  /* 0x0000003f3f3ff290 */ /* 0x000ff4000fffe03f */
[----:B------:R-:W-:Y:S01]  /*1c180*/  STL.64 [R1+0x630], R20 ;  /* 0x0006301401007387 */ /* 0x000fe20000100a00 */
[----:B------:R0:W-:Y:S03]  /*1c190*/  STL.64 [R1+0x638], R22 ;  /* 0x0006381601007387 */ /* 0x0001e60000100a00 */
[----:B0-----:R-:W2:Y:S02]  /*1c1a0*/  LDL.LU.64 R22, [R1+0x1898] ;  /* 0x0018980001167983 */ /* 0x001ea40000300a00 */
[C---:B--2---:R-:W-:Y:S02]  /*1c1b0*/  HMMA.16816.F32.BF16 R20, R16.reuse, R22, R12 ;  /* 0x000000161014723c */ /* 0x044fe4000004180c */
[----:B------:R-:W2:Y:S01]  /*1c1c0*/  LDL.LU.64 R14, [R1+0x1890] ;  /* 0x00189000010e7983 */ /* 0x000ea20000300a00 */
[----:B------:R-:W2:Y:S11]  /*1c1d0*/  LDL.LU.64 R12, [R1+0x1888] ;  /* 0x00188800010c7983 */ /* 0x000eb60000300a00 */
[----:B------:R-:W-:Y:S09]  /*1c1e0*/  @!UPT UIADD3 URZ, URZ, URZ, URZ ;  /* 0x0000003f3f3ff290 */ /* 0x000ff2000fffe03f */
[----:B------:R-:W-:Y:S01]  /*1c1f0*/  STL.64 [R1+0x620], R20 ;  /* 0x0006201401007387 */ /* 0x000fe20000100a00 */
[----:B------:R0:W-:Y:S02]  /*1c200*/  STL [R1+0x628], R22 ;  /* 0x0006281601007387 */ /* 0x0001e40000100800 */
[----:B------:R-:W-:Y:S02]  /*1c210*/  IMAD.MOV.U32 R8, RZ, RZ, R23 ;  /* 0x000000ffff087224 */ /* 0x000fe400078e0017 */
[----:B0-----:R-:W2:Y:S02]  /*1c220*/  LDL.LU.64 R22, [R1+0x1880] ;  /* 0x0018800001167983 */ /* 0x001ea40000300a00 */
[C---:B--2---:R-:W-:Y:S02]  /*1c230*/  HMMA.16816.F32.BF16 R20, R16.reuse, R22, R12 ;  /* 0x000000161014723c */ /* 0x044fe4000004180c */
[----:B------:R-:W3:Y:S11]  /*1c240*/  LDL.LU.64 R14, [R1+0x1878] ;  /* 0x00187800010e7983 */ /* 0x000ef60000300a00 */
[----:B------:R-:W-:Y:S10]  /*1c250*/  @!UPT UIADD3 URZ, URZ, URZ, URZ ;  /* 0x0000003f3f3ff290 */ /* 0x000ff4000fffe03f */
[----:B------:R-:W-:Y:S01]  /*1c260*/  STL.64 [R1+0x610], R20 ;  /* 0x0006101401007387 */ /* 0x000fe20000100a00 */
[----:B------:R0:W-:Y:S03]  /*1c270*/  STL.64 [R1+0x618], R22 ;  /* 0x0006181601007387 */ /* 0x0001e60000100a00 */
[----:B0-----:R-:W2:Y:S01]  /*1c280*/  LDL.LU.64 R22, [R1+0x1870] ;  /* 0x0018700001167983 */ /* 0x001ea20000300a00 */
[----:B------:R-:W2:Y:S01]  /*1c290*/  LDL.LU.64 R20, [R1+0x1868] ;  /* 0x0018680001147983 */ /* 0x000ea20000300a00 */
[C---:B------:R-:W-:Y:S01]  /*1c2a0*/  LOP3.LUT R9, R29.reuse, 0x20, RZ, 0x3c, !PT ;  /* 0x000000201d097812 */ /* 0x040fe200078e3cff */
[----:B---3--:R-:W-:Y:S01]  /*1c2b0*/  HMMA.16816.F32.BF16 R24, R16, R14, R24 ;  /* 0x0000000e1018723c */ /* 0x008fe20000041818 */
[----:B------:R-:W-:-:S03]  /*1c2c0*/  LOP3.LUT R2, R29, 0x40, RZ, 0x3c, !PT ;  /* 0x000000401d027812 */ /* 0x000fc600078e3cff */
[----:B------:R-:W-:Y:S04]  /*1c2d0*/  LDSM.16.MT88.4 R12, [R9+0x9080] ;  /* 0x00908000090c783b */ /* 0x000fe80000004200 */
[----:B--2---:R-:W-:Y:S11]  /*1c2e0*/  HMMA.16816.F32.BF16 R20, R16, R10, R20 ;  /* 0x0000000a1014723c */ /* 0x004ff60000041814 */
[----:B------:R-:W-:Y:S04]  /*1c2f0*/  @!UPT UIADD3 URZ, URZ, URZ, URZ ;  /* 0x0000003f3f3ff290 */ /* 0x000fe8000fffe03f */
[----:B------:R-:W-:Y:S01]  /*1c300*/  STL.64 [R1+0x600], R24 ;  /* 0x0006001801007387 */ /* 0x000fe20000100a00 */
[----:B------:R-:W-:Y:S02]  /*1c310*/  STL.64 [R1+0x608], R26 ;  /* 0x0006081a01007387 */ /* 0x000fe40000100a00 */
[----:B------:R0:W-:Y:S02]  /*1c320*/  STL.64 [R1+0x17f0], R10 ;  /* 0x0017f00a01007387 */ /* 0x0001e40000100a00 */
[----:B------:R-:W-:Y:S03]  /*1c330*/  STL.64 [R1+0x17e8], R8 ;  /* 0x0017e80801007387 */ /* 0x000fe60000100a00 */
[----:B------:R-:W-:Y:S01]  /*1c340*/  STL.64 [R1+0x5f0], R20 ;  /* 0x0005f01401007387 */ /* 0x000fe20000100a00 */
[----:B------:R-:W-:Y:S02]  /*1c350*/  STL.64 [R1+0x5f8], R22 ;  /* 0x0005f81601007387 */ /* 0x000fe40000100a00 */
[----:B0-----:R-:W2:Y:S02]  /*1c360*/  LDL.64 R10, [R1+0x28] ;  /* 0x00002800010a7983 */ /* 0x001ea40000100a00 */
[----:B------:R-:W0:Y:S01]  /*1c370*/  LDSM.16.MT88.4 R20, [R2+0x9000] ;  /* 0x009000000214783b */ /* 0x000e220000004200 */
[----:B--2---:R1:W-:Y:S04]  /*1c380*/  STL.64 [R1+0x1808], R10 ;  /* 0x0018080a01007387 */ /* 0x0043e80000100a00 */
[----:B-1----:R-:W2:Y:S04]  /*1c390*/  LDL.64 R10, [R1+0x38] ;  /* 0x00003800010a7983 */ /* 0x002ea80000100a00 */
[----:B--2---:R-:W-:Y:S01]  /*1c3a0*/  STL.64 [R1+0x1820], R10 ;  /* 0x0018200a01007387 */ /* 0x004fe20000100a00 */
[----:B------:R-:W-:Y:S02]  /*1c3b0*/  STL [R1+0x17a0], R29 ;  /* 0x0017a01d01007387 */ /* 0x000fe40000100800 */
[----:B0-----:R-:W-:Y:S02]  /*1c3c0*/  STL.64 [R1+0x17e0], R22 ;  /* 0x0017e01601007387 */ /* 0x001fe40000100a00 */
[----:B------:R0:W-:Y:S02]  /*1c3d0*/  STL.64 [R1+0x17d8], R20 ;  /* 0x0017d81401007387 */ /* 0x0001e40000100a00 */
[----:B0-----:R-:W2:Y:S01]  /*1c3e0*/  LDL.LU R20, [R1+0x2a0] ;  /* 0x0002a00001147983 */ /* 0x001ea20000300800 */
[----:B------:R-:W2:Y:S02]  /*1c3f0*/  LDL.LU R21, [R1+0x2a4] ;  /* 0x0002a40001157983 */ /* 0x000ea40000300800 */
[----:B------:R-:W3:Y:S02]  /*1c400*/  LDL.LU R22, [R1+0x2a8] ;  /* 0x0002a80001167983 */ /* 0x000ee40000300800 */
[----:B------:R-:W3:Y:S01]  /*1c410*/  LDL.LU R23, [R1+0x2ac] ;  /* 0x0002ac0001177983 */ /* 0x000ee20000300800 */
[----:B------:R-:W4:Y:S04]  /*1c420*/  LDL.64 R10, [R1+0x98] ;  /* 0x00009800010a7983 */ /* 0x000f280000100a00 */
[----:B----4-:R0:W-:Y:S01]  /*1c430*/  STL.64 [R1+0x1838], R10 ;  /* 0x0018380a01007387 */ /* 0x0101e20000100a00 */
[----:B------:R-:W4:Y:S02]  /*1c440*/  LDL.LU R24, [R1+0x150] ;  /* 0x0001500001187983 */ /* 0x000f240000300800 */
[----:B------:R-:W4:Y:S02]  /*1c450*/  LDL.LU R25, [R1+0x154] ;  /* 0x0001540001197983 */ /* 0x000f240000300800 */
[----:B------:R-:W4:Y:S01]  /*1c460*/  LDL.LU R26, [R1+0x158] ;  /* 0x00015800011a7983 */ /* 0x000f220000300800 */
[----:B------:R-:W4:Y:S01]  /*1c470*/  LDL.LU R27, [R1+0x15c] ;  /* 0x00015c00011b7983 */ /* 0x000f220000300800 */
[----:B0-----:R-:W-:-:S02]  /*1c480*/  IMAD.MOV.U32 R10, RZ, RZ, R3 ;  /* 0x000000ffff0a7224 */ /* 0x001fc400078e0003 */
[----:B------:R-:W-:-:S05]  /*1c490*/  IMAD.MOV.U32 R11, RZ, RZ, R0 ;  /* 0x000000ffff0b7224 */ /* 0x000fca00078e0000 */
[----:B------:R-:W-:Y:S01]  /*1c4a0*/  STL.64 [R1+0x1850], R10 ;  /* 0x0018500a01007387 */ /* 0x000fe20000100a00 */
[----:B---3--:R-:W-:Y:S02]  /*1c4b0*/  STL.64 [R1+0x1800], R22 ;  /* 0x0018001601007387 */ /* 0x008fe40000100a00 */
[----:B--2---:R0:W-:Y:S02]  /*1c4c0*/  STL.64 [R1+0x17f8], R20 ;  /* 0x0017f81401007387 */ /* 0x0041e40000100a00 */
[----:B0-----:R-:W2:Y:S01]  /*1c4d0*/  LDL.LU R20, [R1+0x280] ;  /* 0x0002800001147983 */ /* 0x001ea20000300800 */
[----:B------:R-:W2:Y:S02]  /*1c4e0*/  LDL.LU R21, [R1+0x284] ;  /* 0x0002840001157983 */ /* 0x000ea40000300800 */
[----:B------:R-:W3:Y:S02]  /*1c4f0*/  LDL.LU R22, [R1+0x288] ;  /* 0x0002880001167983 */ /* 0x000ee40000300800 */
[----:B------:R-:W3:Y:S01]  /*1c500*/  LDL.LU R23, [R1+0x28c] ;  /* 0x00028c0001177983 */ /* 0x000ee20000300800 */
[----:B------:R-:W2:Y:S04]  /*1c510*/  LDL.64 R10, [R1+0xc8] ;  /* 0x0000c800010a7983 */ /* 0x000ea80000100a00 */
        /* <DEDUP_REMOVED lines=19> */
[----:B------:R-:W0:Y:S01]  /*1c650*/  LDSM.16.MT88.4 R24, [R2+0x9080] ;  /* 0x009080000218783b */ /* 0x000e220000004200 */
[----:B------:R-:W-:-:S03]  /*1c660*/  LOP3.LUT R4, R29, 0x60, RZ, 0x3c, !PT ;  /* 0x000000601d047812 */ /* 0x000fc600078e3cff */
[----:B---3--:R-:W-:Y:S01]  /*1c670*/  STL.64 [R1+0x1860], R22 ;  /* 0x0018601601007387 */ /* 0x008fe20000100a00 */
[----:B--2---:R1:W-:Y:S03]  /*1c680*/  STL.64 [R1+0x1858], R20 ;  /* 0x0018581401007387 */ /* 0x0043e60000100a00 */
[----:B-1----:R-:W2:Y:S01]  /*1c690*/  LDL.LU R20, [R1+0x200] ;  /* 0x0002000001147983 */ /* 0x002ea20000300800 */
[----:B------:R-:W2:Y:S02]  /*1c6a0*/  LDL.LU R21, [R1+0x204] ;  /* 0x0002040001157983 */ /* 0x000ea40000300800 */
[----:B------:R-:W2:Y:S02]  /*1c6b0*/  LDL.LU R22, [R1+0x208] ;  /* 0x0002080001167983 */ /* 0x000ea40000300800 */
[----:B------:R-:W2:Y:S01]  /*1c6c0*/  LDL.LU R23, [R1+0x20c] ;  /* 0x00020c0001177983 */ /* 0x000ea20000300800 */
[----:B0-----:R-:W-:Y:S08]  /*1c6d0*/  STL.64 [R1+0x1758], R26 ;  /* 0x0017581a01007387 */ /* 0x001ff00000100a00 */
[----:B------:R-:W-:Y:S02]  /*1c6e0*/  STL.64 [R1+0x4a0], R16 ;  /* 0x0004a01001007387 */ /* 0x000fe40000100a00 */
[----:B------:R-:W-:Y:S02]  /*1c6f0*/  STL.64 [R1+0x4a8], R18 ;  /* 0x0004a81201007387 */ /* 0x000fe40000100a00 */
[----:B------:R-:W0:Y:S04]  /*1c700*/  LDSM.16.MT88.4 R16, [R4+0x9000] ;  /* 0x009000000410783b */ /* 0x000e280000004200 */
[----:B------:R1:W-:Y:S01]  /*1c710*/  STL.64 [R1+0x1750], R24 ;  /* 0x0017501801007387 */ /* 0x0003e20000100a00 */
[----:B------:R-:W-:-:S02]  /*1c720*/  IMAD.MOV.U32 R2, RZ, RZ, R10 ;  /* 0x000000ffff027224 */ /* 0x000fc400078e000a */
[----:B------:R-:W-:Y:S01]  /*1c730*/  IMAD.MOV.U32 R0, RZ, RZ, R11 ;  /* 0x000000ffff007224 */ /* 0x000fe200078e000b */
[----:B-1----:R-:W3:Y:S01]  /*1c740*/  LDL.LU R24, [R1+0x250] ;  /* 0x0002500001187983 */ /* 0x002ee20000300800 */
[----:B------:R-:W3:Y:S02]  /*1c750*/  LDL.LU R25, [R1+0x254] ;  /* 0x0002540001197983 */ /* 0x000ee40000300800 */
[----:B------:R-:W3:Y:S02]  /*1c760*/  LDL.LU R26, [R1+0x258] ;  /* 0x00025800011a7983 */ /* 0x000ee40000300800 */
[----:B------:R-:W3:Y:S01]  /*1c770*/  LDL.LU R27, [R1+0x25c] ;  /* 0x00025c00011b7983 */ /* 0x000ee20000300800 */
[----:B0-----:R0:W-:Y:S01]  /*1c780*/  STL.64 [R1+0x16d8], R18 ;  /* 0x0016d81201007387 */ /* 0x0011e20000100a00 */
[----:B------:R-:W-:Y:S03]  /*1c790*/  STL.64 [R1+0x16d0], R16 ;  /* 0x0016d01001007387 */ /* 0x000fe60000100a00 */
[----:B0-----:R-:W3:Y:S01]  /*1c7a0*/  LDL.64 R18, [R1+0xa8] ;  /* 0x0000a80001127983 */ /* 0x001ee20000100a00 */
[C---:B--2---:R-:W-:Y:S11]  /*1c7b0*/  HMMA.16816.F32.BF16 R20, R12.reuse, R10, R20 ;  /* 0x0000000a0c14723c */ /* 0x044ff60000041814 */
[----:B------:R-:W-:Y:S11]  /*1c7c0*/  @!UPT UIADD3 URZ, URZ, URZ, URZ ;  /* 0x0000003f3f3ff290 */ /* 0x000ff6000fffe03f */
[----:B------:R-:W-:Y:S01]  /*1c7d0*/  @!UPT UIADD3 URZ, URZ, URZ, URZ ;  /* 0x0000003f3f3ff290 */ /* 0x000fe2000fffe03f */
[----:B------:R-:W-:Y:S01]  /*1c7e0*/  STL.64 [R1+0x1c0], R20 ;  /* 0x0001c01401007387 */ /* 0x000fe20000100a00 */
[----:B------:R0:W-:Y:S03]  /*1c7f0*/  STL.64 [R1+0x1c8], R22 ;  /* 0x0001c81601007387 */ /* 0x0001e60000100a00 */
[----:B0-----:R-:W2:Y:S01]  /*1c800*/  LDL.LU.64 R22, [R1+0x1860] ;  /* 0x0018600001167983 */ /* 0x001ea20000300a00 */
[----:B------:R-:W2:Y:S02]  /*1c810*/  LDL.LU.64 R20, [R1+0x1858] ;  /* 0x0018580001147983 */ /* 0x000ea40000300a00 */
[----:B------:R-:W2:Y:S01]  /*1c820*/  LDL.LU.64 R10, [R1+0x1850] ;  /* 0x00185000010a7983 */ /* 0x000ea20000300a00 */
[C---:B---3--:R-:W-:Y:S08]  /*1c830*/  HMMA.16816.F32.BF16 R24, R12.reuse, R18, R24 ;  /* 0x000000120c18723c */ /* 0x048ff00000041818 */
[C---:B--2---:R-:W-:Y:S01]  /*1c840*/  HMMA.16816.F32.BF16 R8, R12.reuse, R10, R20 ;  /* 0x0000000a0c08723c */ /* 0x044fe20000041814 */
[----:B------:R-:W2:Y:S01]  /*1c850*/  LDL.LU.64 R22, [R1+0x1848] ;  /* 0x0018480001167983 */ /* 0x000ea20000300a00 */
[----:B------:R-:W2:Y:S11]  /*1c860*/  LDL.LU.64 R20, [R1+0x1840] ;  /* 0x0018400001147983 */ /* 0x000eb60000300a00 */
[----:B------:R-:W-:Y:S10]  /*1c870*/  @!UPT UIADD3 URZ, URZ, URZ, URZ ;  /* 0x0000003f3f3ff290 */ /* 0x000ff4000fffe03f */
[----:B------:R-:W-:Y:S01]  /*1c880*/  STL.64 [R1+0x1b0], R8 ;  /* 0x0001b00801007387 */ /* 0x000fe20000100a00 */
[----:B------:R0:W-:Y:S03]  /*1c890*/  STL.64 [R1+0x1b8], R10 ;  /* 0x0001b80a01007387 */ /* 0x0001e60000100a00 */
[----:B0-----:R-:W2:Y:S01]  /*1c8a0*/  LDL.LU.64 R10, [R1+0x1838] ;  /* 0x00183800010a7983 */ /* 0x001ea20000300a00 */
[----:B------:R0:W-:Y:S02]  /*1c8b0*/  STL.64 [R1+0x1a0], R24 ;  /* 0x0001a01801007387 */ /* 0x0001e40000100a00 */
[----:B------:R1:W-:Y:S01]  /*1c8c0*/  STL.64 [R1+0x1a8], R26 ;  /* 0x0001a81a01007387 */ /* 0x0003e20000100a00 */
[----:B0-----:R-:W3:Y:S01]  /*1c8d0*/  LDL.LU R24, [R1+0x290] ;  /* 0x0002900001187983 */ /* 0x001ee20000300800 */
[----:B------:R-:W3:Y:S02]  /*1c8e0*/  LDL.LU R25, [R1+0x294] ;  /* 0x0002940001197983 */ /* 0x000ee40000300800 */
[----:B-1----:R-:W3:Y:S02]  /*1c8f0*/  LDL.LU R26, [R1+0x298] ;  /* 0x00029800011a7983 */ /* 0x002ee40000300800 */
[----:B------:R-:W3:Y:S01]  /*1c900*/  LDL.LU R27, [R1+0x29c] ;  /* 0x00029c00011b7983 */ /* 0x000ee20000300800 */
[----:B------:R0:W-:Y:S04]  /*1c910*/  STL.64 [R1+0x17a8], R18 ;  /* 0x0017a81201007387 */ /* 0x0001e80000100a00 */
[----:B0-----:R-:W4:Y:S01]  /*1c920*/  LDL.64 R18, [R1+0xb8] ;  /* 0x0000b80001127983 */ /* 0x001f220000100a00 */
[----:B--2---:R-:W-:Y:S01]  /*1c930*/  HMMA.16816.F32.BF16 R20, R12, R10, R20 ;  /* 0x0000000a0c14723c */ /* 0x004fe20000041814 */
[----:B------:R-:W-:-:S02]  /*1c940*/  IMAD.MOV.U32 R29, RZ, RZ, R10 ;  /* 0x000000ffff1d7224 */ /* 0x000fc400078e000a */
[----:B----4-:R0:W-:Y:S11]  /*1c950*/  STL.64 [R1+0x17c0], R18 ;  /* 0x0017c01201007387 */ /* 0x0101f60000100a00 */
[----:B------:R-:W-:Y:S09]  /*1c960*/  @!UPT UIADD3 URZ, URZ, URZ, URZ ;  /* 0x0000003f3f3ff290 */ /* 0x000ff2000fffe03f */
[----:B------:R-:W-:Y:S02]  /*1c970*/  STL.64 [R1+0x190], R20 ;  /* 0x0001901401007387 */ /* 0x000fe40000100a00 */
[----:B------:R1:W-:Y:S02]  /*1c980*/  STL.64 [R1+0x198], R22 ;  /* 0x0001981601007387 */ /* 0x0003e40000100a00 */
[----:B0-----:R-:W-:Y:S02]  /*1c990*/  IMAD.MOV.U32 R18, RZ, RZ, R2 ;  /* 0x000000ffff127224 */ /* 0x001fe400078e0002 */
[----:B------:R-:W-:Y:S01]  /*1c9a0*/  IMAD.MOV.U32 R2, RZ, RZ, R11 ;  /* 0x000000ffff027224 */ /* 0x000fe200078e000b */
[----:B-1----:R-:W2:Y:S01]  /*1c9b0*/  LDL.LU.64 R22, [R1+0x1830] ;  /* 0x0018300001167983 */ /* 0x002ea20000300a00 */
[----:B------:R-:W2:Y:S02]  /*1c9c0*/  LDL.LU.64 R20, [R1+0x1828] ;  /* 0x0018280001147983 */ /* 0x000ea40000300a00 */
[----:B------:R-:W2:Y:S02]  /*1c9d0*/  LDL.LU.64 R10, [R1+0x1820] ;  /* 0x00182000010a7983 */ /* 0x000ea40000300a00 */
[----:B------:R-:W-:Y:S01]  /*1c9e0*/  IMAD.MOV.U32 R19, RZ, RZ, R0 ;  /* 0x000000ffff137224 */ /* 0x000fe200078e0000 */
[----:B--2---:R-:W-:Y:S01]  /*1c9f0*/  HMMA.16816.F32.BF16 R20, R12, R10, R20 ;  /* 0x0000000a0c14723c */ /* 0x004fe20000041814 */
[----:B------:R-:W-:-:S02]  /*1ca00*/  IMAD.MOV.U32 R3, RZ, RZ, R10 ;  /* 0x000000ffff037224 */ /* 0x000fc400078e000a */
[----:B------:R-:W-:Y:S11]  /*1ca10*/  IMAD.MOV.U32 R0, RZ, RZ, R11 ;  /* 0x000000ffff007224 */ /* 0x000ff600078e000b */
[----:B------:R-:W-:Y:S09]  /*1ca20*/  @!UPT UIADD3 URZ, URZ, URZ, URZ ;  /* 0x0000003f3f3ff290 */ /* 0x000ff2000fffe03f */
[----:B------:R-:W-:Y:S01]  /*1ca30*/  STL.64 [R1+0x180], R20 ;  /* 0x0001801401007387 */ /* 0x000fe20000100a00 */
[----:B------:R0:W-:Y:S03]  /*1ca40*/  STL.64 [R1+0x188], R22 ;  /* 0x0001881601007387 */ /* 0x0001e60000100a00 */
[----:B0-----:R-:W2:Y:S01]  /*1ca50*/  LDL.LU.64 R22, [R1+0x1818] ;  /* 0x0018180001167983 */ /* 0x001ea20000300a00 */
[----:B------:R-:W2:Y:S02]  /*1ca60*/  LDL.LU.64 R20, [R1+0x1810] ;  /* 0x0018100001147983 */ /* 0x000ea40000300a00 */
[----:B------:R-:W2:Y:S02]  /*1ca70*/  LDL.LU.64 R10, [R1+0x1808] ;  /* 0x00180800010a7983 */ /* 0x000ea40000300a00 */
        /* <DEDUP_REMOVED lines=9> */
[----:B------:R-:W4:Y:S01]  /*1cb10*/  LDL.LU.64 R8, [R1+0x17e8] ;  /* 0x0017e80001087983 */ /* 0x000f220000300a00 */
[C---:B--2---:R-:W-:Y:S11]  /*1cb20*/  HMMA.16816.F32.BF16 R20, R12.reuse, R10, R20 ;  /* 0x0000000a0c14723c */ /* 0x044ff60000041814 */
[----:B------:R-:W-:Y:S11]  /*1cb30*/  @!UPT UIADD3 URZ, URZ, URZ, URZ ;  /* 0x0000003f3f3ff290 */ /* 0x000ff6000fffe03f */
[----:B------:R-:W-:Y:S01]  /*1cb40*/  @!UPT UIADD3 URZ, URZ, URZ, URZ ;  /* 0x0000003f3f3ff290 */ /* 0x000fe2000fffe03f */
[----:B------:R-:W-:Y:S01]  /*1cb50*/  STL.64 [R1+0x160], R20 ;  /* 0x0001601401007387 */ /* 0x000fe20000100a00 */
[----:B------:R0:W-:Y:S03]  /*1cb60*/  STL.64 [R1+0x168], R22 ;  /* 0x0001681601007387 */ /* 0x0001e60000100a00 */
[----:B0-----:R-:W2:Y:S01]  /*1cb70*/  LDL.LU.64 R22, [R1+0x17e0] ;  /* 0x0017e00001167983 */ /* 0x001ea20000300a00 */
[----:B------:R-:W2:Y:S02]  /*1cb80*/  LDL.LU.64 R20, [R1+0x17d8] ;  /* 0x0017d80001147983 */ /* 0x000ea40000300a00 */
[----:B------:R-:W-:Y:S02]  /*1cb90*/  STL.64 [R1+0x1778], R10 ;  /* 0x0017780a01007387 */ /* 0x000fe40000100a00 */
[----:B----4-:R0:W-:Y:S02]  /*1cba0*/  STL.64 [R1+0x1770], R8 ;  /* 0x0017700801007387 */ /* 0x0101e40000100a00 */
[----:B0-----:R-:W4:Y:S01]  /*1cbb0*/  LDL.LU R8, [R1+0x2d0] ;  /* 0x0002d00001087983 */ /* 0x001f220000300800 */
[----:B------:R-:W4:Y:S02]  /*1cbc0*/  LDL.LU R9, [R1+0x2d4] ;  /* 0x0002d40001097983 */ /* 0x000f240000300800 */
[----:B------:R-:W2:Y:S02]  /*1cbd0*/  LDL.LU R10, [R1+0x2d8] ;  /* 0x0002d800010a7983 */ /* 0x000ea40000300800 */
[----:B------:R-:W2:Y:S02]  /*1cbe0*/  LDL.LU R11, [R1+0x2dc] ;  /* 0x0002dc00010b7983 */ /* 0x000ea40000300800 */
[----:B--2---:R-:W-:Y:S01]  /*1cbf0*/  STL.64 [R1+0x17b8], R10 ;  /* 0x0017b80a01007387 */ /* 0x004fe20000100a00 */
[----:B----4-:R0:W-:Y:S03]  /*1cc00*/  STL.64 [R1+0x17b0], R8 ;  /* 0x0017b00801007387 */ /* 0x0101e60000100a00 */
[----:B0-----:R-:W2:Y:S01]  /*1cc10*/  LDL.LU R8, [R1+0x2c0] ;  /* 0x0002c00001087983 */ /* 0x001ea20000300800 */
[----:B------:R-:W2:Y:S02]  /*1cc20*/  LDL.LU R9, [R1+0x2c4] ;  /* 0x0002c40001097983 */ /* 0x000ea40000300800 */
[----:B------:R-:W4:Y:S02]  /*1cc30*/  LDL.LU R10, [R1+0x2c8] ;  /* 0x0002c800010a7983 */ /* 0x000f240000300800 */
[----:B------:R-:W4:Y:S01]  /*1cc40*/  LDL.LU R11, [R1+0x2cc] ;  /* 0x0002cc00010b7983 */ /* 0x000f220000300800 */
[----:B---3--:R-:W-:Y:S01]  /*1cc50*/  HMMA.16816.F32.BF16 R12, R12, R6, R24 ;  /* 0x000000060c0c723c */ /* 0x008fe20000041818 */
[----:B----4-:R-:W-:Y:S01]  /*1cc60*/  STL.64 [R1+0x17d0], R10 ;  /* 0x0017d00a01007387 */ /* 0x010fe20000100a00 */
[----:B--2---:R0:W-:Y:S03]  /*1cc70*/  STL.64 [R1+0x17c8], R8 ;  /* 0x0017c80801007387 */ /* 0x0041e60000100a00 */
[----:B0-----:R-:W2:Y:S01]  /*1cc80*/  LDL.LU R8, [R1+0x2b0] ;  /* 0x0002b00001087983 */ /* 0x001ea20000300800 */
[----:B------:R-:W2:Y:S02]  /*1cc90*/  LDL.LU R9, [R1+0x2b4] ;  /* 0x0002b40001097983 */ /* 0x000ea40000300800 */
[----:B------:R-:W2:Y:S02]  /*1cca0*/  LDL.LU R10, [R1+0x2b8] ;  /* 0x0002b800010a7983 */ /* 0x000ea40000300800 */
[----:B------:R-:W2:Y:S01]  /*1ccb0*/  LDL.LU R11, [R1+0x2bc] ;  /* 0x0002bc00010b7983 */ /* 0x000ea20000300800 */
[----:B------:R-:W3:Y:S11]  /*1ccc0*/  LDL.LU R24, [R1+0x2e0] ;  /* 0x0002e00001187983 */ /* 0x000ef60000300800 */
[----:B------:R-:W-:Y:S01]  /*1ccd0*/  @!UPT UIADD3 URZ, URZ, URZ, URZ ;  /* 0x0000003f3f3ff290 */ /* 0x000fe2000fffe03f */
[----:B------:R-:W-:Y:S02]  /*1cce0*/  STL.64 [R1+0xe0], R12 ;  /* 0x0000e00c01007387 */ /* 0x000fe40000100a00 */
[----:B------:R-:W-:Y:S02]  /*1ccf0*/  STL.64 [R1+0xe8], R14 ;  /* 0x0000e80e01007387 */ /* 0x000fe40000100a00 */
[----:B------:R-:W3:Y:S01]  /*1cd00*/  LDL.LU R25, [R1+0x2e4] ;  /* 0x0002e40001197983 */ /* 0x000ee20000300800 */
[----:B------:R-:W3:Y:S01]  /*1cd10*/  LDL.LU R26, [R1+0x2e8] ;  /* 0x0002e800011a7983 */ /* 0x000ee20000300800 */
[----:B------:R-:W3:Y:S02]  /*1cd20*/  LDL.LU R27, [R1+0x2ec] ;  /* 0x0002ec00011b7983 */ /* 0x000ee40000300800 */
[----:B------:R-:W-:Y:S02]  /*1cd30*/  STL.64 [R1+0x1768], R6 ;  /* 0x0017680601007387 */ /* 0x000fe40000100a00 */
[----:B------:R-:W-:Y:S01]  /*1cd40*/  STL [R1+0x1760], R4 ;  /* 0x0017600401007387 */ /* 0x000fe20000100800 */
[C---:B--2---:R-:W-:Y:S01]  /*1cd50*/  HMMA.16816.F32.BF16 R16, R20.reuse, R18, R8 ;  /* 0x000000121410723c */ /* 0x044fe20000041808 */
[----:B------:R-:W2:Y:S01]  /*1cd60*/  LDL.LU.64 R10, [R1+0x17d0] ;  /* 0x0017d000010a7983 */ /* 0x000ea20000300a00 */
[----:B------:R-:W2:Y:S11]  /*1cd70*/  LDL.LU.64 R8, [R1+0x17c8] ;  /* 0x0017c80001087983 */ /* 0x000eb60000300a00 */
[----:B------:R-:W-:Y:S10]  /*1cd80*/  @!UPT UIADD3 URZ, URZ, URZ, URZ ;  /* 0x0000003f3f3ff290 */ /* 0x000ff4000fffe03f */
[----:B------:R-:W-:Y:S01]  /*1cd90*/  STL.64 [R1+0x150], R16 ;  /* 0x0001501001007387 */ /* 0x000fe20000100a00 */
[----:B------:R0:W-:Y:S03]  /*1cda0*/  STL.64 [R1+0x158], R18 ;  /* 0x0001581201007387 */ /* 0x0001e60000100a00 */
[----:B0-----:R-:W2:Y:S01]  /*1cdb0*/  LDL.LU.64 R18, [R1+0x17c0] ;  /* 0x0017c00001127983 */ /* 0x001ea20000300a00 */
[----:B------:R-:W-:Y:S02]  /*1cdc0*/  IMAD.MOV.U32 R14, RZ, RZ, R3 ;  /* 0x000000ffff0e7224 */ /* 0x000fe400078e0003 */
[----:B------:R-:W-:Y:S01]  /*1cdd0*/  IMAD.MOV.U32 R15, RZ, RZ, R0 ;  /* 0x000000ffff0f7224 */ /* 0x000fe200078e0000 */
[C---:B--2---:R-:W-:Y:S01]  /*1cde0*/  HMMA.16816.F32.BF16 R8, R20.reuse, R18, R8 ;  /* 0x000000121408723c */ /* 0x044fe20000041808 */
        /* <DEDUP_REMOVED lines=13> */
[----:B------:R-:W-:Y:S02]  /*1cec0*/  STL.64 [R1+0x138], R10 ;  /* 0x0001380a01007387 */ /* 0x000fe40000100a00 */
[----:B------:R-:W2:Y:S02]  /*1ced0*/  LDL.LU R16, [R1+0x340] ;  /* 0x0003400001107983 */ /* 0x000ea40000300800 */
[----:B------:R-:W2:Y:S01]  /*1cee0*/  LDL.LU R17, [R1+0x344] ;  /* 0x0003440001117983 */ /* 0x000ea20000300800 */
[----:B------:R-:W4:Y:S01]  /*1cef0*/  LDL.LU R18, [R1+0x348] ;  /* 0x0003480001127983 */ /* 0x000f220000300800 */
[----:B------:R-:W4:Y:S03]  /*1cf00*/  LDL.LU R19, [R1+0x34c] ;  /* 0x00034c0001137983 */ /* 0x000f260000300800 */
        /* <DEDUP_REMOVED lines=10> */
[----:B------:R-:W4:Y:S02]  /*1cfb0*/  LDL.LU R18, [R1+0x368] ;  /* 0x0003680001127983 */ /* 0x000f240000300800 */
[----:B------:R-:W4:Y:S02]  /*1cfc0*/  LDL.LU R19, [R1+0x36c] ;  /* 0x00036c0001137983 */ /* 0x000f240000300800 */
[----:B----4-:R0:W-:Y:S02]  /*1cfd0*/  STL.64 [R1+0x1708], R18 ;  /* 0x0017081201007387 */ /* 0x0101e40000100a00 */
[----:B0-----:R-:W-:-:S02]  /*1cfe0*/  IMAD.MOV.U32 R18, RZ, RZ, R29 ;  /* 0x000000ffff127224 */ /* 0x001fc400078e001d */
[----:B------:R-:W-:-:S07]  /*1cff0*/  IMAD.MOV.U32 R19, RZ, RZ, R2 ;  /* 0x000000ffff137224 */ /* 0x000fce00078e0002 */
[----:B---3--:R-:W-:Y:S01]  /*1d000*/  HMMA.16816.F32.BF16 R8, R20, R18, R24 ;  /* 0x000000121408723c */ /* 0x008fe20000041818 */
[----:B--2---:R-:W-:Y:S01]  /*1d010*/  STL.64 [R1+0x1700], R16 ;  /* 0x0017001001007387 */ /* 0x004fe20000100a00 */
[----:B------:R-:W2:Y:S02]  /*1d020*/  LDL.LU R29, [R1+0x17a0] ;  /* 0x0017a000011d7983 */ /* 0x000ea40000300800 */
[----:B------:R-:W3:Y:S02]  /*1d030*/  LDL.LU R2, [R1+0x179c] ;  /* 0x00179c0001027983 */ /* 0x000ee40000300800 */
[----:B------:R-:W4:Y:S11]  /*1d040*/  LDL.LU R24, [R1+0x320] ;  /* 0x0003200001187983 */ /* 0x000f360000300800 */
[----:B------:R-:W-:Y:S06]  /*1d050*/  @!UPT UIADD3 URZ, URZ, URZ, URZ ;  /* 0x0000003f3f3ff290 */ /* 0x000fec000fffe03f */
[----:B------:R-:W-:Y:S01]  /*1d060*/  STL.64 [R1+0x120], R8 ;  /* 0x0001200801007387 */ /* 0x000fe20000100a00 */
[----:B------:R0:W-:Y:S02]  /*1d070*/  STL.64 [R1+0x128], R10 ;  /* 0x0001280a01007387 */ /* 0x0001e40000100a00 */
[----:B------:R-:W4:Y:S02]  /*1d080*/  LDL.LU R25, [R1+0x324] ;  /* 0x0003240001197983 */ /* 0x000f240000300800 */
[----:B------:R-:W2:Y:S01]  /*1d090*/  LDL.LU R26, [R1+0x328] ;  /* 0x00032800011a7983 */ /* 0x000ea20000300800 */
[----:B------:R-:W2:Y:S01]  /*1d0a0*/  LDL.LU R27, [R1+0x32c] ;  /* 0x00032c00011b7983 */ /* 0x000ea20000300800 */
[----:B0-----:R-:W-:Y:S02]  /*1d0b0*/  IMAD.MOV.U32 R10, RZ, RZ, R28 ;  /* 0x000000ffff0a7224 */ /* 0x001fe400078e001c */
[----:B------:R-:W-:Y:S01]  /*1d0c0*/  IMAD.MOV.U32 R11, RZ, RZ, R5 ;  /* 0x000000ffff0b7224 */ /* 0x000fe200078e0005 */
[----:B--2---:R-:W-:Y:S01]  /*1d0d0*/  STL.64 [R1+0x1788], R26 ;  /* 0x0017881a01007387 */ /* 0x004fe20000100a00 */
[----:B----4-:R-:W-:Y:S02]  /*1d0e0*/  STL.64 [R1+0x1780], R24 ;  /* 0x0017801801007387 */ /* 0x010fe40000100a00 */
[----:B------:R-:W2:Y:S02]  /*1d0f0*/  LDL.LU R28, [R1+0x1798] ;  /* 0x00179800011c7983 */ /* 0x000ea40000300800 */
[----:B------:R0:W-:Y:S01]  /*1d100*/  STL.64 [R1+0x1790], R10 ;  /* 0x0017900a01007387 */ /* 0x0001e20000100a00 */
[----:B------:R-:W4:Y:S01]  /*1d110*/  LDL.LU R8, [R1+0x2f0] ;  /* 0x0002f00001087983 */ /* 0x000f220000300800 */
[----:B------:R-:W4:Y:S03]  /*1d120*/  LDL.LU R9, [R1+0x2f4] ;  /* 0x0002f40001097983 */ /* 0x000f260000300800 */
[----:B0-----:R-:W4:Y:S01]  /*1d130*/  LDL.LU R10, [R1+0x2f8] ;  /* 0x0002f800010a7983 */ /* 0x001f220000300800 */
[----:B------:R-:W4:Y:S02]  /*1d140*/  LDL.LU R11, [R1+0x2fc] ;  /* 0x0002fc00010b7983 */ /* 0x000f240000300800 */
[----:B------:R-:W2:Y:S02]  /*1d150*/  LDL.LU R24, [R1+0x300] ;  /* 0x0003000001187983 */ /* 0x000ea40000300800 */
[----:B------:R-:W2:Y:S01]  /*1d160*/  LDL.LU R25, [R1+0x304] ;  /* 0x0003040001197983 */ /* 0x000ea20000300800 */
[----:B------:R-:W2:Y:S01]  /*1d170*/  LDL.LU R26, [R1+0x308] ;  /* 0x00030800011a7983 */ /* 0x000ea20000300800 */
[----:B------:R-:W2:Y:S02]  /*1d180*/  LDL.LU R27, [R1+0x30c] ;  /* 0x00030c00011b7983 */ /* 0x000ea40000300800 */
[----:B------:R-:W2:Y:S02]  /*1d190*/  LDL.LU R4, [R1+0x330] ;  /* 0x0003300001047983 */ /* 0x000ea40000300800 */
[----:B------:R-:W2:Y:S01]  /*1d1a0*/  LDL.LU R5, [R1+0x334] ;  /* 0x0003340001057983 */ /* 0x000ea20000300800 */
[----:B------:R-:W2:Y:S01]  /*1d1b0*/  LDL.LU R6, [R1+0x338] ;  /* 0x0003380001067983 */ /* 0x000ea20000300800 */
[----:B------:R-:W2:Y:S02]  /*1d1c0*/  LDL.LU R7, [R1+0x33c] ;  /* 0x00033c0001077983 */ /* 0x000ea40000300800 */
[----:B------:R0:W-:Y:S02]  /*1d1d0*/  STL.64 [R1+0x1718], R18 ;  /* 0x0017181201007387 */ /* 0x0001e40000100a00 */
[----:B0-----:R-:W-:-:S02]  /*1d1e0*/  IMAD.MOV.U32 R18, RZ, RZ, R13 ;  /* 0x000000ffff127224 */ /* 0x001fc400078e000d */
[----:B------:R-:W-:-:S05]  /*1d1f0*/  IMAD.MOV.U32 R19, RZ, RZ, R12 ;  /* 0x000000ffff137224 */ /* 0x000fca00078e000c */
[----:B------:R0:W-:Y:S02]  /*1d200*/  STL.64 [R1+0x1730], R18 ;  /* 0x0017301201007387 */ /* 0x0001e40000100a00 */
[----:B0-----:R-:W-:Y:S02]  /*1d210*/  IMAD.MOV.U32 R18, RZ, RZ, R3 ;  /* 0x000000ffff127224 */ /* 0x001fe400078e0003 */
[----:B------:R-:W-:-:S05]  /*1d220*/  IMAD.MOV.U32 R19, RZ, RZ, R0 ;  /* 0x000000ffff137224 */ /* 0x000fca00078e0000 */
[----:B------:R0:W-:Y:S01]  /*1d230*/  STL.64 [R1+0x1748], R18 ;  /* 0x0017481201007387 */ /* 0x0001e20000100a00 */
[----:B------:R-:W2:Y:S02]  /*1d240*/  LDL.LU R16, [R1+0x3a0] ;  /* 0x0003a00001107983 */ /* 0x000ea40000300800 */
[----:B------:R-:W2:Y:S01]  /*1d250*/  LDL.LU R17, [R1+0x3a4] ;  /* 0x0003a40001117983 */ /* 0x000ea20000300800 */
[----:B0-----:R-:W2:Y:S01]  /*1d260*/  LDL.LU R18, [R1+0x3a8] ;  /* 0x0003a80001127983 */ /* 0x001ea20000300800 */
[----:B------:R-:W2:Y:S01]  /*1d270*/  LDL.LU R19, [R1+0x3ac] ;  /* 0x0003ac0001137983 */ /* 0x000ea20000300800 */
[C---:B----4-:R-:W-:Y:S11]  /*1d280*/  HMMA.16816.F32.BF16 R8, R20.reuse, R14, R8 ;  /* 0x0000000e1408723c */ /* 0x050ff60000041808 */
[----:B------:R-:W-:Y:S11]  /*1d290*/  @!UPT UIADD3 URZ, URZ, URZ, URZ ;  /* 0x0000003f3f3ff290 */ /* 0x000ff6000fffe03f */
[----:B------:R-:W-:Y:S01]  /*1d2a0*/  @!UPT UIADD3 URZ, URZ, URZ, URZ ;  /* 0x0000003f3f3ff290 */ /* 0x000fe2000fffe03f */
[----:B------:R-:W-:Y:S01]  /*1d2b0*/  STL.64 [R1+0x110], R8 ;  /* 0x0001100801007387 */ /* 0x000fe20000100a00 */
[----:B------:R0:W-:Y:S03]  /*1d2c0*/  STL.64 [R1+0x118], R10 ;  /* 0x0001180a01007387 */ /* 0x0001e60000100a00 */
[----:B0-----:R-:W2:Y:S01]  /*1d2d0*/  LDL.LU.64 R10, [R1+0x1790] ;  /* 0x00179000010a7983 */ /* 0x001ea20000300a00 */
        /* <DEDUP_REMOVED lines=10> */
[----:B------:R-:W4:Y:S01]  /*1d380*/  LDL.LU R15, [R1+0x38c] ;  /* 0x00038c00010f7983 */ /* 0x000f220000300800 */
[C---:B------:R-:W-:Y:S01]  /*1d390*/  HMMA.16816.F32.BF16 R8, R20.reuse, R10, R24 ;  /* 0x0000000a1408723c */ /* 0x040fe20000041818 */
[----:B----4-:R-:W-:Y:S01]  /*1d3a0*/  STL.64 [R1+0x1740], R14 ;  /* 0x0017400e01007387 */ /* 0x010fe20000100a00 */
[----:B--2---:R0:W-:Y:S03]  /*1d3b0*/  STL.64 [R1+0x1738], R12 ;  /* 0x0017380c01007387 */ /* 0x0041e60000100a00 */
[----:B0-----:R-:W2:Y:S01]  /*1d3c0*/  LDL.LU R12, [R1+0x390] ;  /* 0x00039000010c7983 */ /* 0x001ea20000300800 */
[----:B------:R-:W2:Y:S02]  /*1d3d0*/  LDL.LU R13, [R1+0x394] ;  /* 0x00039400010d7983 */ /* 0x000ea40000300800 */
[----:B------:R-:W2:Y:S02]  /*1d3e0*/  LDL.LU R14, [R1+0x398] ;  /* 0x00039800010e7983 */ /* 0x000ea40000300800 */
[----:B------:R-:W2:Y:S01]  /*1d3f0*/  LDL.LU R15, [R1+0x39c] ;  /* 0x00039c00010f7983 */ /* 0x000ea20000300800 */
[----:B------:R-:W4:Y:S01]  /*1d400*/  LDL.LU.64 R26, [R1+0x1788] ;  /* 0x00178800011a7983 */ /* 0x000f220000300a00 */
[----:B------:R-:W4:Y:S11]  /*1d410*/  LDL.LU.64 R24, [R1+0x1780] ;  /* 0x0017800001187983 */ /* 0x000f360000300a00 */
[----:B------:R-:W-:Y:S02]  /*1d420*/  STL.64 [R1+0x100], R8 ;  /* 0x0001000801007387 */ /* 0x000fe40000100a00 */
[----:B------:R0:W-:Y:S02]  /*1d430*/  STL.64 [R1+0x108], R10 ;  /* 0x0001080a01007387 */ /* 0x0001e40000100a00 */
[----:B0-----:R-:W2:Y:S01]  /*1d440*/  LDL.LU.64 R10, [R1+0x1778] ;  /* 0x00177800010a7983 */ /* 0x001ea20000300a00 */
[----:B------:R-:W3:Y:S01]  /*1d450*/  LDL.LU.64 R8, [R1+0x1770] ;  /* 0x0017700001087983 */ /* 0x000ee20000300a00 */
[C---:B--2---:R-:W-:Y:S11]  /*1d460*/  HMMA.16816.F32.BF16 R4, R20.reuse, R10, R4 ;  /* 0x0000000a1404723c */ /* 0x044ff60000041804 */
[----:B------:R-:W-:Y:S11]  /*1d470*/  @!UPT UIADD3 URZ, URZ, URZ, URZ ;  /* 0x0000003f3f3ff290 */ /* 0x000ff6000fffe03f */
[----:B------:R-:W-:Y:S01]  /*1d480*/  @!UPT UIADD3 URZ, URZ, URZ, URZ ;  /* 0x0000003f3f3ff290 */ /* 0x000fe2000fffe03f */
[----:B------:R-:W-:Y:S01]  /*1d490*/  STL.64 [R1+0xf0], R4 ;  /* 0x0000f00401007387 */ /* 0x000fe20000100a00 */
[----:B------:R0:W-:Y:S03]  /*1d4a0*/  STL.64 [R1+0xf8], R6 ;  /* 0x0000f80601007387 */ /* 0x0001e60000100a00 */
[----:B0-----:R-:W4:Y:S01]  /*1d4b0*/  LDL.LU.64 R6, [R1+0x1768] ;  /* 0x0017680001067983 */ /* 0x001f220000300a00 */
[----:B------:R-:W2:Y:S01]  /*1d4c0*/  LDL.LU R4, [R1+0x1760] ;  /* 0x0017600001047983 */ /* 0x000ea20000300800 */
[----:B----4-:R-:W-:Y:S02]  /*1d4d0*/  HMMA.16816.F32.BF16 R20, R20, R6, R24 ;  /* 0x000000061414723c */ /* 0x010fe40000041818 */
[----:B------:R-:W4:Y:S01]  /*1d4e0*/  LDL.LU.64 R26, [R1+0x1758] ;  /* 0x00175800011a7983 */ /* 0x000f220000300a00 */
[----:B------:R-:W4:Y:S11]  /*1d4f0*/  LDL.LU.64 R24, [R1+0x1750] ;  /* 0x0017500001187983 */ /* 0x000f360000300a00 */
[----:B------:R-:W-:Y:S09]  /*1d500*/  @!UPT UIADD3 URZ, URZ, URZ, URZ ;  /* 0x0000003f3f3ff290 */ /* 0x000ff2000fffe03f */
[----:B------:R-:W-:Y:S01]  /*1d510*/  STL.64 [R1+0xd0], R20 ;  /* 0x0000d01401007387 */ /* 0x000fe20000100a00 */
[----:B------:R0:W-:Y:S03]  /*1d520*/  STL.64 [R1+0xd8], R22 ;  /* 0x0000d81601007387 */ /* 0x0001e60000100a00 */
[----:B0-----:R-:W4:Y:S02]  /*1d530*/  LDL.LU.64 R22, [R1+0xc8] ;  /* 0x0000c80001167983 */ /* 0x001f240000300a00 */
[C---:B----4-:R-:W-:Y:S11]  /*1d540*/  HMMA.16816.F32.BF16 R16, R24.reuse, R22, R16 ;  /* 0x000000161810723c */ /* 0x050ff60000041810 */
[----:B------:R-:W-:Y:S11]  /*1d550*/  @!UPT UIADD3 URZ, URZ, URZ, URZ ;  /* 0x0000003f3f3ff290 */ /* 0x000ff6000fffe03f */
[----:B------:R-:W-:Y:S01]  /*1d560*/  @!UPT UIADD3 URZ, URZ, URZ, URZ ;  /* 0x0000003f3f3ff290 */ /* 0x000fe2000fffe03f */
[----:B------:R-:W-:Y:S01]  /*1d570*/  STL.64 [R1+0x5e0], R16 ;  /* 0x0005e01001007387 */ /* 0x000fe20000100a00 */
[----:B------:R0:W-:Y:S03]  /*1d580*/  STL.64 [R1+0x5e8], R18 ;  /* 0x0005e81201007387 */ /* 0x0001e60000100a00 */
[----:B0-----:R-:W4:Y:S02]  /*1d590*/  LDL.LU.64 R18, [R1+0x1748] ;  /* 0x0017480001127983 */ /* 0x001f240000300a00 */
[C---:B----4-:R-:W-:Y:S02]  /*1d5a0*/  HMMA.16816.F32.BF16 R16, R24.reuse, R18, R12 ;  /* 0x000000121810723c */ /* 0x050fe4000004180c */
[----:B------:R-:W4:Y:S01]  /*1d5b0*/  LDL.LU.64 R14, [R1+0x1740] ;  /* 0x00174000010e7983 */ /* 0x000f220000300a00 */
[----:B------:R-:W4:Y:S11]  /*1d5c0*/  LDL.LU.64 R12, [R1+0x1738] ;  /* 0x00173800010c7983 */ /* 0x000f360000300a00 */
[----:B------:R-:W-:Y:S09]  /*1d5d0*/  @!UPT UIADD3 URZ, URZ, URZ, URZ ;  /* 0x0000003f3f3ff290 */ /* 0x000ff2000fffe03f */
        /* <DEDUP_REMOVED lines=11> */
[----:B------:R-:W4:Y:S11]  /*1d690*/  LDL.LU.64 R14, [R1+0x1710] ;  /* 0x00171000010e7983 */ /* 0x000f360000300a00 */
[----:B------:R-:W-:Y:S10]  /*1d6a0*/  @!UPT UIADD3 URZ, URZ, URZ, URZ ;  /* 0x0000003f3f3ff290 */ /* 0x000ff4000fffe03f */
[----:B------:R-:W-:Y:S01]  /*1d6b0*/  STL.64 [R1+0x5b0], R16 ;  /* 0x0005b01001007387 */ /* 0x000fe20000100a00 */
[----:B------:R0:W-:Y:S03]  /*1d6c0*/  STL.64 [R1+0x5b8], R18 ;  /* 0x0005b81201007387 */ /* 0x0001e60000100a00 */
[----:B0-----:R-:W4:Y:S01]  /*1d6d0*/  LDL.LU.64 R18, [R1+0x1708] ;  /* 0x0017080001127983 */ /* 0x001f220000300a00 */
[----:B------:R-:W4:Y:S02]  /*1d6e0*/  LDL.LU.64 R16, [R1+0x1700] ;  /* 0x0017000001107983 */ /* 0x000f240000300a00 */
[----:B----4-:R-:W-:Y:S01]  /*1d6f0*/  HMMA.16816.F32.BF16 R12, R24, R14, R16 ;  /* 0x0000000e180c723c */ /* 0x010fe20000041810 */
[----:B------:R-:W4:Y:S01]  /*1d700*/  LDL.LU.64 R18, [R1+0x16f8] ;  /* 0x0016f80001127983 */ /* 0x000f220000300a00 */
[----:B------:R-:W4:Y:S11]  /*1d710*/  LDL.LU.64 R16, [R1+0x16f0] ;  /* 0x0016f00001107983 */ /* 0x000f360000300a00 */
[----:B------:R-:W-:Y:S10]  /*1d720*/  @!UPT UIADD3 URZ, URZ, URZ, URZ ;  /* 0x0000003f3f3ff290 */ /* 0x000ff4000fffe03f */
[----:B------:R0:W-:Y:S01]  /*1d730*/  STL.64 [R1+0x5a0], R12 ;  /* 0x0005a00c01007387 */ /* 0x0001e20000100a00 */
[----:B------:R1:W-:Y:S03]  /*1d740*/  STL.64 [R1+0x5a8], R14 ;  /* 0x0005a80e01007387 */ /* 0x0003e60000100a00 */
[----:B0-----:R-:W2:Y:S01]  /*1d750*/  LDL.LU R12, [R1+0x3c0] ;  /* 0x0003c000010c7983 */ /* 0x001ea20000300800 */
[----:B------:R-:W2:Y:S02]  /*1d760*/  LDL.LU R13, [R1+0x3c4] ;  /* 0x0003c400010d7983 */ /* 0x000ea40000300800 */
[----:B-1----:R-:W-:Y:S02]  /*1d770*/  IMAD.MOV.U32 R14, RZ, RZ, R28 ;  /* 0x000000ffff0e7224 */ /* 0x002fe400078e001c */
[----:B---3--:R-:W-:-:S05]  /*1d780*/  IMAD.MOV.U32 R15, RZ, RZ, R2 ;  /* 0x000000ffff0f7224 */ /* 0x008fca00078e0002 */
[----:B------:R0:W-:Y:S04]  /*1d790*/  STL.64 [R1+0x1660], R14 ;  /* 0x0016600e01007387 */ /* 0x0001e80000100a00 */
[----:B--2---:R-:W-:Y:S01]  /*1d7a0*/  STL.64 [R1+0x1658], R12 ;  /* 0x0016580c01007387 */ /* 0x004fe20000100a00 */
[----:B0-----:R-:W4:Y:S02]  /*1d7b0*/  LDL.LU.64 R14, [R1+0x28] ;  /* 0x00002800010e7983 */ /* 0x001f240000300a00 */
[C---:B----4-:R-:W-:Y:S11]  /*1d7c0*/  HMMA.16816.F32.BF16 R16, R24.reuse, R14, R16 ;  /* 0x0000000e1810723c */ /* 0x050ff60000041810 */
[----:B------:R-:W-:Y:S11]  /*1d7d0*/  @!UPT UIADD3 URZ, URZ, URZ, URZ ;  /* 0x0000003f3f3ff290 */ /* 0x000ff6000fffe03f */
[----:B------:R-:W-:Y:S01]  /*1d7e0*/  @!UPT UIADD3 URZ, URZ, URZ, URZ ;  /* 0x0000003f3f3ff290 */ /* 0x000fe2000fffe03f */
[----:B------:R0:W-:Y:S01]  /*1d7f0*/  STL.64 [R1+0x590], R16 ;  /* 0x0005901001007387 */ /* 0x0001e20000100a00 */
[----:B------:R-:W-:Y:S02]  /*1d800*/  IMAD.MOV.U32 R28, RZ, RZ, R18 ;  /* 0x000000ffff1c7224 */ /* 0x000fe400078e0012 */
[----:B------:R-:W-:Y:S02]  /*1d810*/  IMAD.MOV.U32 R2, RZ, RZ, R19 ;  /* 0x000000ffff027224 */ /* 0x000fe400078e0013 */
[----:B------:R-:W2:Y:S04]  /*1d820*/  LDL.LU.64 R18, [R1+0x16e8] ;  /* 0x0016e80001127983 */ /* 0x000ea80000300a00 */
[----:B0-----:R-:W2:Y:S01]  /*1d830*/  LDL.LU.64 R16, [R1+0x16e0] ;  /* 0x0016e00001107983 */ /* 0x001ea20000300a00 */
[----:B------:R0:W-:Y:S03]  /*1d840*/  STL.64 [R1+0x1678], R14 ;  /* 0x0016780e01007387 */ /* 0x0001e60000100a00 */
[----:B0-----:R-:W3:Y:S04]  /*1d850*/  LDL.LU.64 R14, [R1+0x38] ;  /* 0x00003800010e7983 */ /* 0x001ee80000300a00 */
[----:B---3--:R0:W-:Y:S04]  /*1d860*/  STL.64 [R1+0x1690], R14 ;  /* 0x0016900e01007387 */ /* 0x0081e80000100a00 */
[----:B0-----:R-:W3:Y:S01]  /*1d870*/  LDL.LU.64 R14, [R1+0x98] ;  /* 0x00009800010e7983 */ /* 0x001ee20000300a00 */
[----:B--2---:R-:W-:Y:S03]  /*1d880*/  HMMA.16816.F32.BF16 R16, R24, R10, R16 ;  /* 0x0000000a1810723c */ /* 0x004fe60000041810 */
[----:B---3--:R0:W-:Y:S04]  /*1d890*/  STL.64 [R1+0x16a8], R14 ;  /* 0x0016a80e01007387 */ /* 0x0081e80000100a00 */
[----:B0-----:R-:W2:Y:S04]  /*1d8a0*/  LDL.LU.64 R14, [R1+0xa8] ;  /* 0x0000a800010e7983 */ /* 0x001ea80000300a00 */
[----:B--2---:R-:W-:Y:S01]  /*1d8b0*/  STL.64 [R1+0x16b0], R14 ;  /* 0x0016b00e01007387 */ /* 0x004fe20000100a00 */
[----:B------:R0:W-:Y:S02]  /*1d8c0*/  STL [R1+0x1308], R2 ;  /* 0x0013080201007387 */ /* 0x0001e40000100800 */
[----:B------:R1:W-:Y:S09]  /*1d8d0*/  STL [R1+0x1304], R28 ;  /* 0x0013041c01007387 */ /* 0x0003f20000100800 */
[----:B------:R2:W-:Y:S02]  /*1d8e0*/  STL.64 [R1+0x580], R16 ;  /* 0x0005801001007387 */ /* 0x0005e40000100a00 */
[----:B0-----:R-:W-:-:S02]  /*1d8f0*/  IMAD.MOV.U32 R2, RZ, RZ, R19 ;  /* 0x000000ffff027224 */ /* 0x001fc400078e0013 */
[----:B-1----:R-:W-:Y:S01]  /*1d900*/  IMAD.MOV.U32 R28, RZ, RZ, R18 ;  /* 0x000000ffff1c7224 */ /* 0x002fe200078e0012 */
[----:B--2---:R-:W2:Y:S01]  /*1d910*/  LDL.LU R16, [R1+0x310] ;  /* 0x0003100001107983 */ /* 0x004ea20000300800 */
[----:B------:R-:W2:Y:S02]  /*1d920*/  LDL.LU R17, [R1+0x314] ;  /* 0x0003140001117983 */ /* 0x000ea40000300800 */
[----:B------:R-:W2:Y:S02]  /*1d930*/  LDL.LU R18, [R1+0x318] ;  /* 0x0003180001127983 */ /* 0x000ea40000300800 */
[----:B------:R-:W2:Y:S01]  /*1d940*/  LDL.LU R19, [R1+0x31c] ;  /* 0x00031c0001137983 */ /* 0x000ea20000300800 */
[----:B------:R-:W3:Y:S04]  /*1d950*/  LDL.LU.64 R14, [R1+0xb8] ;  /* 0x0000b800010e7983 */ /* 0x000ee80000300a00 */
[----:B---3--:R0:W-:Y:S01]  /*1d960*/  STL.64 [R1+0x16c8], R14 ;  /* 0x0016c80e01007387 */ /* 0x0081e20000100a00 */
[----:B------:R-:W3:Y:S02]  /*1d970*/  LDL.LU R12, [R1+0x420] ;  /* 0x00042000010c7983 */ /* 0x000ee40000300800 */
[----:B------:R-:W3:Y:S01]  /*1d980*/  LDL.LU R13, [R1+0x424] ;  /* 0x00042400010d7983 */ /* 0x000ee20000300800 */
[----:B0-----:R-:W3:Y:S01]  /*1d990*/  LDL.LU R14, [R1+0x428] ;  /* 0x00042800010e7983 */ /* 0x001ee20000300800 */
[----:B------:R-:W3:Y:S02]  /*1d9a0*/  LDL.LU R15, [R1+0x42c] ;  /* 0x00042c00010f7983 */ /* 0x000ee40000300800 */
[----:B------:R-:W-:Y:S02]  /*1d9b0*/  STL.64 [R1+0x1670], R10 ;  /* 0x0016700a01007387 */ /* 0x000fe40000100a00 */
[----:B------:R0:W-:Y:S02]  /*1d9c0*/  STL.64 [R1+0x1668], R8 ;  /* 0x0016680801007387 */ /* 0x0001e40000100a00 */
        /* <DEDUP_REMOVED lines=15> */
[----:B------:R-:W4:Y:S01]  /*1dac0*/  LDL.LU R11, [R1+0x3fc] ;  /* 0x0003fc00010b7983 */ /* 0x000f220000300800 */
[----:B------:R-:W-:Y:S01]  /*1dad0*/  HMMA.16816.F32.BF16 R24, R24, R6, R16 ;  /* 0x000000061818723c */ /* 0x000fe20000041810 */
[----:B----4-:R-:W-:Y:S01]  /*1dae0*/  STL.64 [R1+0x16c0], R10 ;  /* 0x0016c00a01007387 */ /* 0x010fe20000100a00 */
[----:B--2---:R0:W-:Y:S03]  /*1daf0*/  STL.64 [R1+0x16b8], R8 ;  /* 0x0016b80801007387 */ /* 0x0041e60000100a00 */
[----:B0-----:R-:W2:Y:S01]  /*1db00*/  LDL.LU R8, [R1+0x410] ;  /* 0x0004100001087983 */ /* 0x001ea20000300800 */
[----:B------:R-:W2:Y:S02]  /*1db10*/  LDL.LU R9, [R1+0x414] ;  /* 0x0004140001097983 */ /* 0x000ea40000300800 */
[----:B------:R-:W2:Y:S02]  /*1db20*/  LDL.LU R10, [R1+0x418] ;  /* 0x00041800010a7983 */ /* 0x000ea40000300800 */
[----:B------:R-:W2:Y:S01]  /*1db30*/  LDL.LU R11, [R1+0x41c] ;  /* 0x00041c00010b7983 */ /* 0x000ea20000300800 */
[----:B------:R-:W-:Y:S01]  /*1db40*/  STL [R1+0x144c], R2 ;  /* 0x00144c0201007387 */ /* 0x000fe20000100800 */
[----:B------:R-:W-:Y:S02]  /*1db50*/  STL [R1+0x1448], R28 ;  /* 0x0014481c01007387 */ /* 0x000fe40000100800 */
[----:B------:R-:W3:Y:S02]  /*1db60*/  LDL.LU.64 R18, [R1+0x16d8] ;  /* 0x0016d80001127983 */ /* 0x000ee40000300a00 */
[----:B------:R-:W3:Y:S07]  /*1db70*/  LDL.LU.64 R16, [R1+0x16d0] ;  /* 0x0016d00001107983 */ /* 0x000eee0000300a00 */
[----:B------:R0:W-:Y:S01]  /*1db80*/  STL.64 [R1+0x2c0], R24 ;  /* 0x0002c01801007387 */ /* 0x0001e20000100a00 */
[----:B------:R1:W-:Y:S03]  /*1db90*/  STL.64 [R1+0x2c8], R26 ;  /* 0x0002c81a01007387 */ /* 0x0003e60000100a00 */
[----:B0-----:R-:W4:Y:S01]  /*1dba0*/  LDL.LU R24, [R1+0x400] ;  /* 0x0004000001187983 */ /* 0x001f220000300800 */
[----:B------:R-:W4:Y:S02]  /*1dbb0*/  LDL.LU R25, [R1+0x404] ;  /* 0x0004040001197983 */ /* 0x000f240000300800 */
[----:B-1----:R-:W4:Y:S02]  /*1dbc0*/  LDL.LU R26, [R1+0x408] ;  /* 0x00040800011a7983 */ /* 0x002f240000300800 */
[----:B------:R-:W4:Y:S01]  /*1dbd0*/  LDL.LU R27, [R1+0x40c] ;  /* 0x00040c00011b7983 */ /* 0x000f220000300800 */
[----:B---3--:R-:W-:Y:S11]  /*1dbe0*/  HMMA.16816.F32.BF16 R12, R16, R22, R12 ;  /* 0x00000016100c723c */ /* 0x008ff6000004180c */
[----:B------:R-:W-:Y:S11]  /*1dbf0*/  @!UPT UIADD3 URZ, URZ, URZ, URZ ;  /* 0x0000003f3f3ff290 */ /* 0x000ff6000fffe03f */
[----:B------:R-:W-:Y:S01]  /*1dc00*/  @!UPT UIADD3 URZ, URZ, URZ, URZ ;  /* 0x0000003f3f3ff290 */ /* 0x000fe2000fffe03f */
[----:B------:R-:W-:Y:S01]  /*1dc10*/  STL.64 [R1+0x490], R12 ;  /* 0x0004900c01007387 */ /* 0x000fe20000100a00 */
[----:B------:R0:W-:Y:S03]  /*1dc20*/  STL.64 [R1+0x498], R14 ;  /* 0x0004980e01007387 */ /* 0x0001e60000100a00 */
[----:B0-----:R-:W2:Y:S01]  /*1dc30*/  LDL.LU.64 R14, [R1+0x16c8] ;  /* 0x0016c800010e7983 */ /* 0x001ea20000300a00 */
[----:B------:R-:W-:-:S05]  /*1dc40*/  IMAD.MOV.U32 R3, RZ, RZ, R22 ;  /* 0x000000ffff037224 */ /* 0x000fca00078e0016 */
[----:B------:R-:W-:Y:S01]  /*1dc50*/  STL [R1+0x1654], R3 ;  /* 0x0016540301007387 */ /* 0x000fe20000100800 */
[----:B------:R-:W3:Y:S01]  /*1dc60*/  LDL R20, [R1+0x694] ;  /* 0x0006940001147983 */ /* 0x000ee20000100800 */
        /* <DEDUP_REMOVED lines=8> */
[----:B------:R-:W4:Y:S02]  /*1dcf0*/  LDL.LU.64 R14, [R1+0x16b0] ;  /* 0x0016b000010e7983 */ /* 0x000f240000300a00 */
[----:B------:R-:W-:Y:S01]  /*1dd00*/  IMAD.MOV.U32 R2, RZ, RZ, R23 ;  /* 0x000000ffff027224 */ /* 0x000fe200078e0017 */
[C---:B----4-:R-:W-:Y:S01]  /*1dd10*/  HMMA.16816.F32.BF16 R24, R16.reuse, R14, R24 ;  /* 0x0000000e1018723c */ /* 0x050fe20000041818 */
[----:B------:R-:W-:Y:S11]  /*1dd20*/  IMAD.MOV.U32 R23, RZ, RZ, R15 ;  /* 0x000000ffff177224 */ /* 0x000ff600078e000f */
[----:B------:R-:W-:Y:S11]  /*1dd30*/  @!UPT UIADD3 URZ, URZ, URZ, URZ ;  /* 0x0000003f3f3ff290 */ /* 0x000ff6000fffe03f */
[----:B------:R0:W-:Y:S01]  /*1dd40*/  STL.64 [R1+0x470], R24 ;  /* 0x0004701801007387 */ /* 0x0001e20000100a00 */
[----:B------:R1:W-:Y:S02]  /*1dd50*/  STL.64 [R1+0x478], R26 ;  /* 0x0004781a01007387 */ /* 0x0003e40000100a00 */
[----:B0-----:R-:W-:Y:S02]  /*1dd60*/  IMAD.MOV.U32 R24, RZ, RZ, R14 ;  /* 0x000000ffff187224 */ /* 0x001fe400078e000e */
[----:B------:R-:W2:Y:S02]  /*1dd70*/  LDL.LU.64 R14, [R1+0x16a8] ;  /* 0x0016a800010e7983 */ /* 0x000ea40000300a00 */
[C---:B--2---:R-:W-:Y:S01]  /*1dd80*/  HMMA.16816.F32.BF16 R8, R16.reuse, R14, R8 ;  /* 0x0000000e1008723c */ /* 0x044fe20000041808 */
[----:B-1----:R-:W-:Y:S02]  /*1dd90*/  IMAD.MOV.U32 R26, RZ, RZ, R14 ;  /* 0x000000ffff1a7224 */ /* 0x002fe400078e000e */
        /* <DEDUP_REMOVED lines=23> */
[----:B------:R-:W4:Y:S02]  /*1df10*/  LDL.LU.64 R8, [R1+0x1668] ;  /* 0x0016680001087983 */ /* 0x000f240000300a00 */
[----:B------:R-:W2:Y:S02]  /*1df20*/  LDL.LU.64 R14, [R1+0x1660] ;  /* 0x00166000010e7983 */ /* 0x000ea40000300a00 */
[----:B------:R-:W2:Y:S02]  /*1df30*/  LDL.LU.64 R12, [R1+0x1658] ;  /* 0x00165800010c7983 */ /* 0x000ea40000300a00 */
[C---:B--2---:R-:W-:Y:S01]  /*1df40*/  HMMA.16816.F32.BF16 R12, R16.reuse, R10, R12 ;  /* 0x0000000a100c723c */ /* 0x044fe2000004180c */
[----:B------:R-:W-:Y:S01]  /*1df50*/  STL.64 [R1+0x15c0], R10 ;  /* 0x0015c00a01007387 */ /* 0x000fe20000100a00 */
[----:B----4-:R0:W-:Y:S11]  /*1df60*/  STL.64 [R1+0x15b8], R8 ;  /* 0x0015b80801007387 */ /* 0x0101f60000100a00 */
[----:B------:R-:W-:Y:S10]  /*1df70*/  @!UPT UIADD3 URZ, URZ, URZ, URZ ;  /* 0x0000003f3f3ff290 */ /* 0x000ff4000fffe03f */
[----:B------:R-:W-:Y:S01]  /*1df80*/  STL.64 [R1+0x410], R12 ;  /* 0x0004100c01007387 */ /* 0x000fe20000100a00 */
[----:B------:R-:W-:Y:S02]  /*1df90*/  STL.64 [R1+0x418], R14 ;  /* 0x0004180e01007387 */ /* 0x000fe40000100a00 */
[----:B0-----:R-:W2:Y:S02]  /*1dfa0*/  LDL.LU R8, [R1+0x3b0] ;  /* 0x0003b00001087983 */ /* 0x001ea40000300800 */
[----:B------:R-:W2:Y:S01]  /*1dfb0*/  LDL.LU R9, [R1+0x3b4] ;  /* 0x0003b40001097983 */ /* 0x000ea20000300800 */
[----:B------:R-:W2:Y:S01]  /*1dfc0*/  LDL.LU R10, [R1+0x3b8] ;  /* 0x0003b800010a7983 */ /* 0x000ea20000300800 */
[----:B------:R-:W2:Y:S03]  /*1dfd0*/  LDL.LU R11, [R1+0x3bc] ;  /* 0x0003bc00010b7983 */ /* 0x000ea60000300800 */
[----:B------:R-:W-:Y:S01]  /*1dfe0*/  LDSM.16.MT88.4 R12, [R4+0x9080] ;  /* 0x00908000040c783b */ /* 0x000fe20000004200 */
[----:B--2---:R-:W-:Y:S03]  /*1dff0*/  HMMA.16816.F32.BF16 R16, R16, R6, R8 ;  /* 0x000000061010723c */ /* 0x004fe60000041808 */
[----:B------:R-:W0:Y:S11]  /*1e000*/  LDSM.16.MT88.4 R8, [R29+0xa000] ;  /* 0x00a000001d08783b */ /* 0x000e360000004200 */
[----:B------:R-:W-:Y:S09]  /*1e010*/  @!UPT UIADD3 URZ, URZ, URZ, URZ ;  /* 0x0000003f3f3ff290 */ /* 0x000ff2000fffe03f */
[----:B------:R-:W-:Y:S01]  /*1e020*/  STL.64 [R1+0x3a0], R16 ;  /* 0x0003a01001007387 */ /* 0x000fe20000100a00 */
[----:B------:R-:W-:Y:S02]  /*1e030*/  STL.64 [R1+0x3a8], R18 ;  /* 0x0003a81201007387 */ /* 0x000fe40000100a00 */
[----:B---3--:R-:W-:Y:S04]  /*1e040*/  LDSM.16.M88.4 R16, [R20+0x1000] ;  /* 0x001000001410783b */ /* 0x008fe80000000200 */
[----:B0-----:R-:W-:Y:S01]  /*1e050*/  IMAD.MOV.U32 R4, RZ, RZ, R10 ;  /* 0x000000ffff047224 */ /* 0x001fe200078e000a */
[----:B------:R-:W-:Y:S01]  /*1e060*/  STL.64 [R1], R8 ;  /* 0x0000000801007387 */ /* 0x000fe20000100a00 */
[----:B------:R-:W-:Y:S02]  /*1e070*/  IMAD.MOV.U32 R5, RZ, RZ, R11 ;  /* 0x000000ffff057224 */ /* 0x000fe400078e000b */
[----:B------:R-:W0:Y:S04]  /*1e080*/  LDSM.16.M88.4 R8, [R20] ;  /* 0x000000001408783b */ /* 0x000e280000000200 */
[----:B------:R-:W-:Y:S01]  /*1e090*/  STL.64 [R1+0x15d0], R6 ;  /* 0x0015d00601007387 */ /* 0x000fe20000100a00 */
[----:B------:R-:W-:Y:S02]  /*1e0a0*/  STL.64 [R1+0x15c8], R4 ;  /* 0x0015c80401007387 */ /* 0x000fe40000100a00 */
[----:B------:R-:W1:Y:S02]  /*1e0b0*/  LDSM.16.M88.4 R4, [R20+0x2000] ;  /* 0x002000001404783b */ /* 0x000e640000000200 */
[----:B0-----:R-:W-:Y:S02]  /*1e0c0*/  STL.64 [R1+0x80], R8 ;  /* 0x0000800801007387 */ /* 0x001fe40000100a00 */
[----:B------:R0:W-:Y:S02]  /*1e0d0*/  STL.64 [R1+0x88], R10 ;  /* 0x0000880a01007387 */ /* 0x0001e40000100a00 */
[----:B------:R-:W-:Y:S02]  /*1e0e0*/  STL.64 [R1+0x70], R16 ;  /* 0x0000701001007387 */ /* 0x000fe40000100a00 */
[----:B------:R-:W-:Y:S02]  /*1e0f0*/  STL.64 [R1+0x78], R18 ;  /* 0x0000781201007387 */ /* 0x000fe40000100a00 */
[----:B------:R-:W2:Y:S01]  /*1e100*/  LDSM.16.M88.4 R16, [R20+0x3000] ;  /* 0x003000001410783b */ /* 0x000ea20000000200 */
[----:B0-----:R-:W-:-:S02]  /*1e110*/  IMAD.MOV.U32 R10, RZ, RZ, R3 ;  /* 0x000000ffff0a7224 */ /* 0x001fc400078e0003 */
[----:B------:R-:W-:Y:S01]  /*1e120*/  IMAD.MOV.U32 R11, RZ, RZ, R0 ;  /* 0x000000ffff0b7224 */ /* 0x000fe200078e0000 */
[----:B------:R-:W3:Y:S01]  /*1e130*/  LDL.LU R3, [R1+0x1654] ;  /* 0x0016540001037983 */ /* 0x000ee20000300800 */
[----:B-1----:R-:W-:Y:S02]  /*1e140*/  STL.64 [R1+0x60], R4 ;  /* 0x0000600401007387 */ /* 0x002fe40000100a00 */
[----:B------:R-:W-:Y:S02]  /*1e150*/  STL.64 [R1+0x68], R6 ;  /* 0x0000680601007387 */ /* 0x000fe40000100a00 */
[----:B------:R-:W4:Y:S01]  /*1e160*/  LDL.LU R0, [R1+0x1650] ;  /* 0x0016500001007983 */ /* 0x000f220000300800 */
[----:B------:R0:W-:Y:S02]  /*1e170*/  STL.64 [R1+0x15d8], R10 ;  /* 0x0015d80a01007387 */ /* 0x0001e40000100a00 */
[----:B0-----:R-:W-:Y:S02]  /*1e180*/  IMAD.MOV.U32 R10, RZ, RZ, R28 ;  /* 0x000000ffff0a7224 */ /* 0x001fe400078e001c */
[----:B------:R-:W-:-:S05]  /*1e190*/  IMAD.MOV.U32 R11, RZ, RZ, R27 ;  /* 0x000000ffff0b7224 */ /* 0x000fca00078e001b */
[----:B------:R0:W-:Y:S01]  /*1e1a0*/  STL.64 [R1+0x15f0], R10 ;  /* 0x0015f00a01007387 */ /* 0x0001e20000100a00 */
[----:B------:R-:W2:Y:S02]  /*1e1b0*/  LDL.LU R4, [R1+0x670] ;  /* 0x0006700001047983 */ /* 0x000ea40000300800 */
[----:B------:R-:W2:Y:S02]  /*1e1c0*/  LDL.LU R5, [R1+0x674] ;  /* 0x0006740001057983 */ /* 0x000ea40000300800 */
[----:B------:R-:W2:Y:S01]  /*1e1d0*/  LDL.LU R6, [R1+0x678] ;  /* 0x0006780001067983 */ /* 0x000ea20000300800 */
[----:B------:R-:W2:Y:S01]  /*1e1e0*/  LDL.LU R7, [R1+0x67c] ;  /* 0x00067c0001077983 */ /* 0x000ea20000300800 */
[----:B0-----:R-:W-:Y:S02]  /*1e1f0*/  IMAD.MOV.U32 R10, RZ, RZ, R26 ;  /* 0x000000ffff0a7224 */ /* 0x001fe400078e001a */
[----:B------:R-:W-:-:S05]  /*1e200*/  IMAD.MOV.U32 R11, RZ, RZ, R25 ;  /* 0x000000ffff0b7224 */ /* 0x000fca00078e0019 */
[----:B------:R-:W-:Y:S04]  /*1e210*/  STL.64 [R1+0x1608], R10 ;  /* 0x0016080a01007387 */ /* 0x000fe80000100a00 */
[----:B--2---:R-:W-:Y:S01]  /*1e220*/  STL.64 [R1+0x15e8], R6 ;  /* 0x0015e80601007387 */ /* 0x004fe20000100a00 */
[----:B------:R0:W-:Y:S03]  /*1e230*/  STL.64 [R1+0x15e0], R4 ;  /* 0x0015e00401007387 */ /* 0x0001e60000100a00 */
[----:B0-----:R-:W2:Y:S01]  /*1e240*/  LDL.LU R4, [R1+0x680] ;  /* 0x0006800001047983 */ /* 0x001ea20000300800 */
[----:B------:R-:W2:Y:S02]  /*1e250*/  LDL.LU R5, [R1+0x684] ;  /* 0x0006840001057983 */ /* 0x000ea40000300800 */
[----:B------:R-:W2:Y:S02]  /*1e260*/  LDL.LU R6, [R1+0x688] ;  /* 0x0006880001067983 */ /* 0x000ea40000300800 */
[----:B------:R-:W2:Y:S02]  /*1e270*/  LDL.LU R7, [R1+0x68c] ;  /* 0x00068c0001077983 */ /* 0x000ea40000300800 */
[----:B------:R-:W-:-:S02]  /*1e280*/  IMAD.MOV.U32 R10, RZ, RZ, R24 ;  /* 0x000000ffff0a7224 */ /* 0x000fc400078e0018 */
[----:B------:R-:W-:Y:S02]  /*1e290*/  IMAD.MOV.U32 R11, RZ, RZ, R23 ;  /* 0x000000ffff0b7224 */ /* 0x000fe400078e0017 */
[----:B------:R-:W-:Y:S01]  /*1e2a0*/  IMAD.MOV.U32 R28, RZ, RZ, R16 ;  /* 0x000000ffff1c7224 */ /* 0x000fe200078e0010 */
[----:B------:R-:W-:Y:S04]  /*1e2b0*/  LDSM.16.M88.4 R24, [R20+0x5000] ;  /* 0x005000001418783b */ /* 0x000fe80000000200 */
        /* <DEDUP_REMOVED lines=24> */
[----:B---3--:R-:W-:Y:S01]  /*1e440*/  IMAD.MOV.U32 R10, RZ, RZ, R3 ;  /* 0x000000ffff0a7224 */ /* 0x008fe200078e0003 */
[----:B--2---:R-:W-:Y:S01]  /*1e450*/  STL.64 [R1+0x1648], R6 ;  /* 0x0016480601007387 */ /* 0x004fe20000100a00 */
[----:B------:R0:W-:Y:S03]  /*1e460*/  STL.64 [R1+0x1640], R4 ;  /* 0x0016400401007387 */ /* 0x0001e60000100a00 */
[----:B0-----:R-:W2:Y:S01]  /*1e470*/  LDL.LU R4, [R1+0x520] ;  /* 0x0005200001047983 */ /* 0x001ea20000300800 */
[----:B------:R-:W2:Y:S02]  /*1e480*/  LDL.LU R5, [R1+0x524] ;  /* 0x0005240001057983 */ /* 0x000ea40000300800 */
[----:B------:R-:W2:Y:S02]  /*1e490*/  LDL.LU R6, [R1+0x528] ;  /* 0x0005280001067983 */ /* 0x000ea40000300800 */
[----:B------:R-:W2:Y:S01]  /*1e4a0*/  LDL.LU R7, [R1+0x52c] ;  /* 0x00052c0001077983 */ /* 0x000ea20000300800 */
[----:B------:R-:W-:Y:S01]  /*1e4b0*/  STL.64 [R1+0x50], R16 ;  /* 0x0000501001007387 */ /* 0x000fe20000100a00 */
[----:B------:R-:W-:Y:S02]  /*1e4c0*/  STL.64 [R1+0x58], R18 ;  /* 0x0000581201007387 */ /* 0x000fe40000100a00 */
[----:B------:R-:W0:Y:S02]  /*1e4d0*/  LDSM.16.M88.4 R16, [R20+0x4000] ;  /* 0x004000001410783b */ /* 0x000e240000000200 */
[----:B0-----:R-:W-:Y:S02]  /*1e4e0*/  STL.64 [R1+0x40], R16 ;  /* 0x0000401001007387 */ /* 0x001fe40000100a00 */
[----:B------:R-:W-:Y:S02]  /*1e4f0*/  STL.64 [R1+0x48], R18 ;  /* 0x0000481201007387 */ /* 0x000fe40000100a00 */
[----:B------:R-:W-:-:S02]  /*1e500*/  IMAD.MOV.U32 R3, RZ, RZ, R17 ;  /* 0x000000ffff037224 */ /* 0x000fc400078e0011 */
[----:B------:R-:W0:Y:S02]  /*1e510*/  LDSM.16.M88.4 R16, [R20+0x6000] ;  /* 0x006000001410783b */ /* 0x000e240000000200 */
[----:B------:R-:W1:Y:S02]  /*1e520*/  LDSM.16.M88.4 R20, [R20+0x7000] ;  /* 0x007000001414783b */ /* 0x000e640000000200 */
[----:B0-----:R-:W-:Y:S02]  /*1e530*/  STL [R1+0x11cc], R18 ;  /* 0x0011cc1201007387 */ /* 0x001fe40000100800 */
[----:B------:R-:W-:Y:S02]  /*1e540*/  STL.64 [R1+0x10], R24 ;  /* 0x0000101801007387 */ /* 0x000fe40000100a00 */
[----:B------:R-:W-:Y:S02]  /*1e550*/  STL.64 [R1+0x18], R26 ;  /* 0x0000181a01007387 */ /* 0x000fe40000100a00 */
[----:B------:R-:W0:Y:S04]  /*1e560*/  LDSM.16.MT88.4 R24, [R29+0xa080] ;  /* 0x00a080001d18783b */ /* 0x000e280000004200 */
[----:B------:R-:W-:Y:S01]  /*1e570*/  STL [R1+0x11c8], R19 ;  /* 0x0011c81301007387 */ /* 0x000fe20000100800 */
[----:B-1----:R-:W-:Y:S02]  /*1e580*/  STL [R1+0x10f4], R22 ;  /* 0x0010f41601007387 */ /* 0x002fe40000100800 */
[----:B------:R-:W-:Y:S02]  /*1e590*/  STL [R1+0x10f0], R23 ;  /* 0x0010f01701007387 */ /* 0x000fe40000100800 */
[----:B------:R1:W-:Y:S02]  /*1e5a0*/  STL.64 [R1+0x1548], R20 ;  /* 0x0015481401007387 */ /* 0x0003e40000100a00 */
[----:B-1----:R-:W3:Y:S01]  /*1e5b0*/  LDL.LU R20, [R1+0x540] ;  /* 0x0005400001147983 */ /* 0x002ee20000300800 */
[----:B------:R-:W3:Y:S02]  /*1e5c0*/  LDL.LU R21, [R1+0x544] ;  /* 0x0005440001157983 */ /* 0x000ee40000300800 */
[----:B------:R-:W3:Y:S02]  /*1e5d0*/  LDL.LU R22, [R1+0x548] ;  /* 0x0005480001167983 */ /* 0x000ee40000300800 */
[----:B------:R-:W3:Y:S01]  /*1e5e0*/  LDL.LU R23, [R1+0x54c] ;  /* 0x00054c0001177983 */ /* 0x000ee20000300800 */
[----:B0-----:R-:W-:Y:S01]  /*1e5f0*/  STL.64 [R1+0x1538], R26 ;  /* 0x0015381a01007387 */ /* 0x001fe20000100a00 */
[----:B------:R0:W-:Y:S03]  /*1e600*/  STL.64 [R1+0x1530], R24 ;  /* 0x0015301801007387 */ /* 0x0001e60000100a00 */
[----:B0-----:R-:W3:Y:S01]  /*1e610*/  LDL.LU R24, [R1+0x660] ;  /* 0x0006600001187983 */ /* 0x001ee20000300800 */
[----:B------:R-:W3:Y:S02]  /*1e620*/  LDL.LU R25, [R1+0x664] ;  /* 0x0006640001197983 */ /* 0x000ee40000300800 */
[----:B------:R-:W3:Y:S02]  /*1e630*/  LDL.LU R26, [R1+0x668] ;  /* 0x00066800011a7983 */ /* 0x000ee40000300800 */
        /* <DEDUP_REMOVED lines=36> */
[----:B--2---:R-:W-:Y:S02]  /*1e880*/  HMMA.16816.F32.BF16 R8, R12, R10, R4 ;  /* 0x0000000a0c08723c */ /* 0x004fe40000041804 */
[----:B------:R-:W2:Y:S01]  /*1e890*/  LDL.LU.64 R6, [R1+0x15d0] ;  /* 0x0015d00001067983 */ /* 0x000ea20000300a00 */
[----:B------:R-:W2:Y:S11]  /*1e8a0*/  LDL.LU.64 R4, [R1+0x15c8] ;  /* 0x0015c80001047983 */ /* 0x000eb60000300a00 */
[----:B------:R-:W-:Y:S09]  /*1e8b0*/  @!UPT UIADD3 URZ, URZ, URZ, URZ ;  /* 0x0000003f3f3ff290 */ /* 0x000ff2000fffe03f */
[----:B------:R-:W-:Y:S01]  /*1e8c0*/  STL.64 [R1+0x20], R8 ;  /* 0x0000200801007387 */ /* 0x000fe20000100a00 */
[----:B------:R0:W-:Y:S03]  /*1e8d0*/  STL.64 [R1+0x28], R10 ;  /* 0x0000280a01007387 */ /* 0x0001e60000100a00 */
[----:B0-----:R-:W3:Y:S01]  /*1e8e0*/  LDL.LU.64 R10, [R1+0x15c0] ;  /* 0x0015c000010a7983 */ /* 0x001ee20000300a00 */
[----:B------:R-:W2:Y:S02]  /*1e8f0*/  LDL.LU.64 R8, [R1+0x15b8] ;  /* 0x0015b80001087983 */ /* 0x000ea40000300a00 */
[----:B----4-:R-:W-:-:S07]  /*1e900*/  IMAD.MOV.U32 R27, RZ, RZ, R0 ;  /* 0x000000ffff1b7224 */ /* 0x010fce00078e0000 */
[----:B---3--:R-:W-:Y:S11]  /*1e910*/  HMMA.16816.F32.BF16 R24, R12, R10, R24 ;  /* 0x0000000a0c18723c */ /* 0x008ff60000041818 */
[----:B------:R-:W-:Y:S11]  /*1e920*/  @!UPT UIADD3 URZ, URZ, URZ, URZ ;  /* 0x0000003f3f3ff290 */ /* 0x000ff6000fffe03f */
[----:B------:R-:W-:Y:S02]  /*1e930*/  @!UPT UIADD3 URZ, URZ, URZ, URZ ;  /* 0x0000003f3f3ff290 */ /* 0x000fe4000fffe03f */
[----:B------:R-:W-:Y:S02]  /*1e940*/  IMAD.MOV.U32 R18, RZ, RZ, R25 ;  /* 0x000000ffff127224 */ /* 0x000fe400078e0019 */
[----:B------:R-:W-:-:S05]  /*1e950*/  IMAD.MOV.U32 R19, RZ, RZ, R26 ;  /* 0x000000ffff137224 */ /* 0x000fca00078e001a */
[----:B------:R-:W-:Y:S01]  /*1e960*/  STL.64 [R1+0x1558], R18 ;  /* 0x0015581201007387 */ /* 0x000fe20000100a00 */
[----:B------:R-:W-:Y:S02]  /*1e970*/  STL.64 [R1+0x1550], R16 ;  /* 0x0015501001007387 */ /* 0x000fe40000100a00 */
[----:B--2---:R0:W-:Y:S02]  /*1e980*/  STL.64 [R1+0x1498], R8 ;  /* 0x0014980801007387 */ /* 0x0041e40000100a00 */
[----:B0-----:R-:W2:Y:S01]  /*1e990*/  LDL.LU R8, [R1+0x1e0] ;  /* 0x0001e00001087983 */ /* 0x001ea20000300800 */
[----:B------:R-:W2:Y:S02]  /*1e9a0*/  LDL.LU R9, [R1+0x1e4] ;  /* 0x0001e40001097983 */ /* 0x000ea40000300800 */
[----:B------:R-:W3:Y:S02]  /*1e9b0*/  LDL.LU R10, [R1+0x1e8] ;  /* 0x0001e800010a7983 */ /* 0x000ee40000300800 */
[----:B------:R-:W3:Y:S02]  /*1e9c0*/  LDL.LU R11, [R1+0x1ec] ;  /* 0x0001ec00010b7983 */ /* 0x000ee40000300800 */
[----:B------:R-:W-:-:S02]  /*1e9d0*/  IMAD.MOV.U32 R29, RZ, RZ, R24 ;  /* 0x000000ffff1d7224 */ /* 0x000fc400078e0018 */
[----:B------:R-:W-:Y:S01]  /*1e9e0*/  IMAD.MOV.U32 R0, RZ, RZ, R27 ;  /* 0x000000ffff007224 */ /* 0x000fe200078e001b */
[----:B------:R-:W4:Y:S01]  /*1e9f0*/  LDL.LU R24, [R1] ;  /* 0x0000000001187983 */ /* 0x000f220000300800 */
[----:B------:R-:W4:Y:S02]  /*1ea00*/  LDL.LU R25, [R1+0x4] ;  /* 0x0000040001197983 */ /* 0x000f240000300800 */
[----:B------:R-:W-:Y:S02]  /*1ea10*/  IMAD.MOV.U32 R26, RZ, RZ, R4 ;  /* 0x000000ffff1a7224 */ /* 0x000fe400078e0004 */
[----:B------:R-:W-:Y:S01]  /*1ea20*/  IMAD.MOV.U32 R27, RZ, RZ, R5 ;  /* 0x000000ffff1b7224 */ /* 0x000fe200078e0005 */
[----:B------:R-:W4:Y:S01]  /*1ea30*/  LDL.LU R4, [R1+0x15b0] ;  /* 0x0015b00001047983 */ /* 0x000f220000300800 */
[----:B------:R-:W4:Y:S03]  /*1ea40*/  LDL.LU R5, [R1+0x15ac] ;  /* 0x0015ac0001057983 */ /* 0x000f260000300800 */
[----:B---3--:R-:W-:Y:S01]  /*1ea50*/  STL.64 [R1+0x14a8], R10 ;  /* 0x0014a80a01007387 */ /* 0x008fe20000100a00 */
[----:B--2---:R0:W-:Y:S03]  /*1ea60*/  STL.64 [R1+0x14a0], R8 ;  /* 0x0014a00801007387 */ /* 0x0041e60000100a00 */
[----:B0-----:R-:W2:Y:S04]  /*1ea70*/  LDL.64 R8, [R1+0x10] ;  /* 0x0000100001087983 */ /* 0x001ea80000100a00 */
[----:B--2---:R0:W-:Y:S02]  /*1ea80*/  STL.64 [R1+0x1588], R8 ;  /* 0x0015880801007387 */ /* 0x0041e40000100a00 */
[----:B0-----:R-:W-:Y:S02]  /*1ea90*/  HMMA.16816.F32.BF16 R8, R12, R6, R20 ;  /* 0x000000060c08723c */ /* 0x001fe40000041814 */
[----:B------:R0:W-:Y:S05]  /*1eaa0*/  STL [R1+0x1300], R29 ;  /* 0x0013001d01007387 */ /* 0x0001ea0000100800 */
[----:B----4-:R-:W-:Y:S01]  /*1eab0*/  IMAD.MOV.U32 R14, RZ, RZ, R5 ;  /* 0x000000ffff0e7224 */ /* 0x010fe200078e0005 */
[----:B0-----:R-:W2:Y:S01]  /*1eac0*/  LDL R29, [R1+0xcb8] ;  /* 0x000cb800011d7983 */ /* 0x001ea20000100800 */
[----:B------:R-:W3:Y:S02]  /*1ead0*/  LDL.LU R12, [R1+0x1d0] ;  /* 0x0001d000010c7983 */ /* 0x000ee40000300800 */
[----:B------:R-:W-:Y:S11]  /*1eae0*/  IMAD.MOV.U32 R15, RZ, RZ, R4 ;  /* 0x000000ffff0f7224 */ /* 0x000ff600078e0004 */
[----:B------:R-:W-:Y:S01]  /*1eaf0*/  @!UPT UIADD3 URZ, URZ, URZ, URZ ;  /* 0x0000003f3f3ff290 */ /* 0x000fe2000fffe03f */
[----:B------:R0:W-:Y:S01]  /*1eb00*/  STL.64 [R1+0x3c0], R8 ;  /* 0x0003c00801007387 */ /* 0x0001e20000100a00 */
[----:B------:R-:W-:Y:S02]  /*1eb10*/  STL.64 [R1+0x3c8], R10 ;  /* 0x0003c80a01007387 */ /* 0x000fe40000100a00 */
[----:B------:R-:W3:Y:S02]  /*1eb20*/  LDL.LU R13, [R1+0x1d4] ;  /* 0x0001d400010d7983 */ /* 0x000ee40000300800 */
[----:B------:R-:W4:Y:S01]  /*1eb30*/  LDL.LU R5, [R1+0x15a8] ;  /* 0x0015a80001057983 */ /* 0x000f220000300800 */
[----:B------:R-:W4:Y:S04]  /*1eb40*/  LDL.LU R4, [R1+0x15a4] ;  /* 0x0015a40001047983 */ /* 0x000f280000300800 */
[----:B0-----:R-:W2:Y:S01]  /*1eb50*/  LDL.64 R8, [R1+0x80] ;  /* 0x0000800001087983 */ /* 0x001ea20000100a00 */
[----:B------:R-:W2:Y:S02]  /*1eb60*/  LDL.LU R16, [R1+0x510] ;  /* 0x0005100001107983 */ /* 0x000ea40000300800 */
[----:B------:R-:W2:Y:S02]  /*1eb70*/  LDL.LU R17, [R1+0x514] ;  /* 0x0005140001117983 */ /* 0x000ea40000300800 */
[----:B------:R-:W2:Y:S01]  /*1eb80*/  LDL.LU R18, [R1+0x518] ;  /* 0x0005180001127983 */ /* 0x000ea20000300800 */
[----:B------:R-:W2:Y:S04]  /*1eb90*/  LDL.LU R19, [R1+0x51c] ;  /* 0x00051c0001137983 */ /* 0x000ea80000300800 */
[----:B--2---:R-:W-:Y:S01]  /*1eba0*/  STL.64 [R1+0x1598], R18 ;  /* 0x0015981201007387 */ /* 0x004fe20000100a00 */
[----:B------:R0:W-:Y:S03]  /*1ebb0*/  STL.64 [R1+0x1590], R16 ;  /* 0x0015901001007387 */ /* 0x0001e60000100a00 */
[----:B0-----:R-:W2:Y:S01]  /*1ebc0*/  LDL.LU R16, [R1+0x530] ;  /* 0x0005300001107983 */ /* 0x001ea20000300800 */
[----:B------:R-:W2:Y:S02]  /*1ebd0*/  LDL.LU R17, [R1+0x534] ;  /* 0x0005340001117983 */ /* 0x000ea40000300800 */
[----:B------:R-:W2:Y:S02]  /*1ebe0*/  LDL.LU R18, [R1+0x538] ;  /* 0x0005380001127983 */ /* 0x000ea40000300800 */
[----:B------:R-:W2:Y:S01]  /*1ebf0*/  LDL.LU R19, [R1+0x53c] ;  /* 0x00053c0001137983 */ /* 0x000ea20000300800 */
[----:B------:R-:W-:Y:S01]  /*1ec00*/  STL.64 [R1+0x14b8], R14 ;  /* 0x0014b80e01007387 */ /* 0x000fe20000100a00 */
[----:B---3--:R0:W-:Y:S03]  /*1ec10*/  STL.64 [R1+0x14b0], R12 ;  /* 0x0014b00c01007387 */ /* 0x0081e60000100a00 */
[----:B0-----:R-:W3:Y:S01]  /*1ec20*/  LDL.LU R12, [R1+0x1f0] ;  /* 0x0001f000010c7983 */ /* 0x001ee20000300800 */
[----:B------:R-:W3:Y:S02]  /*1ec30*/  LDL.LU R13, [R1+0x1f4] ;  /* 0x0001f400010d7983 */ /* 0x000ee40000300800 */
[----:B------:R-:W2:Y:S02]  /*1ec40*/  LDL.LU R14, [R1+0x1f8] ;  /* 0x0001f800010e7983 */ /* 0x000ea40000300800 */
[----:B------:R-:W2:Y:S01]  /*1ec50*/  LDL.LU R15, [R1+0x1fc] ;  /* 0x0001fc00010f7983 */ /* 0x000ea20000300800 */
[----:B------:R-:W2:Y:S01]  /*1ec60*/  LDL.LU R6, [R1+0x228] ;  /* 0x0002280001067983 */ /* 0x000ea20000300800 */
[----:B------:R-:W2:Y:S03]  /*1ec70*/  LDL.LU R7, [R1+0x22c] ;  /* 0x00022c0001077983 */ /* 0x000ea60000300800 */
[----:B--2---:R-:W-:Y:S01]  /*1ec80*/  STL.64 [R1+0x14f8], R6 ;  /* 0x0014f80601007387 */ /* 0x004fe20000100a00 */
[----:B----4-:R0:W-:Y:S03]  /*1ec90*/  STL.64 [R1+0x14f0], R4 ;  /* 0x0014f00401007387 */ /* 0x0101e60000100a00 */
[----:B0-----:R-:W2:Y:S01]  /*1eca0*/  LDL.LU R4, [R1+0x240] ;  /* 0x0002400001047983 */ /* 0x001ea20000300800 */
[----:B------:R-:W2:Y:S02]  /*1ecb0*/  LDL.LU R5, [R1+0x244] ;  /* 0x0002440001057983 */ /* 0x000ea40000300800 */
[----:B------:R-:W4:Y:S02]  /*1ecc0*/  LDL.LU R6, [R1+0x248] ;  /* 0x0002480001067983 */ /* 0x000f240000300800 */
[----:B------:R-:W4:Y:S01]  /*1ecd0*/  LDL.LU R7, [R1+0x24c] ;  /* 0x00024c0001077983 */ /* 0x000f220000300800 */
[----:B------:R-:W2:Y:S01]  /*1ece0*/  LDL.64 R20, [R1+0x60] ;  /* 0x0000600001147983 */ /* 0x000ea20000100a00 */
[----:B------:R-:W-:Y:S03]  /*1ecf0*/  HMMA.16816.F32.BF16 R16, R24, R8, R16 ;  /* 0x000000081810723c */ /* 0x000fe60000041810 */
[----:B----4-:R-:W-:Y:S01]  /*1ed00*/  STL.64 [R1+0x1508], R6 ;  /* 0x0015080601007387 */ /* 0x010fe20000100a00 */
[----:B--2---:R0:W-:Y:S03]  /*1ed10*/  STL.64 [R1+0x1500], R4 ;  /* 0x0015000401007387 */ /* 0x0041e60000100a00 */
[----:B0-----:R-:W2:Y:S04]  /*1ed20*/  LDL R4, [R1+0x70] ;  /* 0x0000700001047983 */ /* 0x001ea80000100800 */
[----:B------:R-:W2:Y:S01]  /*1ed30*/  LDL R5, [R1+0x74] ;  /* 0x0000740001057983 */ /* 0x000ea20000100800 */
[----:B------:R-:W-:Y:S02]  /*1ed40*/  STL.64 [R1+0x14c8], R14 ;  /* 0x0014c80e01007387 */ /* 0x000fe40000100a00 */
[----:B---3--:R0:W-:Y:S02]  /*1ed50*/  STL.64 [R1+0x14c0], R12 ;  /* 0x0014c00c01007387 */ /* 0x0081e40000100a00 */
[----:B0-----:R-:W3:Y:S01]  /*1ed60*/  LDL R12, [R1+0x40] ;  /* 0x00004000010c7983 */ /* 0x001ee20000100800 */
[----:B------:R-:W-:-:S02]  /*1ed70*/  IMAD.MOV.U32 R13, RZ, RZ, R3 ;  /* 0x000000ffff0d7224 */ /* 0x000fc400078e0003 */
[----:B------:R-:W4:Y:S03]  /*1ed80*/  LDL.LU R3, [R1+0x15a0] ;  /* 0x0015a00001037983 */ /* 0x000f260000300800 */
[----:B---3--:R-:W-:Y:S01]  /*1ed90*/  STL.64 [R1+0x1570], R12 ;  /* 0x0015700c01007387 */ /* 0x008fe20000100a00 */
[----:B------:R-:W-:Y:S02]  /*1eda0*/  STL.64 [R1+0x520], R16 ;  /* 0x0005201001007387 */ /* 0x000fe40000100a00 */
[----:B------:R0:W-:Y:S02]  /*1edb0*/  STL.64 [R1+0x528], R18 ;  /* 0x0005281201007387 */ /* 0x0001e40000100a00 */
[----:B0-----:R-:W2:Y:S01]  /*1edc0*/  LDL.LU.64 R18, [R1+0x1598] ;  /* 0x0015980001127983 */ /* 0x001ea20000300a00 */
[----:B------:R-:W2:Y:S02]  /*1edd0*/  LDL.LU.64 R16, [R1+0x1590] ;  /* 0x0015900001107983 */ /* 0x000ea40000300a00 */
[----:B------:R-:W-:-:S02]  /*1ede0*/  IMAD.MOV.U32 R13, RZ, RZ, R2 ;  /* 0x000000ffff0d7224 */ /* 0x000fc400078e0002 */
[----:B------:R-:W-:Y:S02]  /*1edf0*/  IMAD.MOV.U32 R6, RZ, RZ, R8 ;  /* 0x000000ffff067224 */ /* 0x000fe400078e0008 */
[----:B------:R-:W-:Y:S02]  /*1ee00*/  IMAD.MOV.U32 R2, RZ, RZ, R9 ;  /* 0x000000ffff027224 */ /* 0x000fe400078e0009 */
[----:B------:R-:W3:Y:S01]  /*1ee10*/  LDL.LU.64 R8, [R1+0x1588] ;  /* 0x0015880001087983 */ /* 0x000ee20000300a00 */
[----:B--2---:R-:W-:Y:S11]  /*1ee20*/  HMMA.16816.F32.BF16 R16, R24, R4, R16 ;  /* 0x000000041810723c */ /* 0x004ff60000041810 */
[----:B------:R-:W-:Y:S11]  /*1ee30*/  @!UPT UIADD3 URZ, URZ, URZ, URZ ;  /* 0x0000003f3f3ff290 */ /* 0x000ff6000fffe03f */
[----:B------:R-:W-:Y:S01]  /*1ee40*/  @!UPT UIADD3 URZ, URZ, URZ, URZ ;  /* 0x0000003f3f3ff290 */ /* 0x000fe2000fffe03f */
[----:B------:R0:W-:Y:S01]  /*1ee50*/  STL.64 [R1+0x510], R16 ;  /* 0x0005101001007387 */ /* 0x0001e20000100a00 */
[----:B------:R1:W-:Y:S03]  /*1ee60*/  STL.64 [R1+0x518], R18 ;  /* 0x0005181201007387 */ /* 0x0003e60000100a00 */
[----:B0-----:R-:W2:Y:S01]  /*1ee70*/  LDL.LU R16, [R1+0x4d0] ;  /* 0x0004d00001107983 */ /* 0x001ea20000300800 */
[----:B------:R-:W2:Y:S02]  /*1ee80*/  LDL.LU R17, [R1+0x4d4] ;  /* 0x0004d40001117983 */ /* 0x000ea40000300800 */
[----:B-1----:R-:W2:Y:S02]  /*1ee90*/  LDL.LU R18, [R1+0x4d8] ;  /* 0x0004d80001127983 */ /* 0x002ea40000300800 */
[----:B------:R-:W2:Y:S02]  /*1eea0*/  LDL.LU R19, [R1+0x4dc] ;  /* 0x0004dc0001137983 */ /* 0x000ea40000300800 */
        /* <DEDUP_REMOVED lines=11> */
[----:B------:R-:W2:Y:S01]  /*1ef60*/  LDL.LU R19, [R1+0x4fc] ;  /* 0x0004fc0001137983 */ /* 0x000ea20000300800 */
[----:B------:R0:W-:Y:S02]  /*1ef70*/  STL.64 [R1+0x1518], R4 ;  /* 0x0015180401007387 */ /* 0x0001e40000100a00 */
[----:B0-----:R-:W-:-:S02]  /*1ef80*/  IMAD.MOV.U32 R4, RZ, RZ, R6 ;  /* 0x000000ffff047224 */ /* 0x001fc400078e0006 */
[----:B------:R-:W-:-:S05]  /*1ef90*/  IMAD.MOV.U32 R5, RZ, RZ, R2 ;  /* 0x000000ffff057224 */ /* 0x000fca00078e0002 */
[----:B------:R0:W-:Y:S04]  /*1efa0*/  STL.64 [R1+0x1540], R4 ;  /* 0x0015400401007387 */ /* 0x0001e80000100a00 */
[----:B0-----:R-:W3:Y:S01]  /*1efb0*/  LDL.LU R4, [R1+0x500] ;  /* 0x0005000001047983 */ /* 0x001ee20000300800 */
[----:B------:R-:W3:Y:S02]  /*1efc0*/  LDL.LU R5, [R1+0x504] ;  /* 0x0005040001057983 */ /* 0x000ee40000300800 */
[----:B------:R-:W3:Y:S02]  /*1efd0*/  LDL.LU R6, [R1+0x508] ;  /* 0x0005080001067983 */ /* 0x000ee40000300800 */
[----:B------:R-:W3:Y:S02]  /*1efe0*/  LDL.LU R7, [R1+0x50c] ;  /* 0x00050c0001077983 */ /* 0x000ee40000300800 */
[----:B------:R-:W-:-:S02]  /*1eff0*/  IMAD.MOV.U32 R12, RZ, RZ, R28 ;  /* 0x000000ffff0c7224 */ /* 0x000fc400078e001c */
[----:B------:R-:W-:Y:S02]  /*1f000*/  IMAD.MOV.U32 R10, RZ, RZ, R20 ;  /* 0x000000ffff0a7224 */ /* 0x000fe400078e0014 */
[----:B------:R-:W-:-:S03]  /*1f010*/  IMAD.MOV.U32 R2, RZ, RZ, R21 ;  /* 0x000000ffff027224 */ /* 0x000fc600078e0015 */
[C---:B--2---:R-:W-:Y:S08]  /*1f020*/  HMMA.16816.F32.BF16 R12, R24.reuse, R12, R16 ;  /* 0x0000000c180c723c */ /* 0x044ff00000041810 */
[C---:B---3--:R-:W-:Y:S11]  /*1f030*/  HMMA.16816.F32.BF16 R4, R24.reuse, R20, R4 ;  /* 0x000000141804723c */ /* 0x048ff60000041804 */
[----:B------:R-:W-:Y:S11]  /*1f040*/  @!UPT UIADD3 URZ, URZ, URZ, URZ ;  /* 0x0000003f3f3ff290 */ /* 0x000ff6000fffe03f */
[----:B------:R-:W-:Y:S01]  /*1f050*/  @!UPT UIADD3 URZ, URZ, URZ, URZ ;  /* 0x0000003f3f3ff290 */ /* 0x000fe2000fffe03f */
[----:B------:R0:W-:Y:S01]  /*1f060*/  STL.64 [R1+0x500], R4 ;  /* 0x0005000401007387 */ /* 0x0001e20000100a00 */
[----:B------:R1:W-:Y:S02]  /*1f070*/  STL.64 [R1+0x508], R6 ;  /* 0x0005080601007387 */ /* 0x0003e40000100a00 */
[----:B------:R-:W2:Y:S02]  /*1f080*/  LDL.LU R20, [R1+0x4c0] ;  /* 0x0004c00001147983 */ /* 0x000ea40000300800 */
[----:B------:R-:W2:Y:S01]  /*1f090*/  LDL.LU R21, [R1+0x4c4] ;  /* 0x0004c40001157983 */ /* 0x000ea20000300800 */
[----:B------:R-:W2:Y:S01]  /*1f0a0*/  LDL.LU R22, [R1+0x4c8] ;  /* 0x0004c80001167983 */ /* 0x000ea20000300800 */
[----:B------:R-:W2:Y:S03]  /*1f0b0*/  LDL.LU R23, [R1+0x4cc] ;  /* 0x0004cc0001177983 */ /* 0x000ea60000300800 */
[----:B0-----:R-:W3:Y:S01]  /*1f0c0*/  LDL.LU R4, [R1+0x4b0] ;  /* 0x0004b00001047983 */ /* 0x001ee20000300800 */
[----:B------:R-:W3:Y:S02]  /*1f0d0*/  LDL.LU R5, [R1+0x4b4] ;  /* 0x0004b40001057983 */ /* 0x000ee40000300800 */
[----:B-1----:R-:W3:Y:S02]  /*1f0e0*/  LDL.LU R6, [R1+0x4b8] ;  /* 0x0004b80001067983 */ /* 0x002ee40000300800 */
[----:B------:R-:W2:Y:S01]  /*1f0f0*/  LDL.LU.64 R18, [R1+0x1580] ;  /* 0x0015800001127983 */ /* 0x000ea20000300a00 */
[----:B------:R-:W2:Y:S01]  /*1f100*/  LDL.LU.64 R16, [R1+0x1578] ;  /* 0x0015780001107983 */ /* 0x000ea20000300a00 */
[----:B------:R0:W-:Y:S02]  /*1f110*/  STL.64 [R1+0x4f0], R12 ;  /* 0x0004f00c01007387 */ /* 0x0001e40000100a00 */
[----:B------:R-:W-:Y:S01]  /*1f120*/  STL.64 [R1+0x4f8], R14 ;  /* 0x0004f80e01007387 */ /* 0x000fe20000100a00 */
[----:B0-----:R-:W2:Y:S01]  /*1f130*/  LDL.LU.64 R12, [R1+0x1570] ;  /* 0x00157000010c7983 */ /* 0x001ea20000300a00 */
[----:B----4-:R-:W-:Y:S01]  /*1f140*/  IMAD.MOV.U32 R7, RZ, RZ, R3 ;  /* 0x000000ffff077224 */ /* 0x010fe200078e0003 */
[----:B--2---:R-:W-:Y:S11]  /*1f150*/  HMMA.16816.F32.BF16 R16, R24, R12, R16 ;  /* 0x0000000c1810723c */ /* 0x004ff60000041810 */
[----:B------:R-:W-:Y:S11]  /*1f160*/  @!UPT UIADD3 URZ, URZ, URZ, URZ ;  /* 0x0000003f3f3ff290 */ /* 0x000ff6000fffe03f */
[----:B------:R-:W-:Y:S01]  /*1f170*/  @!UPT UIADD3 URZ, URZ, URZ, URZ ;  /* 0x0000003f3f3ff290 */ /* 0x000fe2000fffe03f */
[----:B------:R-:W-:Y:S01]  /*1f180*/  STL.64 [R1+0x4e0], R16 ;  /* 0x0004e01001007387 */ /* 0x000fe20000100a00 */
[----:B------:R0:W-:Y:S02]  /*1f190*/  STL [R1+0x4e8], R18 ;  /* 0x0004e81201007387 */ /* 0x0001e40000100800 */
[----:B------:R-:W-:Y:S02]  /*1f1a0*/  IMAD.MOV.U32 R3, RZ, RZ, R19 ;  /* 0x000000ffff037224 */ /* 0x000fe400078e0013 */
[----:B0-----:R-:W2:Y:S01]  /*1f1b0*/  LDL.LU.64 R18, [R1+0x1568] ;  /* 0x0015680001127983 */ /* 0x001ea20000300a00 */
[----:B------:R-:W2:Y:S02]  /*1f1c0*/  LDL.LU.64 R16, [R1+0x1560] ;  /* 0x0015600001107983 */ /* 0x000ea40000300a00 */
[----:B------:R0:W-:Y:S02]  /*1f1d0*/  STL.64 [R1+0x14d8], R12 ;  /* 0x0014d80c01007387 */ /* 0x0001e40000100a00 */
[----:B0-----:R-:W-:-:S02]  /*1f1e0*/  IMAD.MOV.U32 R12, RZ, RZ, R10 ;  /* 0x000000ffff0c7224 */ /* 0x001fc400078e000a */
[----:B------:R-:W-:-:S05]  /*1f1f0*/  IMAD.MOV.U32 R13, RZ, RZ, R2 ;  /* 0x000000ffff0d7224 */ /* 0x000fca00078e0002 */
[----:B------:R0:W-:Y:S04]  /*1f200*/  STL.64 [R1+0x1510], R12 ;  /* 0x0015100c01007387 */ /* 0x0001e80000100a00 */
[----:B0-----:R-:W4:Y:S01]  /*1f210*/  LDL.LU R12, [R1+0x430] ;  /* 0x00043000010c7983 */ /* 0x001f220000300800 */
[----:B------:R-:W4:Y:S02]  /*1f220*/  LDL.LU R13, [R1+0x434] ;  /* 0x00043400010d7983 */ /* 0x000f240000300800 */
[----:B------:R-:W3:Y:S02]  /*1f230*/  LDL.LU R14, [R1+0x438] ;  /* 0x00043800010e7983 */ /* 0x000ee40000300800 */
[----:B------:R-:W3:Y:S01]  /*1f240*/  LDL.LU R15, [R1+0x43c] ;  /* 0x00043c00010f7983 */ /* 0x000ee20000300800 */
[C---:B--2---:R-:W-:Y:S01]  /*1f250*/  HMMA.16816.F32.BF16 R16, R24.reuse, R8, R16 ;  /* 0x000000081810723c */ /* 0x044fe20000041810 */
[----:B---3--:R-:W-:Y:S01]  /*1f260*/  STL.64 [R1+0x1528], R14 ;  /* 0x0015280e01007387 */ /* 0x008fe20000100a00 */
[----:B----4-:R0:W-:Y:S03]  /*1f270*/  STL.64 [R1+0x1520], R12 ;  /* 0x0015200c01007387 */ /* 0x0101e60000100a00 */
[----:B0-----:R-:W2:Y:S01]  /*1f280*/  LDL.LU R12, [R1+0x440] ;  /* 0x00044000010c7983 */ /* 0x001ea20000300800 */
[----:B------:R-:W2:Y:S02]  /*1f290*/  LDL.LU R13, [R1+0x444] ;  /* 0x00044400010d7983 */ /* 0x000ea40000300800 */
[----:B------:R-:W2:Y:S02]  /*1f2a0*/  LDL.LU R14, [R1+0x448] ;  /* 0x00044800010e7983 */ /* 0x000ea40000300800 */
[----:B------:R-:W2:Y:S01]  /*1f2b0*/  LDL.LU R15, [R1+0x44c] ;  /* 0x00044c00010f7983 */ /* 0x000ea20000300800 */
[----:B------:R-:W-:Y:S11]  /*1f2c0*/  STL [R1+0x1138], R3 ;  /* 0x0011380301007387 */ /* 0x000ff60000100800 */
[----:B------:R-:W-:Y:S01]  /*1f2d0*/  @!UPT UIADD3 URZ, URZ, URZ, URZ ;  /* 0x0000003f3f3ff290 */ /* 0x000fe2000fffe03f */
[----:B------:R-:W-:Y:S02]  /*1f2e0*/  STL.64 [R1+0x4d0], R16 ;  /* 0x0004d01001007387 */ /* 0x000fe40000100a00 */
[----:B------:R0:W-:Y:S02]  /*1f2f0*/  STL.64 [R1+0x4d8], R18 ;  /* 0x0004d81201007387 */ /* 0x0001e40000100a00 */
[----:B0-----:R-:W3:Y:S01]  /*1f300*/  LDL.LU.64 R18, [R1+0x1558] ;  /* 0x0015580001127983 */ /* 0x001ee20000300a00 */
[----:B------:R-:W4:Y:S02]  /*1f310*/  LDL.LU.64 R16, [R1+0x1550] ;  /* 0x0015500001107983 */ /* 0x000f240000300a00 */
[----:B------:R0:W-:Y:S02]  /*1f320*/  STL.64 [R1+0x14d0], R8 ;  /* 0x0014d00801007387 */ /* 0x0001e40000100a00 */
[----:B0-----:R-:W2:Y:S01]  /*1f330*/  LDL.LU R8, [R1+0x210] ;  /* 0x0002100001087983 */ /* 0x001ea20000300800 */
[----:B------:R-:W2:Y:S02]  /*1f340*/  LDL.LU R9, [R1+0x214] ;  /* 0x0002140001097983 */ /* 0x000ea40000300800 */
[----:B------:R-:W2:Y:S02]  /*1f350*/  LDL.LU R10, [R1+0x218] ;  /* 0x00021800010a7983 */ /* 0x000ea40000300800 */
[----:B------:R-:W2:Y:S01]  /*1f360*/  LDL.LU R11, [R1+0x21c] ;  /* 0x00021c00010b7983 */ /* 0x000ea20000300800 */
[----:B----4-:R-:W-:Y:S01]  /*1f370*/  HMMA.16816.F32.BF16 R20, R24, R16, R20 ;  /* 0x000000101814723c */ /* 0x010fe20000041814 */
[----:B--2---:R-:W-:Y:S01]  /*1f380*/  STL.64 [R1+0x14e8], R10 ;  /* 0x0014e80a01007387 */ /* 0x004fe20000100a00 */
[----:B------:R0:W-:Y:S03]  /*1f390*/  STL.64 [R1+0x14e0], R8 ;  /* 0x0014e00801007387 */ /* 0x0001e60000100a00 */
[----:B0-----:R-:W2:Y:S11]  /*1f3a0*/  LDL.64 R8, [R1+0x50] ;  /* 0x0000500001087983 */ /* 0x001eb60000100a00 */
[----:B------:R-:W-:Y:S07]  /*1f3b0*/  @!UPT UIADD3 URZ, URZ, URZ, URZ ;  /* 0x0000003f3f3ff290 */ /* 0x000fee000fffe03f */
[----:B------:R0:W-:Y:S02]  /*1f3c0*/  STL.64 [R1+0x4c0], R20 ;  /* 0x0004c01401007387 */ /* 0x0001e40000100a00 */
[----:B------:R-:W-:Y:S01]  /*1f3d0*/  STL [R1+0x4c8], R22 ;  /* 0x0004c81601007387 */ /* 0x000fe20000100800 */
[----:B0-----:R-:W4:Y:S01]  /*1f3e0*/  LDL.LU.64 R20, [R1+0x1548] ;  /* 0x0015480001147983 */ /* 0x001f220000300a00 */
[----:B------:R-:W-:-:S05]  /*1f3f0*/  IMAD.MOV.U32 R3, RZ, RZ, R23 ;  /* 0x000000ffff037224 */ /* 0x000fca00078e0017 */
[----:B------:R-:W-:Y:S01]  /*1f400*/  STL [R1+0x113c], R3 ;  /* 0x00113c0301007387 */ /* 0x000fe20000100800 */
[----:B----4-:R-:W-:Y:S03]  /*1f410*/  HMMA.16816.F32.BF16 R24, R24, R20, R4 ;  /* 0x000000141818723c */ /* 0x010fe60000041804 */
[----:B------:R-:W4:Y:S11]  /*1f420*/  LDL.LU.64 R4, [R1+0x1540] ;  /* 0x0015400001047983 */ /* 0x000f360000300a00 */
[----:B------:R-:W-:Y:S09]  /*1f430*/  @!UPT UIADD3 URZ, URZ, URZ, URZ ;  /* 0x0000003f3f3ff290 */ /* 0x000ff2000fffe03f */
[----:B------:R-:W-:Y:S01]  /*1f440*/  STL.64 [R1+0x4b0], R24 ;  /* 0x0004b01801007387 */ /* 0x000fe20000100a00 */
[----:B------:R0:W-:Y:S03]  /*1f450*/  STL.64 [R1+0x4b8], R26 ;  /* 0x0004b81a01007387 */ /* 0x0001e60000100a00 */
[----:B0-----:R-:W4:Y:S01]  /*1f460*/  LDL.LU.64 R26, [R1+0x1538] ;  /* 0x00153800011a7983 */ /* 0x001f220000300a00 */
[----:B------:R-:W4:Y:S02]  /*1f470*/  LDL.LU.64 R24, [R1+0x1530] ;  /* 0x0015300001187983 */ /* 0x000f240000300a00 */
[C---:B----4-:R-:W-:Y:S01]  /*1f480*/  HMMA.16816.F32.BF16 R4, R24.reuse, R4, R12 ;  /* 0x000000041804723c */ /* 0x050fe2000004180c */
[----:B------:R-:W4:Y:S01]  /*1f490*/  LDL.LU.64 R14, [R1+0x1528] ;  /* 0x00152800010e7983 */ /* 0x000f220000300a00 */
[----:B------:R-:W4:Y:S11]  /*1f4a0*/  LDL.LU.64 R12, [R1+0x1520] ;  /* 0x00152000010c7983 */ /* 0x000f360000300a00 */
[----:B------:R-:W-:Y:S10]  /*1f4b0*/  @!UPT UIADD3 URZ, URZ, URZ, URZ ;  /* 0x0000003f3f3ff290 */ /* 0x000ff4000fffe03f */
[----:B------:R0:W-:Y:S04]  /*1f4c0*/  STL.64 [R1+0x440], R4 ;  /* 0x0004400401007387 */ /* 0x0001e80000100a00 */
[----:B0-----:R-:W4:Y:S01]  /*1f4d0*/  LDL.LU.64 R4, [R1+0x1518] ;  /* 0x0015180001047983 */ /* 0x001f220000300a00 */
[----:B------:R-:W-:Y:S02]  /*1f4e0*/  IMAD.MOV.U32 R22, RZ, RZ, R6 ;  /* 0x000000ffff167224 */ /* 0x000fe400078e0006 */
[----:B------:R-:W-:Y:S02]  /*1f4f0*/  IMAD.MOV.U32 R23, RZ, RZ, R7 ;  /* 0x000000ffff177224 */ /* 0x000fe400078e0007 */
[C---:B----4-:R-:W-:Y:S01]  /*1f500*/  HMMA.16816.F32.BF16 R4, R24.reuse, R4, R12 ;  /* 0x000000041804723c */ /* 0x050fe2000004180c */
[----:B------:R-:W4:Y:S11]  /*1f510*/  LDL.LU.64 R12, [R1+0x1510] ;  /* 0x00151000010c7983 */ /* 0x000f360000300a00 */
[----:B------:R-:W-:Y:S11]  /*1f520*/  @!UPT UIADD3 URZ, URZ, URZ, URZ ;  /* 0x0000003f3f3ff290 */ /* 0x000ff6000fffe03f */
[----:B------:R-:W-:Y:S01]  /*1f530*/  STL.64 [R1+0x400], R4 ;  /* 0x0004000401007387 */ /* 0x000fe20000100a00 */
[----:B------:R0:W-:Y:S03]  /*1f540*/  STL.64 [R1+0x408], R6 ;  /* 0x0004080601007387 */ /* 0x0001e60000100a00 */
[----:B0-----:R-:W4:Y:S01]  /*1f550*/  LDL.LU.64 R6, [R1+0x1508] ;  /* 0x0015080001067983 */ /* 0x001f220000300a00 */
[----:B------:R-:W4:Y:S02]  /*1f560*/  LDL.LU.64 R4, [R1+0x1500] ;  /* 0x0015000001047983 */ /* 0x000f240000300a00 */
[C---:B----4-:R-:W-:Y:S01]  /*1f570*/  HMMA.16816.F32.BF16 R12, R24.reuse, R12, R4 ;  /* 0x0000000c180c723c */ /* 0x050fe20000041804 */
[----:B------:R-:W2:Y:S01]  /*1f580*/  LDL.LU.64 R6, [R1+0x14f8] ;  /* 0x0014f80001067983 */ /* 0x000ea20000300a00 */
[----:B------:R-:W2:Y:S11]  /*1f590*/  LDL.LU.64 R4, [R1+0x14f0] ;  /* 0x0014f00001047983 */ /* 0x000eb60000300a00 */
[----:B------:R-:W-:Y:S10]  /*1f5a0*/  @!UPT UIADD3 URZ, URZ, URZ, URZ ;  /* 0x0000003f3f3ff290 */ /* 0x000ff4000fffe03f */
[----:B------:R-:W-:Y:S01]  /*1f5b0*/  STL.64 [R1+0x3f0], R12 ;  /* 0x0003f00c01007387 */ /* 0x000fe20000100a00 */
[----:B------:R2:W-:Y:S02]  /*1f5c0*/  STL.64 [R1+0x3f8], R14 ;  /* 0x0003f80e01007387 */ /* 0x0005e40000100a00 */
[----:B------:R-:W4:Y:S01]  /*1f5d0*/  LDL.LU.64 R10, [R1+0x14e8] ;  /* 0x0014e800010a7983 */ /* 0x000f220000300a00 */
[----:B--2---:R-:W-:Y:S07]  /*1f5e0*/  HMMA.16816.F32.BF16 R12, R24, R8, R4 ;  /* 0x00000008180c723c */ /* 0x004fee0000041804 */
[----:B------:R-:W-:-:S02]  /*1f5f0*/  IMAD.MOV.U32 R5, RZ, RZ, R8 ;  /* 0x000000ffff057224 */ /* 0x000fc400078e0008 */
[----:B------:R-:W-:Y:S02]  /*1f600*/  IMAD.MOV.U32 R4, RZ, RZ, R9 ;  /* 0x000000ffff047224 */ /* 0x000fe400078e0009 */
[----:B------:R-:W4:Y:S11]  /*1f610*/  LDL.LU.64 R8, [R1+0x14e0] ;  /* 0x0014e00001087983 */ /* 0x000f360000300a00 */
[----:B------:R-:W-:Y:S01]  /*1f620*/  @!UPT UIADD3 URZ, URZ, URZ, URZ ;  /* 0x0000003f3f3ff290 */ /* 0x000fe2000fffe03f */
[----:B------:R0:W-:Y:S01]  /*1f630*/  STL.64 [R1+0x3e0], R12 ;  /* 0x0003e00c01007387 */ /* 0x0001e20000100a00 */
[----:B------:R4:W-:Y:S03]  /*1f640*/  STL [R1+0x3e8], R14 ;  /* 0x0003e80e01007387 */ /* 0x0009e60000100800 */
[----:B0-----:R-:W4:Y:S01]  /*1f650*/  LDL.LU.64 R12, [R1+0x14d8] ;  /* 0x0014d800010c7983 */ /* 0x001f220000300a00 */
[----:B------:R-:W-:Y:S02]  /*1f660*/  IMAD.MOV.U32 R3, RZ, RZ, R15 ;  /* 0x000000ffff037224 */ /* 0x000fe400078e000f */
[C---:B----4-:R-:W-:Y:S01]  /*1f670*/  HMMA.16816.F32.BF16 R12, R24.reuse, R12, R8 ;  /* 0x0000000c180c723c */ /* 0x050fe20000041808 */
[----:B------:R-:W2:Y:S11]  /*1f680*/  LDL.LU.64 R8, [R1+0x14d0] ;  /* 0x0014d00001087983 */ /* 0x000eb60000300a00 */
[----:B------:R-:W-:Y:S11]  /*1f690*/  @!UPT UIADD3 URZ, URZ, URZ, URZ ;  /* 0x0000003f3f3ff290 */ /* 0x000ff6000fffe03f */
[----:B------:R-:W-:Y:S01]  /*1f6a0*/  STL.64 [R1+0x3b0], R12 ;  /* 0x0003b00c01007387 */ /* 0x000fe20000100a00 */
[----:B------:R0:W-:Y:S03]  /*1f6b0*/  STL.64 [R1+0x3b8], R14 ;  /* 0x0003b80e01007387 */ /* 0x0001e60000100a00 */
[----:B0-----:R-:W4:Y:S01]  /*1f6c0*/  LDL.LU.64 R14, [R1+0x14c8] ;  /* 0x0014c800010e7983 */ /* 0x001f220000300a00 */
[----:B------:R-:W4:Y:S02]  /*1f6d0*/  LDL.LU.64 R12, [R1+0x14c0] ;  /* 0x0014c000010c7983 */ /* 0x000f240000300a00 */
[----:B--2---:R-:W-:Y:S02]  /*1f6e0*/  IMAD.MOV.U32 R2, RZ, RZ, R8 ;  /* 0x000000ffff027224 */ /* 0x004fe400078e0008 */
[----:B------:R-:W-:Y:S01]  /*1f6f0*/  IMAD.MOV.U32 R28, RZ, RZ, R9 ;  /* 0x000000ffff1c7224 */ /* 0x000fe200078e0009 */
[C---:B----4-:R-:W-:Y:S11]  /*1f700*/  HMMA.16816.F32.BF16 R12, R24.reuse, R8, R12 ;  /* 0x00000008180c723c */ /* 0x050ff6000004180c */
        /* <DEDUP_REMOVED lines=8> */
[C---:B----4-:R-:W-:Y:S08]  /*1f790*/  HMMA.16816.F32.BF16 R8, R24.reuse, R16, R8 ;  /* 0x000000101808723c */ /* 0x050ff00000041808 */
[----:B--2---:R-:W-:Y:S11]  /*1f7a0*/  HMMA.16816.F32.BF16 R12, R24, R20, R12 ;  /* 0x00000014180c723c */ /* 0x004ff6000004180c */
[----:B------:R-:W-:Y:S04]  /*1f7b0*/  @!UPT UIADD3 URZ, URZ, URZ, URZ ;  /* 0x0000003f3f3ff290 */ /* 0x000fe8000fffe03f */
[----:B------:R0:W-:Y:S01]  /*1f7c0*/  STL.64 [R1+0x380], R8 ;  /* 0x0003800801007387 */ /* 0x0001e20000100a00 */
[----:B------:R-:W-:Y:S03]  /*1f7d0*/  STL.64 [R1+0x388], R10 ;  /* 0x0003880a01007387 */ /* 0x000fe60000100a00 */
[----:B0-----:R-:W2:Y:S01]  /*1f7e0*/  LDL.LU.64 R8, [R1+0x1498] ;  /* 0x0014980001087983 */ /* 0x001ea20000300a00 */
[----:B---3--:R-:W-:Y:S02]  /*1f7f0*/  STL.64 [R1+0x1430], R18 ;  /* 0x0014301201007387 */ /* 0x008fe40000100a00 */
[----:B------:R0:W-:Y:S02]  /*1f800*/  STL.64 [R1+0x1428], R16 ;  /* 0x0014281001007387 */ /* 0x0001e40000100a00 */
[----:B0-----:R-:W3:Y:S01]  /*1f810*/  LDL.LU R16, [R1+0x610] ;  /* 0x0006100001107983 */ /* 0x001ee20000300800 */
[----:B------:R-:W-:Y:S02]  /*1f820*/  STL.64 [R1+0x300], R12 ;  /* 0x0003000c01007387 */ /* 0x000fe40000100a00 */
[----:B------:R-:W-:Y:S02]  /*1f830*/  STL.64 [R1+0x308], R14 ;  /* 0x0003080e01007387 */ /* 0x000fe40000100a00 */
[----:B------:R-:W3:Y:S01]  /*1f840*/  LDL.LU R17, [R1+0x614] ;  /* 0x0006140001117983 */ /* 0x000ee20000300800 */
[----:B------:R-:W4:Y:S01]  /*1f850*/  LDL.LU R18, [R1+0x618] ;  /* 0x0006180001127983 */ /* 0x000f220000300800 */
[----:B------:R-:W4:Y:S02]  /*1f860*/  LDL.LU R19, [R1+0x61c] ;  /* 0x00061c0001137983 */ /* 0x000f240000300800 */
[----:B------:R-:W-:-:S02]  /*1f870*/  IMAD.MOV.U32 R24, RZ, RZ, R5 ;  /* 0x000000ffff187224 */ /* 0x000fc400078e0005 */
[----:B------:R-:W-:Y:S01]  /*1f880*/  IMAD.MOV.U32 R25, RZ, RZ, R4 ;  /* 0x000000ffff197224 */ /* 0x000fe200078e0004 */
[----:B------:R-:W-:Y:S04]  /*1f890*/  LDSM.16.MT88.4 R12, [R29+0xa000] ;  /* 0x00a000001d0c783b */ /* 0x000fe80000004200 */
[----:B--2---:R-:W-:Y:S04]  /*1f8a0*/  LDSM.16.MT88.4 R4, [R9+0xa000] ;  /* 0x00a000000904783b */ /* 0x004fe80000004200 */
[----:B----4-:R-:W-:Y:S01]  /*1f8b0*/  STL.64 [R1+0x1458], R18 ;  /* 0x0014581201007387 */ /* 0x010fe20000100a00 */
[----:B---3--:R0:W-:Y:S03]  /*1f8c0*/  STL.64 [R1+0x1450], R16 ;  /* 0x0014501001007387 */ /* 0x0081e60000100a00 */
[----:B0-----:R-:W2:Y:S04]  /*1f8d0*/  LDL.64 R16, [R1+0x60] ;  /* 0x0000600001107983 */ /* 0x001ea80000100a00 */
[----:B--2---:R0:W-:Y:S04]  /*1f8e0*/  STL.64 [R1+0x1470], R16 ;  /* 0x0014701001007387 */ /* 0x0041e80000100a00 */
[----:B0-----:R-:W2:Y:S04]  /*1f8f0*/  LDL.64 R16, [R1+0x70] ;  /* 0x0000700001107983 */ /* 0x001ea80000100a00 */
[----:B--2---:R0:W-:Y:S04]  /*1f900*/  STL.64 [R1+0x1488], R16 ;  /* 0x0014881001007387 */ /* 0x0041e80000100a00 */
[----:B0-----:R-:W2:Y:S01]  /*1f910*/  LDL.64 R16, [R1+0x80] ;  /* 0x0000800001107983 */ /* 0x001ea20000100a00 */
[----:B------:R-:W-:Y:S02]  /*1f920*/  STL.64 [R1+0x1420], R22 ;  /* 0x0014201601007387 */ /* 0x000fe40000100a00 */
[----:B------:R0:W-:Y:S02]  /*1f930*/  STL.64 [R1+0x1418], R20 ;  /* 0x0014181401007387 */ /* 0x0001e40000100a00 */
[----:B0-----:R-:W3:Y:S01]  /*1f940*/  LDL.LU R20, [R1+0x620] ;  /* 0x0006200001147983 */ /* 0x001ee20000300800 */
[----:B------:R-:W3:Y:S02]  /*1f950*/  LDL.LU R21, [R1+0x624] ;  /* 0x0006240001157983 */ /* 0x000ee40000300800 */
[----:B------:R-:W4:Y:S02]  /*1f960*/  LDL.LU R22, [R1+0x628] ;  /* 0x0006280001167983 */ /* 0x000f240000300800 */
[----:B------:R-:W-:-:S02]  /*1f970*/  IMAD.MOV.U32 R23, RZ, RZ, R8 ;  /* 0x000000ffff177224 */ /* 0x000fc400078e0008 */
[----:B------:R-:W2:Y:S04]  /*1f980*/  LDL.LU R8, [R1+0x1490] ;  /* 0x0014900001087983 */ /* 0x000ea80000300800 */
[----:B----4-:R-:W-:Y:S01]  /*1f990*/  STL.64 [R1+0x1468], R22 ;  /* 0x0014681601007387 */ /* 0x010fe20000100a00 */
[----:B---3--:R0:W-:Y:S03]  /*1f9a0*/  STL.64 [R1+0x1460], R20 ;  /* 0x0014601401007387 */ /* 0x0081e60000100a00 */
[----:B0-----:R-:W3:Y:S01]  /*1f9b0*/  LDL.LU R20, [R1+0x630] ;  /* 0x0006300001147983 */ /* 0x001ee20000300800 */
[----:B------:R-:W3:Y:S02]  /*1f9c0*/  LDL.LU R21, [R1+0x634] ;  /* 0x0006340001157983 */ /* 0x000ee40000300800 */
[----:B------:R-:W4:Y:S02]  /*1f9d0*/  LDL.LU R22, [R1+0x638] ;  /* 0x0006380001167983 */ /* 0x000f240000300800 */
[----:B------:R-:W4:Y:S02]  /*1f9e0*/  LDL.LU R23, [R1+0x63c] ;  /* 0x00063c0001177983 */ /* 0x000f240000300800 */
[----:B----4-:R2:W-:Y:S02]  /*1f9f0*/  STL.64 [R1+0x1480], R22 ;  /* 0x0014801601007387 */ /* 0x0105e40000100a00 */
[----:B--2---:R-:W-:-:S02]  /*1fa00*/  IMAD.MOV.U32 R23, RZ, RZ, R8 ;  /* 0x000000ffff177224 */ /* 0x004fc400078e0008 */
[----:B------:R-:W0:Y:S04]  /*1fa10*/  LDSM.16.MT88.4 R8, [R9+0xa080] ;  /* 0x00a080000908783b */ /* 0x000e280000004200 */
[----:B---3--:R1:W-:Y:S04]  /*1fa20*/  STL.64 [R1+0x1478], R20 ;  /* 0x0014781401007387 */ /* 0x0083e80000100a00 */
[----:B-1----:R-:W2:Y:S01]  /*1fa30*/  LDL.LU R20, [R1+0x640] ;  /* 0x0006400001147983 */ /* 0x002ea20000300800 */
[----:B------:R-:W2:Y:S02]  /*1fa40*/  LDL.LU R21, [R1+0x644] ;  /* 0x0006440001157983 */ /* 0x000ea40000300800 */
[----:B------:R-:W2:Y:S01]  /*1fa50*/  LDL.LU R22, [R1+0x648] ;  /* 0x0006480001167983 */ /* 0x000ea20000300800 */
[----:B0-----:R-:W-:Y:S01]  /*1fa60*/  STL.64 [R1+0x1410], R10 ;  /* 0x0014100a01007387 */ /* 0x001fe20000100a00 */
[----:B------:R0:W-:Y:S03]  /*1fa70*/  STL.64 [R1+0x1408], R8 ;  /* 0x0014080801007387 */ /* 0x0001e60000100a00 */
[----:B0-----:R-:W3:Y:S01]  /*1fa80*/  LDL.LU R8, [R1+0x650] ;  /* 0x0006500001087983 */ /* 0x001ee20000300800 */
[----:B------:R-:W3:Y:S02]  /*1fa90*/  LDL.LU R9, [R1+0x654] ;  /* 0x0006540001097983 */ /* 0x000ee40000300800 */
[----:B------:R-:W3:Y:S02]  /*1faa0*/  LDL.LU R10, [R1+0x658] ;  /* 0x00065800010a7983 */ /* 0x000ee40000300800 */
[----:B------:R-:W3:Y:S01]  /*1fab0*/  LDL.LU R11, [R1+0x65c] ;  /* 0x00065c00010b7983 */ /* 0x000ee20000300800 */
[----:B------:R-:W-:Y:S01]  /*1fac0*/  STL.64 [R1+0x1390], R14 ;  /* 0x0013900e01007387 */ /* 0x000fe20000100a00 */
[----:B------:R0:W-:Y:S03]  /*1fad0*/  STL.64 [R1+0x1388], R12 ;  /* 0x0013880c01007387 */ /* 0x0001e60000100a00 */
[----:B0-----:R-:W4:Y:S01]  /*1fae0*/  LDL.LU R12, [R1+0x160] ;  /* 0x00016000010c7983 */ /* 0x001f220000300800 */
[----:B------:R-:W4:Y:S02]  /*1faf0*/  LDL.LU R13, [R1+0x164] ;  /* 0x00016400010d7983 */ /* 0x000f240000300800 */
[----:B------:R-:W2:Y:S02]  /*1fb00*/  LDL.LU R14, [R1+0x168] ;  /* 0x00016800010e7983 */ /* 0x000ea40000300800 */
[----:B------:R-:W2:Y:S01]  /*1fb10*/  LDL.LU R15, [R1+0x16c] ;  /* 0x00016c00010f7983 */ /* 0x000ea20000300800 */
[C---:B---3--:R-:W-:Y:S01]  /*1fb20*/  HMMA.16816.F32.BF16 R8, R4.reuse, R16, R8 ;  /* 0x000000100408723c */ /* 0x048fe20000041808 */
[----:B--2---:R-:W-:Y:S01]  /*1fb30*/  STL.64 [R1+0x13a0], R14 ;  /* 0x0013a00e01007387 */ /* 0x004fe20000100a00 */
[----:B----4-:R0:W-:Y:S03]  /*1fb40*/  STL.64 [R1+0x1398], R12 ;  /* 0x0013980c01007387 */ /* 0x0101e60000100a00 */
[----:B0-----:R-:W2:Y:S11]  /*1fb50*/  LDL.64 R12, [R1+0x40] ;  /* 0x00004000010c7983 */ /* 0x001eb60000100a00 */
[----:B------:R-:W-:Y:S07]  /*1fb60*/  @!UPT UIADD3 URZ, URZ, URZ, URZ ;  /* 0x0000003f3f3ff290 */ /* 0x000fee000fffe03f */
[----:B------:R0:W-:Y:S02]  /*1fb70*/  STL.64 [R1+0x370], R8 ;  /* 0x0003700801007387 */ /* 0x0001e40000100a00 */
[----:B------:R1:W-:Y:S02]  /*1fb80*/  STL.64 [R1+0x378], R10 ;  /* 0x0003780a01007387 */ /* 0x0003e40000100a00 */
[----:B0-----:R-:W-:Y:S02]  /*1fb90*/  IMAD.MOV.U32 R9, RZ, RZ, R16 ;  /* 0x000000ffff097224 */ /* 0x001fe400078e0010 */
[----:B------:R-:W-:Y:S02]  /*1fba0*/  IMAD.MOV.U32 R8, RZ, RZ, R17 ;  /* 0x000000ffff087224 */ /* 0x000fe400078e0011 */
[----:B------:R-:W3:Y:S02]  /*1fbb0*/  LDL.LU.64 R16, [R1+0x1488] ;  /* 0x0014880001107983 */ /* 0x000ee40000300a00 */
[----:B---3--:R-:W-:Y:S01]  /*1fbc0*/  HMMA.16816.F32.BF16 R20, R4, R16, R20 ;  /* 0x000000100414723c */ /* 0x008fe20000041814 */
[----:B-1----:R-:W-:-:S02]  /*1fbd0*/  IMAD.MOV.U32 R11, RZ, RZ, R16 ;  /* 0x000000ffff0b7224 */ /* 0x002fc400078e0010 */
[----:B------:R-:W-:Y:S11]  /*1fbe0*/  IMAD.MOV.U32 R10, RZ, RZ, R17 ;  /* 0x000000ffff0a7224 */ /* 0x000ff600078e0011 */
[----:B------:R-:W-:Y:S09]  /*1fbf0*/  @!UPT UIADD3 URZ, URZ, URZ, URZ ;  /* 0x0000003f3f3ff290 */ /* 0x000ff2000fffe03f */
[----:B------:R-:W-:Y:S01]  /*1fc00*/  STL.64 [R1+0x360], R20 ;  /* 0x0003601401007387 */ /* 0x000fe20000100a00 */
[----:B------:R0:W-:Y:S03]  /*1fc10*/  STL.64 [R1+0x368], R22 ;  /* 0x0003681601007387 */ /* 0x0001e60000100a00 */
[----:B0-----:R-:W3:Y:S01]  /*1fc20*/  LDL.LU.64 R22, [R1+0x1480] ;  /* 0x0014800001167983 */ /* 0x001ee20000300a00 */
[----:B------:R-:W3:Y:S02]  /*1fc30*/  LDL.LU.64 R20, [R1+0x1478] ;  /* 0x0014780001147983 */ /* 0x000ee40000300a00 */
        /* <DEDUP_REMOVED lines=9> */
[----:B------:R-:W-:Y:S01]  /*1fcd0*/  IMAD.MOV.U32 R14, RZ, RZ, R17 ;  /* 0x000000ffff0e7224 */ /* 0x000fe200078e0011 */
[----:B------:R-:W2:Y:S01]  /*1fce0*/  LDL.LU.64 R18, [R1+0x1458] ;  /* 0x0014580001127983 */ /* 0x000ea20000300a00 */
[----:B------:R-:W2:Y:S02]  /*1fcf0*/  LDL.LU.64 R16, [R1+0x1450] ;  /* 0x0014500001107983 */ /* 0x000ea40000300a00 */
[----:B------:R0:W-:Y:S01]  /*1fd00*/  STL.64 [R1+0x13c0], R24 ;  /* 0x0013c01801007387 */ /* 0x0001e20000100a00 */
[----:B---3--:R-:W-:Y:S07]  /*1fd10*/  HMMA.16816.F32.BF16 R20, R4, R24, R20 ;  /* 0x000000180414723c */ /* 0x008fee0000041814 */
[----:B0-----:R-:W-:-:S02]  /*1fd20*/  IMAD.MOV.U32 R24, RZ, RZ, R15 ;  /* 0x000000ffff187224 */ /* 0x001fc400078e000f */
[----:B------:R-:W-:Y:S11]  /*1fd30*/  IMAD.MOV.U32 R25, RZ, RZ, R14 ;  /* 0x000000ffff197224 */ /* 0x000ff600078e000e */
[----:B------:R-:W-:Y:S03]  /*1fd40*/  @!UPT UIADD3 URZ, URZ, URZ, URZ ;  /* 0x0000003f3f3ff290 */ /* 0x000fe6000fffe03f */
[----:B------:R-:W-:Y:S01]  /*1fd50*/  STL.64 [R1+0x340], R20 ;  /* 0x0003401401007387 */ /* 0x000fe20000100a00 */
[----:B------:R2:W-:Y:S02]  /*1fd60*/  STL.64 [R1+0x348], R22 ;  /* 0x0003481601007387 */ /* 0x0005e40000100a00 */
[----:B--2---:R-:W-:Y:S01]  /*1fd70*/  HMMA.16816.F32.BF16 R20, R4, R12, R16 ;  /* 0x0000000c0414723c */ /* 0x004fe20000041810 */
[----:B------:R0:W-:Y:S06]  /*1fd80*/  STL.64 [R1+0x13d8], R24 ;  /* 0x0013d81801007387 */ /* 0x0001ec0000100a00 */
[----:B------:R-:W-:-:S02]  /*1fd90*/  IMAD.MOV.U32 R16, RZ, RZ, R2 ;  /* 0x000000ffff107224 */ /* 0x000fc400078e0002 */
[----:B0-----:R-:W-:Y:S02]  /*1fda0*/  IMAD.MOV.U32 R24, RZ, RZ, R11 ;  /* 0x000000ffff187224 */ /* 0x001fe400078e000b */
[----:B------:R-:W-:Y:S02]  /*1fdb0*/  IMAD.MOV.U32 R25, RZ, RZ, R10 ;  /* 0x000000ffff197224 */ /* 0x000fe400078e000a */
[----:B------:R-:W-:-:S03]  /*1fdc0*/  IMAD.MOV.U32 R17, RZ, RZ, R28 ;  /* 0x000000ffff117224 */ /* 0x000fc600078e001c */
[----:B------:R-:W-:Y:S01]  /*1fdd0*/  STL.64 [R1+0x13f0], R24 ;  /* 0x0013f01801007387 */ /* 0x000fe20000100a00 */
[----:B------:R-:W2:Y:S06]  /*1fde0*/  LDL.LU R2, [R1+0x144c] ;  /* 0x00144c0001027983 */ /* 0x000eac0000300800 */
[----:B------:R0:W-:Y:S01]  /*1fdf0*/  STL.64 [R1+0x330], R20 ;  /* 0x0003301401007387 */ /* 0x0001e20000100a00 */
[----:B------:R1:W-:Y:S02]  /*1fe00*/  STL.64 [R1+0x338], R22 ;  /* 0x0003381601007387 */ /* 0x0003e40000100a00 */
[----:B------:R-:W3:Y:S01]  /*1fe10*/  LDL.LU R28, [R1+0x1448] ;  /* 0x00144800011c7983 */ /* 0x000ee20000300800 */
[----:B0-----:R-:W4:Y:S01]  /*1fe20*/  LDL.LU R20, [R1+0x5f0] ;  /* 0x0005f00001147983 */ /* 0x001f220000300800 */
[----:B------:R-:W4:Y:S02]  /*1fe30*/  LDL.LU R21, [R1+0x5f4] ;  /* 0x0005f40001157983 */ /* 0x000f240000300800 */
[----:B-1----:R-:W2:Y:S02]  /*1fe40*/  LDL.LU R22, [R1+0x5f8] ;  /* 0x0005f80001167983 */ /* 0x002ea40000300800 */
[----:B------:R-:W2:Y:S02]  /*1fe50*/  LDL.LU R23, [R1+0x5fc] ;  /* 0x0005fc0001177983 */ /* 0x000ea40000300800 */
[----:B------:R-:W-:-:S02]  /*1fe60*/  IMAD.MOV.U32 R25, RZ, RZ, R8 ;  /* 0x000000ffff197224 */ /* 0x000fc400078e0008 */
[----:B------:R-:W-:Y:S01]  /*1fe70*/  IMAD.MOV.U32 R24, RZ, RZ, R9 ;  /* 0x000000ffff187224 */ /* 0x000fe200078e0009 */
[----:B--2---:R-:W-:Y:S01]  /*1fe80*/  STL.64 [R1+0x1440], R22 ;  /* 0x0014401601007387 */ /* 0x004fe20000100a00 */
[----:B----4-:R0:W-:Y:S03]  /*1fe90*/  STL.64 [R1+0x1438], R20 ;  /* 0x0014381401007387 */ /* 0x0101e60000100a00 */
[----:B0-----:R-:W2:Y:S01]  /*1fea0*/  LDL.LU R20, [R1+0x600] ;  /* 0x0006000001147983 */ /* 0x001ea20000300800 */
[----:B------:R-:W2:Y:S02]  /*1feb0*/  LDL.LU R21, [R1+0x604] ;  /* 0x0006040001157983 */ /* 0x000ea40000300800 */
[----:B------:R-:W2:Y:S02]  /*1fec0*/  LDL.LU R22, [R1+0x608] ;  /* 0x0006080001167983 */ /* 0x000ea40000300800 */
[----:B------:R-:W2:Y:S01]  /*1fed0*/  LDL.LU R23, [R1+0x60c] ;  /* 0x00060c0001177983 */ /* 0x000ea20000300800 */
[----:B------:R-:W4:Y:S01]  /*1fee0*/  LDL.LU R8, [R1+0x4a0] ;  /* 0x0004a00001087983 */ /* 0x000f220000300800 */
[----:B------:R-:W4:Y:S02]  /*1fef0*/  LDL.LU R9, [R1+0x4a4] ;  /* 0x0004a40001097983 */ /* 0x000f240000300800 */
[----:B------:R-:W4:Y:S02]  /*1ff00*/  LDL.LU R10, [R1+0x4a8] ;  /* 0x0004a800010a7983 */ /* 0x000f240000300800 */
[----:B------:R-:W4:Y:S01]  /*1ff10*/  LDL.LU R11, [R1+0x4ac] ;  /* 0x0004ac00010b7983 */ /* 0x000f220000300800 */
[----:B------:R0:W-:Y:S04]  /*1ff20*/  STL.64 [R1+0x13b8], R12 ;  /* 0x0013b80c01007387 */ /* 0x0001e80000100a00 */
        /* <DEDUP_REMOVED lines=10> */
[C---:B------:R-:W-:Y:S01]  /*1ffd0*/  HMMA.16816.F32.BF16 R16, R4.reuse, R16, R20 ;  /* 0x000000100410723c */ /* 0x040fe20000041814 */
        /* <DEDUP_REMOVED lines=12> */
[----:B------:R-:W2:Y:S01]  /*200a0*/  LDL.LU.64 R22, [R1+0x1440] ;  /* 0x0014400001167983 */ /* 0x000ea20000300a00 */
[----:B------:R-:W2:Y:S02]  /*200b0*/  LDL.LU.64 R20, [R1+0x1438] ;  /* 0x0014380001147983 */ /* 0x000ea40000300a00 */
[----:B------:R-:W-:Y:S02]  /*200c0*/  STL.64 [R1+0x320], R16 ;  /* 0x0003201001007387 */ /* 0x000fe40000100a00 */
[----:B------:R0:W-:Y:S02]  /*200d0*/  STL.64 [R1+0x328], R18 ;  /* 0x0003281201007387 */ /* 0x0001e40000100a00 */
[----:B0-----:R-:W2:Y:S01]  /*200e0*/  LDL.LU.64 R18, [R1+0x1430] ;  /* 0x0014300001127983 */ /* 0x001ea20000300a00 */
[----:B------:R-:W2:Y:S02]  /*200f0*/  LDL.LU.64 R16, [R1+0x1428] ;  /* 0x0014280001107983 */ /* 0x000ea40000300a00 */
[C---:B--2---:R-:W-:Y:S11]  /*20100*/  HMMA.16816.F32.BF16 R20, R4.reuse, R16, R20 ;  /* 0x000000100414723c */ /* 0x044ff60000041814 */
[----:B------:R-:W-:Y:S11]  /*20110*/  @!UPT UIADD3 URZ, URZ, URZ, URZ ;  /* 0x0000003f3f3ff290 */ /* 0x000ff6000fffe03f */
[----:B------:R-:W-:Y:S01]  /*20120*/  @!UPT UIADD3 URZ, URZ, URZ, URZ ;  /* 0x0000003f3f3ff290 */ /* 0x000fe2000fffe03f */
[----:B------:R-:W-:Y:S01]  /*20130*/  STL.64 [R1+0x310], R20 ;  /* 0x0003101401007387 */ /* 0x000fe20000100a00 */
[----:B------:R0:W-:Y:S03]  /*20140*/  STL.64 [R1+0x318], R22 ;  /* 0x0003181601007387 */ /* 0x0001e60000100a00 */
[----:B0-----:R-:W2:Y:S01]  /*20150*/  LDL.LU.64 R22, [R1+0x1420] ;  /* 0x0014200001167983 */ /* 0x001ea20000300a00 */
[----:B------:R-:W4:Y:S02]  /*20160*/  LDL.LU.64 R20, [R1+0x1418] ;  /* 0x0014180001147983 */ /* 0x000f240000300a00 */
[----:B------:R-:W-:Y:S02]  /*20170*/  STL.64 [R1+0x13b0], R18 ;  /* 0x0013b01201007387 */ /* 0x000fe40000100a00 */
[----:B------:R0:W-:Y:S02]  /*20180*/  STL.64 [R1+0x13a8], R16 ;  /* 0x0013a81001007387 */ /* 0x0001e40000100a00 */
[----:B0-----:R-:W2:Y:S01]  /*20190*/  LDL.LU R16, [R1+0x180] ;  /* 0x0001800001107983 */ /* 0x001ea20000300800 */
[----:B------:R-:W2:Y:S02]  /*201a0*/  LDL.LU R17, [R1+0x184] ;  /* 0x0001840001117983 */ /* 0x000ea40000300800 */
[----:B------:R-:W2:Y:S02]  /*201b0*/  LDL.LU R18, [R1+0x188] ;  /* 0x0001880001127983 */ /* 0x000ea40000300800 */
[----:B------:R-:W2:Y:S01]  /*201c0*/  LDL.LU R19, [R1+0x18c] ;  /* 0x00018c0001137983 */ /* 0x000ea20000300800 */
        /* <DEDUP_REMOVED lines=8> */
[----:B-1----:R-:W2:Y:S02]  /*20250*/  LDL.LU R6, [R1+0x178] ;  /* 0x0001780001067983 */ /* 0x002ea40000300800 */
[----:B------:R-:W2:Y:S01]  /*20260*/  LDL.LU R7, [R1+0x17c] ;  /* 0x00017c0001077983 */ /* 0x000ea20000300800 */
[C---:B----4-:R-:W-:Y:S01]  /*20270*/  HMMA.16816.F32.BF16 R24, R8.reuse, R24, R12 ;  /* 0x000000180818723c */ /* 0x050fe2000004180c */
[----:B------:R-:W4:Y:S01]  /*20280*/  LDL.LU.64 R14, [R1+0x1400] ;  /* 0x00140000010e7983 */ /* 0x000f220000300a00 */
[----:B------:R-:W4:Y:S11]  /*20290*/  LDL.LU.64 R12, [R1+0x13f8] ;  /* 0x0013f800010c7983 */ /* 0x000f360000300a00 */
[----:B------:R-:W-:Y:S10]  /*202a0*/  @!UPT UIADD3 URZ, URZ, URZ, URZ ;  /* 0x0000003f3f3ff290 */ /* 0x000ff4000fffe03f */
[----:B------:R0:W-:Y:S01]  /*202b0*/  STL.64 [R1+0x2e0], R24 ;  /* 0x0002e01801007387 */ /* 0x0001e20000100a00 */
[----:B------:R4:W-:Y:S03]  /*202c0*/  STL.64 [R1+0x2e8], R26 ;  /* 0x0002e81a01007387 */ /* 0x0009e60000100a00 */
[----:B0-----:R-:W4:Y:S02]  /*202d0*/  LDL.LU.64 R24, [R1+0x13f0] ;  /* 0x0013f00001187983 */ /* 0x001f240000300a00 */
[C---:B----4-:R-:W-:Y:S02]  /*202e0*/  HMMA.16816.F32.BF16 R24, R8.reuse, R24, R12 ;  /* 0x000000180818723c */ /* 0x050fe4000004180c */
[----:B------:R-:W4:Y:S01]  /*202f0*/  LDL.LU.64 R14, [R1+0x13e8] ;  /* 0x0013e800010e7983 */ /* 0x000f220000300a00 */
[----:B------:R-:W4:Y:S11]  /*20300*/  LDL.LU.64 R12, [R1+0x13e0] ;  /* 0x0013e000010c7983 */ /* 0x000f360000300a00 */
[----:B------:R-:W-:Y:S09]  /*20310*/  @!UPT UIADD3 URZ, URZ, URZ, URZ ;  /* 0x0000003f3f3ff290 */ /* 0x000ff2000fffe03f */
        /* <DEDUP_REMOVED lines=10> */
[----:B----4-:R-:W-:Y:S02]  /*203c0*/  HMMA.16816.F32.BF16 R24, R8, R24, R12 ;  /* 0x000000180818723c */ /* 0x010fe4000004180c */
[----:B------:R-:W2:Y:S11]  /*203d0*/  LDL.LU.64 R12, [R1+0x13b8] ;  /* 0x0013b800010c7983 */ /* 0x000eb60000300a00 */
[----:B------:R-:W-:Y:S10]  /*203e0*/  @!UPT UIADD3 URZ, URZ, URZ, URZ ;  /* 0x0000003f3f3ff290 */ /* 0x000ff4000fffe03f */
[----:B------:R0:W-:Y:S01]  /*203f0*/  STL.64 [R1+0x2a0], R24 ;  /* 0x0002a01801007387 */ /* 0x0001e20000100a00 */
[----:B------:R1:W-:Y:S03]  /*20400*/  STL.64 [R1+0x2a8], R26 ;  /* 0x0002a81a01007387 */ /* 0x0003e60000100a00 */
[----:B0-----:R-:W4:Y:S01]  /*20410*/  LDL.LU R24, [R1+0x2c0] ;  /* 0x0002c00001187983 */ /* 0x001f220000300800 */
[----:B------:R-:W4:Y:S02]  /*20420*/  LDL.LU R25, [R1+0x2c4] ;  /* 0x0002c40001197983 */ /* 0x000f240000300800 */
[----:B-1----:R-:W2:Y:S02]  /*20430*/  LDL.LU R26, [R1+0x2c8] ;  /* 0x0002c800011a7983 */ /* 0x002ea40000300800 */
[----:B------:R-:W2:Y:S02]  /*20440*/  LDL.LU R27, [R1+0x2cc] ;  /* 0x0002cc00011b7983 */ /* 0x000ea40000300800 */
[----:B--2---:R-:W-:Y:S01]  /*20450*/  STL.64 [R1+0x1270], R26 ;  /* 0x0012701a01007387 */ /* 0x004fe20000100a00 */
[----:B----4-:R0:W-:Y:S03]  /*20460*/  STL.64 [R1+0x1268], R24 ;  /* 0x0012681801007387 */ /* 0x0101e60000100a00 */
[----:B0-----:R-:W2:Y:S01]  /*20470*/  LDL.LU R24, [R1+0x580] ;  /* 0x0005800001187983 */ /* 0x001ea20000300800 */
[----:B------:R-:W2:Y:S02]  /*20480*/  LDL.LU R25, [R1+0x584] ;  /* 0x0005840001197983 */ /* 0x000ea40000300800 */
[----:B---3--:R-:W-:-:S02]  /*20490*/  IMAD.MOV.U32 R26, RZ, RZ, R28 ;  /* 0x000000ffff1a7224 */ /* 0x008fc400078e001c */
[----:B------:R-:W-:Y:S01]  /*204a0*/  IMAD.MOV.U32 R27, RZ, RZ, R2 ;  /* 0x000000ffff1b7224 */ /* 0x000fe200078e0002 */
[C---:B------:R-:W-:Y:S04]  /*204b0*/  HMMA.16816.F32.BF16 R16, R8.reuse, R12, R16 ;  /* 0x0000000c0810723c */ /* 0x040fe80000041810 */
[----:B------:R-:W-:Y:S01]  /*204c0*/  STL.64 [R1+0x1280], R26 ;  /* 0x0012801a01007387 */ /* 0x000fe20000100a00 */
[----:B------:R-:W-:Y:S02]  /*204d0*/  IMAD.MOV.U32 R28, RZ, RZ, R12 ;  /* 0x000000ffff1c7224 */ /* 0x000fe400078e000c */
[----:B------:R-:W-:Y:S01]  /*204e0*/  IMAD.MOV.U32 R2, RZ, RZ, R13 ;  /* 0x000000ffff027224 */ /* 0x000fe200078e000d */
[----:B--2---:R0:W-:Y:S04]  /*204f0*/  STL.64 [R1+0x1278], R24 ;  /* 0x0012781801007387 */ /* 0x0041e80000100a00 */
[----:B0-----:R-:W2:Y:S11]  /*20500*/  LDL.LU.64 R24, [R1+0x10] ;  /* 0x0000100001187983 */ /* 0x001eb60000300a00 */
[----:B------:R-:W-:Y:S02]  /*20510*/  STL.64 [R1+0x290], R16 ;  /* 0x0002901001007387 */ /* 0x000fe40000100a00 */
[----:B------:R0:W-:Y:S02]  /*20520*/  STL.64 [R1+0x298], R18 ;  /* 0x0002981201007387 */ /* 0x0001e40000100a00 */
[----:B0-----:R-:W3:Y:S01]  /*20530*/  LDL.LU.64 R18, [R1+0x13b0] ;  /* 0x0013b00001127983 */ /* 0x001ee20000300a00 */
[----:B------:R-:W4:Y:S02]  /*20540*/  LDL.LU.64 R16, [R1+0x13a8] ;  /* 0x0013a80001107983 */ /* 0x000f240000300a00 */
[----:B------:R-:W4:Y:S02]  /*20550*/  LDL.LU.64 R14, [R1+0x13a0] ;  /* 0x0013a000010e7983 */ /* 0x000f240000300a00 */
[----:B------:R-:W4:Y:S01]  /*20560*/  LDL.LU.64 R12, [R1+0x1398] ;  /* 0x00139800010c7983 */ /* 0x000f220000300a00 */
[C---:B--2---:R-:W-:Y:S01]  /*20570*/  HMMA.16816.F32.BF16 R4, R8.reuse, R24, R4 ;  /* 0x000000180804723c */ /* 0x044fe20000041804 */
[----:B------:R-:W-:Y:S11]  /*20580*/  STL.64 [R1+0x1360], R24 ;  /* 0x0013601801007387 */ /* 0x000ff60000100a00 */
[----:B------:R-:W-:Y:S11]  /*20590*/  @!UPT UIADD3 URZ, URZ, URZ, URZ ;  /* 0x0000003f3f3ff290 */ /* 0x000ff6000fffe03f */
[----:B------:R-:W-:Y:S01]  /*205a0*/  STL.64 [R1+0x270], R4 ;  /* 0x0002700401007387 */ /* 0x000fe20000100a00 */
[----:B------:R4:W-:Y:S02]  /*205b0*/  STL.64 [R1+0x278], R6 ;  /* 0x0002780601007387 */ /* 0x0009e40000100a00 */
[----:B----4-:R-:W-:Y:S01]  /*205c0*/  HMMA.16816.F32.BF16 R4, R8, R16, R12 ;  /* 0x000000100804723c */ /* 0x010fe2000004180c */
[----:B------:R-:W2:Y:S11]  /*205d0*/  LDL.LU R12, [R1+0xe0] ;  /* 0x0000e000010c7983 */ /* 0x000eb60000300800 */
[----:B------:R-:W-:Y:S11]  /*205e0*/  @!UPT UIADD3 URZ, URZ, URZ, URZ ;  /* 0x0000003f3f3ff290 */ /* 0x000ff6000fffe03f */
[----:B------:R-:W-:Y:S01]  /*205f0*/  STL.64 [R1+0x260], R4 ;  /* 0x0002600401007387 */ /* 0x000fe20000100a00 */
[----:B------:R-:W-:Y:S02]  /*20600*/  STL.64 [R1+0x268], R6 ;  /* 0x0002680601007387 */ /* 0x000fe40000100a00 */
[----:B------:R-:W2:Y:S02]  /*20610*/  LDL.LU R13, [R1+0xe4] ;  /* 0x0000e400010d7983 */ /* 0x000ea40000300800 */
[----:B------:R-:W2:Y:S01]  /*20620*/  LDL.LU R14, [R1+0xe8] ;  /* 0x0000e800010e7983 */ /* 0x000ea20000300800 */
[----:B------:R-:W2:Y:S01]  /*20630*/  LDL.LU R15, [R1+0xec] ;  /* 0x0000ec00010f7983 */ /* 0x000ea20000300800 */
[----:B---3--:R-:W-:Y:S02]  /*20640*/  STL.64 [R1+0x1318], R18 ;  /* 0x0013181201007387 */ /* 0x008fe40000100a00 */
[----:B------:R0:W-:Y:S02]  /*20650*/  STL.64 [R1+0x1310], R16 ;  /* 0x0013101001007387 */ /* 0x0001e40000100a00 */
[----:B0-----:R-:W3:Y:S01]  /*20660*/  LDL.LU R16, [R1+0x100] ;  /* 0x0001000001107983 */ /* 0x001ee20000300800 */
[----:B------:R-:W3:Y:S02]  /*20670*/  LDL.LU R17, [R1+0x104] ;  /* 0x0001040001117983 */ /* 0x000ee40000300800 */
[----:B------:R-:W4:Y:S02]  /*20680*/  LDL.LU R18, [R1+0x108] ;  /* 0x0001080001127983 */ /* 0x000f240000300800 */
[----:B------:R-:W4:Y:S01]  /*20690*/  LDL.LU R19, [R1+0x10c] ;  /* 0x00010c0001137983 */ /* 0x000f220000300800 */
[----:B------:R-:W2:Y:S01]  /*206a0*/  LDL.LU R24, [R1+0x130] ;  /* 0x0001300001187983 */ /* 0x000ea20000300800 */
[----:B------:R-:W2:Y:S02]  /*206b0*/  LDL.LU R25, [R1+0x134] ;  /* 0x0001340001197983 */ /* 0x000ea40000300800 */
[----:B------:R-:W2:Y:S02]  /*206c0*/  LDL.LU R26, [R1+0x138] ;  /* 0x00013800011a7983 */ /* 0x000ea40000300800 */
[----:B------:R-:W2:Y:S01]  /*206d0*/  LDL.LU R27, [R1+0x13c] ;  /* 0x00013c00011b7983 */ /* 0x000ea20000300800 */
[----:B------:R-:W3:Y:S01]  /*206e0*/  LDL.LU R4, [R1+0x150] ;  /* 0x0001500001047983 */ /* 0x000ee20000300800 */
[----:B------:R-:W3:Y:S02]  /*206f0*/  LDL.LU R5, [R1+0x154] ;  /* 0x0001540001057983 */ /* 0x000ee40000300800 */
[----:B------:R-:W3:Y:S02]  /*20700*/  LDL.LU R6, [R1+0x158] ;  /* 0x0001580001067983 */ /* 0x000ee40000300800 */
[----:B------:R-:W3:Y:S01]  /*20710*/  LDL.LU R7, [R1+0x15c] ;  /* 0x00015c0001077983 */ /* 0x000ee20000300800 */
[----:B--2---:R-:W-:Y:S01]  /*20720*/  STL.64 [R1+0x1370], R26 ;  /* 0x0013701a01007387 */ /* 0x004fe20000100a00 */
[----:B------:R0:W-:Y:S03]  /*20730*/  STL.64 [R1+0x1368], R24 ;  /* 0x0013681801007387 */ /* 0x0001e60000100a00 */
[----:B0-----:R-:W2:Y:S04]  /*20740*/  LDL.64 R24, [R1+0x70] ;  /* 0x0000700001187983 */ /* 0x001ea80000100a00 */
[----:B--2---:R0:W-:Y:S04]  /*20750*/  STL.64 [R1+0x1380], R24 ;  /* 0x0013801801007387 */ /* 0x0041e80000100a00 */
[----:B0-----:R-:W2:Y:S01]  /*20760*/  LDL.64 R24, [R1+0x80] ;  /* 0x0000800001187983 */ /* 0x001ea20000100a00 */
[----:B----4-:R-:W-:Y:S02]  /*20770*/  STL.64 [R1+0x1328], R18 ;  /* 0x0013281201007387 */ /* 0x010fe40000100a00 */
[----:B---3--:R0:W-:Y:S02]  /*20780*/  STL.64 [R1+0x1320], R16 ;  /* 0x0013201001007387 */ /* 0x0081e40000100a00 */
[----:B0-----:R-:W-:-:S02]  /*20790*/  IMAD.MOV.U32 R16, RZ, RZ, R28 ;  /* 0x000000ffff107224 */ /* 0x001fc400078e001c */
[----:B------:R-:W-:-:S05]  /*207a0*/  IMAD.MOV.U32 R17, RZ, RZ, R2 ;  /* 0x000000ffff117224 */ /* 0x000fca00078e0002 */
[----:B------:R0:W-:Y:S04]  /*207b0*/  STL.64 [R1+0x1340], R16 ;  /* 0x0013401001007387 */ /* 0x0001e80000100a00 */
[----:B0-----:R-:W3:Y:S01]  /*207c0*/  LDL.64 R16, [R1+0x50] ;  /* 0x0000500001107983 */ /* 0x001ee20000100a00 */
[----:B------:R-:W-:Y:S03]  /*207d0*/  HMMA.16816.F32.BF16 R8, R8, R20, R12 ;  /* 0x000000140808723c */ /* 0x000fe6000004180c */
[----:B---3--:R0:W-:Y:S04]  /*207e0*/  STL.64 [R1+0x1358], R16 ;  /* 0x0013581001007387 */ /* 0x0081e80000100a00 */
[----:B0-----:R-:W3:Y:S04]  /*207f0*/  LDL.64 R16, [R1+0x60] ;  /* 0x0000600001107983 */ /* 0x001ee80000100a00 */
[----:B---3--:R0:W-:Y:S04]  /*20800*/  STL.64 [R1+0x1378], R16 ;  /* 0x0013781001007387 */ /* 0x0081e80000100a00 */
[----:B0-----:R-:W3:Y:S01]  /*20810*/  LDL.LU R16, [R1+0x140] ;  /* 0x0001400001107983 */ /* 0x001ee20000300800 */
[----:B------:R-:W3:Y:S02]  /*20820*/  LDL.LU R17, [R1+0x144] ;  /* 0x0001440001117983 */ /* 0x000ee40000300800 */
[----:B------:R-:W3:Y:S02]  /*20830*/  LDL.LU R18, [R1+0x148] ;  /* 0x0001480001127983 */ /* 0x000ee40000300800 */
[----:B------:R-:W3:Y:S01]  /*20840*/  LDL.LU R19, [R1+0x14c] ;  /* 0x00014c0001137983 */ /* 0x000ee20000300800 */
[----:B------:R-:W2:Y:S01]  /*20850*/  LDL.LU.64 R14, [R1+0x1390] ;  /* 0x00139000010e7983 */ /* 0x000ea20000300a00 */
[----:B------:R-:W2:Y:S02]  /*20860*/  LDL.LU.64 R12, [R1+0x1388] ;  /* 0x00138800010c7983 */ /* 0x000ea40000300a00 */
[----:B------:R-:W-:Y:S02]  /*20870*/  STL.64 [R1+0x1338], R22 ;  /* 0x0013381601007387 */ /* 0x000fe40000100a00 */
[----:B------:R0:W-:Y:S01]  /*20880*/  STL.64 [R1+0x1330], R20 ;  /* 0x0013301401007387 */ /* 0x0001e20000100a00 */
[----:B------:R-:W-:Y:S01]  /*20890*/  STL.64 [R1+0x240], R8 ;  /* 0x0002400801007387 */ /* 0x000fe20000100a00 */
[----:B------:R-:W-:Y:S03]  /*208a0*/  STL.64 [R1+0x248], R10 ;  /* 0x0002480a01007387 */ /* 0x000fe60000100a00 */
[----:B0-----:R-:W4:Y:S01]  /*208b0*/  LDL.LU R20, [R1+0x110] ;  /* 0x0001100001147983 */ /* 0x001f220000300800 */
[----:B------:R-:W4:Y:S02]  /*208c0*/  LDL.LU R21, [R1+0x114] ;  /* 0x0001140001157983 */ /* 0x000f240000300800 */
[----:B------:R-:W3:Y:S02]  /*208d0*/  LDL.LU R22, [R1+0x118] ;  /* 0x0001180001167983 */ /* 0x000ee40000300800 */
[----:B------:R-:W3:Y:S01]  /*208e0*/  LDL.LU R23, [R1+0x11c] ;  /* 0x00011c0001177983 */ /* 0x000ee20000300800 */
[----:B--2---:R-:W-:Y:S01]  /*208f0*/  HMMA.16816.F32.BF16 R4, R12, R24, R4 ;  /* 0x000000180c04723c */ /* 0x004fe20000041804 */
[----:B---3--:R-:W-:Y:S01]  /*20900*/  STL.64 [R1+0x1350], R22 ;  /* 0x0013501601007387 */ /* 0x008fe20000100a00 */
[----:B----4-:R0:W-:Y:S03]  /*20910*/  STL.64 [R1+0x1348], R20 ;  /* 0x0013481401007387 */ /* 0x0101e60000100a00 */
[----:B0-----:R-:W2:Y:S01]  /*20920*/  LDL.LU R20, [R1+0x120] ;  /* 0x0001200001147983 */ /* 0x001ea20000300800 */
[----:B------:R-:W2:Y:S02]  /*20930*/  LDL.LU R21, [R1+0x124] ;  /* 0x0001240001157983 */ /* 0x000ea40000300800 */
[----:B------:R-:W2:Y:S02]  /*20940*/  LDL.LU R22, [R1+0x128] ;  /* 0x0001280001167983 */ /* 0x000ea40000300800 */
[----:B------:R-:W2:Y:S01]  /*20950*/  LDL.LU R23, [R1+0x12c] ;  /* 0x00012c0001177983 */ /* 0x000ea20000300800 */
[----:B------:R-:W3:Y:S01]  /*20960*/  LDL.LU R8, [R1+0xf0] ;  /* 0x0000f00001087983 */ /* 0x000ee20000300800 */
[----:B------:R-:W3:Y:S02]  /*20970*/  LDL.LU R9, [R1+0xf4] ;  /* 0x0000f40001097983 */ /* 0x000ee40000300800 */
[----:B------:R-:W3:Y:S02]  /*20980*/  LDL.LU R10, [R1+0xf8] ;  /* 0x0000f800010a7983 */ /* 0x000ee40000300800 */
[----:B------:R-:W3:Y:S07]  /*20990*/  LDL.LU R11, [R1+0xfc] ;  /* 0x0000fc00010b7983 */ /* 0x000eee0000300800 */
[----:B------:R0:W-:Y:S01]  /*209a0*/  STL.64 [R1+0x280], R4 ;  /* 0x0002800401007387 */ /* 0x0001e20000100a00 */
[----:B------:R1:W-:Y:S02]  /*209b0*/  STL.64 [R1+0x288], R6 ;  /* 0x0002880601007387 */ /* 0x0003e40000100a00 */
[----:B0-----:R-:W-:-:S02]  /*209c0*/  IMAD.MOV.U32 R5, RZ, RZ, R24 ;  /* 0x000000ffff057224 */ /* 0x001fc400078e0018 */
[----:B------:R-:W-:Y:S02]  /*209d0*/  IMAD.MOV.U32 R4, RZ, RZ, R25 ;  /* 0x000000ffff047224 */ /* 0x000fe400078e0019 */
[----:B------:R-:W4:Y:S02]  /*209e0*/  LDL.LU.64 R24, [R1+0x1380] ;  /* 0x0013800001187983 */ /* 0x000f240000300a00 */
[C---:B----4-:R-:W-:Y:S01]  /*209f0*/  HMMA.16816.F32.BF16 R16, R12.reuse, R24, R16 ;  /* 0x000000180c10723c */ /* 0x050fe20000041810 */
[----:B-1----:R-:W-:Y:S02]  /*20a00*/  IMAD.MOV.U32 R7, RZ, RZ, R24 ;  /* 0x000000ffff077224 */ /* 0x002fe400078e0018 */
[----:B------:R-:W-:Y:S11]  /*20a10*/  IMAD.MOV.U32 R6, RZ, RZ, R25 ;  /* 0x000000ffff067224 */ /* 0x000ff600078e0019 */
[----:B------:R-:W-:Y:S09]  /*20a20*/  @!UPT UIADD3 URZ, URZ, URZ, URZ ;  /* 0x0000003f3f3ff290 */ /* 0x000ff2000fffe03f */
[----:B------:R0:W-:Y:S01]  /*20a30*/  STL.64 [R1+0x250], R16 ;  /* 0x0002501001007387 */ /* 0x0001e20000100a00 */
[----:B------:R-:W-:Y:S03]  /*20a40*/  STL.64 [R1+0x258], R18 ;  /* 0x0002581201007387 */ /* 0x000fe60000100a00 */
[----:B0-----:R-:W4:Y:S01]  /*20a50*/  LDL.LU.64 R16, [R1+0x1378] ;  /* 0x0013780001107983 */ /* 0x001f220000300a00 */
[----:B------:R-:W4:Y:S02]  /*20a60*/  LDL.LU.64 R26, [R1+0x1370] ;  /* 0x00137000011a7983 */ /* 0x000f240000300a00 */
[----:B------:R-:W4:Y:S02]  /*20a70*/  LDL.LU.64 R24, [R1+0x1368] ;  /* 0x0013680001187983 */ /* 0x000f240000300a00 */
[C---:B----4-:R-:W-:Y:S11]  /*20a80*/  HMMA.16816.F32.BF16 R24, R12.reuse, R16, R24 ;  /* 0x000000100c18723c */ /* 0x050ff60000041818 */
[----:B------:R-:W-:Y:S11]  /*20a90*/  @!UPT UIADD3 URZ, URZ, URZ, URZ ;  /* 0x0000003f3f3ff290 */ /* 0x000ff6000fffe03f */
[----:B------:R-:W-:Y:S01]  /*20aa0*/  @!UPT UIADD3 URZ, URZ, URZ, URZ ;  /* 0x0000003f3f3ff290 */ /* 0x000fe2000fffe03f */
[----:B------:R0:W-:Y:S01]  /*20ab0*/  STL.64 [R1+0x230], R24 ;  /* 0x0002301801007387 */ /* 0x0001e20000100a00 */
[----:B------:R1:W-:Y:S03]  /*20ac0*/  STL.64 [R1+0x238], R26 ;  /* 0x0002381a01007387 */ /* 0x0003e60000100a00 */
[----:B0-----:R-:W4:Y:S01]  /*20ad0*/  LDL.LU.64 R24, [R1+0x1360] ;  /* 0x0013600001187983 */ /* 0x001f220000300a00 */
[----:B-1----:R-:W-:Y:S02]  /*20ae0*/  IMAD.MOV.U32 R27, RZ, RZ, R16 ;  /* 0x000000ffff1b7224 */ /* 0x002fe400078e0010 */
[----:B------:R-:W-:Y:S02]  /*20af0*/  IMAD.MOV.U32 R26, RZ, RZ, R17 ;  /* 0x000000ffff1a7224 */ /* 0x000fe400078e0011 */
        /* <DEDUP_REMOVED lines=16> */
[----:B0-----:R-:W4:Y:S01]  /*20c00*/  LDL.LU.64 R18, [R1+0x1328] ;  /* 0x0013280001127983 */ /* 0x001f220000300a00 */
[----:B------:R-:W4:Y:S02]  /*20c10*/  LDL.LU.64 R16, [R1+0x1320] ;  /* 0x0013200001107983 */ /* 0x000f240000300a00 */
[C---:B----4-:R-:W-:Y:S11]  /*20c20*/  HMMA.16816.F32.BF16 R16, R12.reuse, R24, R16 ;  /* 0x000000180c10723c */ /* 0x050ff60000041810 */
[----:B------:R-:W-:Y:S11]  /*20c30*/  @!UPT UIADD3 URZ, URZ, URZ, URZ ;  /* 0x0000003f3f3ff290 */ /* 0x000ff6000fffe03f */
[----:B------:R-:W-:Y:S01]  /*20c40*/  @!UPT UIADD3 URZ, URZ, URZ, URZ ;  /* 0x0000003f3f3ff290 */ /* 0x000fe2000fffe03f */
[----:B------:R-:W-:Y:S01]  /*20c50*/  STL.64 [R1+0x200], R16 ;  /* 0x0002001001007387 */ /* 0x000fe20000100a00 */
[----:B------:R0:W-:Y:S03]  /*20c60*/  STL.64 [R1+0x208], R18 ;  /* 0x0002081201007387 */ /* 0x0001e60000100a00 */
[----:B0-----:R-:W4:Y:S01]  /*20c70*/  LDL.LU.64 R18, [R1+0x1318] ;  /* 0x0013180001127983 */ /* 0x001f220000300a00 */
[----:B------:R-:W3:Y:S02]  /*20c80*/  LDL.LU.64 R16, [R1+0x1310] ;  /* 0x0013100001107983 */ /* 0x000ee40000300a00 */
[----:B------:R0:W-:Y:S02]  /*20c90*/  STL.64 [R1+0x1288], R24 ;  /* 0x0012881801007387 */ /* 0x0001e40000100a00 */
[----:B0-----:R-:W2:Y:S01]  /*20ca0*/  LDL.LU.64 R24, [R1+0x40] ;  /* 0x0000400001187983 */ /* 0x001ea20000300a00 */
[----:B---3--:R-:W-:Y:S03]  /*20cb0*/  HMMA.16816.F32.BF16 R8, R12, R16, R8 ;  /* 0x000000100c08723c */ /* 0x008fe60000041808 */
[----:B--2---:R0:W-:Y:S02]  /*20cc0*/  STL.64 [R1+0x12a0], R24 ;  /* 0x0012a01801007387 */ /* 0x0041e40000100a00 */
[----:B0-----:R-:W-:-:S02]  /*20cd0*/  IMAD.MOV.U32 R24, RZ, RZ, R2 ;  /* 0x000000ffff187224 */ /* 0x001fc400078e0002 */
[----:B------:R-:W-:Y:S01]  /*20ce0*/  IMAD.MOV.U32 R25, RZ, RZ, R28 ;  /* 0x000000ffff197224 */ /* 0x000fe200078e001c */
[----:B------:R-:W2:Y:S01]  /*20cf0*/  LDL.LU R2, [R1+0x1308] ;  /* 0x0013080001027983 */ /* 0x000ea20000300800 */
[----:B------:R-:W3:Y:S03]  /*20d00*/  LDL.LU R28, [R1+0x1304] ;  /* 0x00130400011c7983 */ /* 0x000ee60000300800 */
[----:B------:R0:W-:Y:S02]  /*20d10*/  STL.64 [R1+0x12b8], R24 ;  /* 0x0012b81801007387 */ /* 0x0001e40000100a00 */
[----:B0-----:R-:W-:Y:S02]  /*20d20*/  IMAD.MOV.U32 R24, RZ, RZ, R27 ;  /* 0x000000ffff187224 */ /* 0x001fe400078e001b */
[----:B------:R-:W-:-:S05]  /*20d30*/  IMAD.MOV.U32 R25, RZ, RZ, R26 ;  /* 0x000000ffff197224 */ /* 0x000fca00078e001a */
[----:B------:R0:W-:Y:S02]  /*20d40*/  STL.64 [R1+0x12d0], R24 ;  /* 0x0012d01801007387 */ /* 0x0001e40000100a00 */
[----:B0-----:R-:W-:Y:S02]  /*20d50*/  IMAD.MOV.U32 R24, RZ, RZ, R7 ;  /* 0x000000ffff187224 */ /* 0x001fe400078e0007 */
[----:B------:R-:W-:-:S05]  /*20d60*/  IMAD.MOV.U32 R25, RZ, RZ, R6 ;  /* 0x000000ffff197224 */ /* 0x000fca00078e0006 */
[----:B------:R-:W-:Y:S01]  /*20d70*/  STL.64 [R1+0x12e8], R24 ;  /* 0x0012e81801007387 */ /* 0x000fe20000100a00 */
[----:B------:R0:W-:Y:S02]  /*20d80*/  STL.64 [R1+0x1f0], R8 ;  /* 0x0001f00801007387 */ /* 0x0001e40000100a00 */
[----:B------:R1:W-:Y:S01]  /*20d90*/  STL.64 [R1+0x1f8], R10 ;  /* 0x0001f80a01007387 */ /* 0x0003e20000100a00 */
[----:B0-----:R-:W2:Y:S01]  /*20da0*/  LDL.LU R8, [R1+0xd0] ;  /* 0x0000d00001087983 */ /* 0x001ea20000300800 */
[----:B------:R-:W2:Y:S02]  /*20db0*/  LDL.LU R9, [R1+0xd4] ;  /* 0x0000d40001097983 */ /* 0x000ea40000300800 */
[----:B-1----:R-:W2:Y:S02]  /*20dc0*/  LDL.LU R10, [R1+0xd8] ;  /* 0x0000d800010a7983 */ /* 0x002ea40000300800 */
[----:B------:R-:W2:Y:S01]  /*20dd0*/  LDL.LU R11, [R1+0xdc] ;  /* 0x0000dc00010b7983 */ /* 0x000ea20000300800 */
[----:B------:R-:W2:Y:S01]  /*20de0*/  LDL R7, [R1+0xcb4] ;  /* 0x000cb40001077983 */ /* 0x000ea20000100800 */
[----:B----4-:R-:W-:Y:S02]  /*20df0*/  STL.64 [R1+0x1298], R18 ;  /* 0x0012981201007387 */ /* 0x010fe40000100a00 */
        /* <DEDUP_REMOVED lines=24> */
[----:B------:R-:W-:Y:S01]  /*20f80*/  LDSM.16.MT88.4 R8, [R29+0xa080] ;  /* 0x00a080001d08783b */ /* 0x000fe20000004200 */
[----:B------:R-:W-:-:S02]  /*20f90*/  IMAD.MOV.U32 R24, RZ, RZ, R5 ;  /* 0x000000ffff187224 */ /* 0x000fc400078e0005 */
[----:B------:R-:W-:Y:S01]  /*20fa0*/  IMAD.MOV.U32 R25, RZ, RZ, R4 ;  /* 0x000000ffff197224 */ /* 0x000fe200078e0004 */
[----:B----4-:R-:W-:Y:S01]  /*20fb0*/  STL.64 [R1+0x12f8], R18 ;  /* 0x0012f81201007387 */ /* 0x010fe20000100a00 */
[----:B--2---:R0:W-:Y:S03]  /*20fc0*/  STL.64 [R1+0x12f0], R16 ;  /* 0x0012f01001007387 */ /* 0x0041e60000100a00 */
[----:B0-----:R-:W2:Y:S01]  /*20fd0*/  LDL.LU R16, [R1+0x5e0] ;  /* 0x0005e00001107983 */ /* 0x001ea20000300800 */
[----:B------:R-:W2:Y:S02]  /*20fe0*/  LDL.LU R17, [R1+0x5e4] ;  /* 0x0005e40001117983 */ /* 0x000ea40000300800 */
[----:B------:R-:W2:Y:S02]  /*20ff0*/  LDL.LU R18, [R1+0x5e8] ;  /* 0x0005e80001127983 */ /* 0x000ea40000300800 */
[----:B------:R-:W2:Y:S01]  /*21000*/  LDL.LU R19, [R1+0x5ec] ;  /* 0x0005ec0001137983 */ /* 0x000ea20000300800 */
[----:B------:R-:W4:Y:S08]  /*21010*/  LDL.LU R29, [R1+0x1300] ;  /* 0x00130000011d7983 */ /* 0x000f300000300800 */
[----:B------:R-:W-:Y:S02]  /*21020*/  STL.64 [R1+0x1e0], R12 ;  /* 0x0001e00c01007387 */ /* 0x000fe40000100a00 */
[----:B------:R-:W-:Y:S02]  /*21030*/  STL.64 [R1+0x1e8], R14 ;  /* 0x0001e80e01007387 */ /* 0x000fe40000100a00 */
[----:B------:R-:W-:Y:S04]  /*21040*/  LDSM.16.MT88.4 R12, [R7+0xa000] ;  /* 0x00a00000070c783b */ /* 0x000fe80000004200 */
[----:B------:R-:W0:Y:S04]  /*21050*/  LDSM.16.MT88.4 R4, [R7+0xa080] ;  /* 0x00a080000704783b */ /* 0x000e280000004200 */
[----:B0-----:R-:W-:Y:S01]  /*21060*/  STL.64 [R1+0x11e0], R6 ;  /* 0x0011e00601007387 */ /* 0x001fe20000100a00 */
[----:B------:R0:W-:Y:S03]  /*21070*/  STL.64 [R1+0x11d8], R4 ;  /* 0x0011d80401007387 */ /* 0x0001e60000100a00 */
[----:B0-----:R-:W3:Y:S01]  /*21080*/  LDL.LU R4, [R1+0x590] ;  /* 0x0005900001047983 */ /* 0x001ee20000300800 */
[----:B------:R-:W3:Y:S01]  /*21090*/  LDL.LU R5, [R1+0x594] ;  /* 0x0005940001057983 */ /* 0x000ee20000300800 */
        /* <DEDUP_REMOVED lines=27> */
[----:B0-----:R-:W2:Y:S01]  /*21250*/  LDL.LU.64 R24, [R1+0x12a0] ;  /* 0x0012a00001187983 */ /* 0x001ea20000300a00 */
[----:B---3--:R-:W-:Y:S02]  /*21260*/  IMAD.MOV.U32 R6, RZ, RZ, R28 ;  /* 0x000000ffff067224 */ /* 0x008fe400078e001c */
        /* <DEDUP_REMOVED lines=8> */
[----:B------:R-:W3:Y:S02]  /*212f0*/  LDL.LU.64 R16, [R1+0x1290] ;  /* 0x0012900001107983 */ /* 0x000ee40000300a00 */
[----:B------:R-:W2:Y:S02]  /*21300*/  LDL.LU.64 R24, [R1+0x1288] ;  /* 0x0012880001187983 */ /* 0x000ea40000300a00 */
[C---:B--2---:R-:W-:Y:S11]  /*21310*/  HMMA.16816.F32.BF16 R4, R8.reuse, R24, R4 ;  /* 0x000000180804723c */ /* 0x044ff60000041804 */
[----:B------:R-:W-:Y:S11]  /*21320*/  @!UPT UIADD3 URZ, URZ, URZ, URZ ;  /* 0x0000003f3f3ff290 */ /* 0x000ff6000fffe03f */
[----:B------:R-:W-:Y:S01]  /*21330*/  @!UPT UIADD3 URZ, URZ, URZ, URZ ;  /* 0x0000003f3f3ff290 */ /* 0x000fe2000fffe03f */
[----:B------:R0:W-:Y:S01]  /*21340*/  STL.64 [R1+0x180], R4 ;  /* 0x0001800401007387 */ /* 0x0001e20000100a00 */
[----:B------:R-:W-:Y:S02]  /*21350*/  STL.64 [R1+0x188], R6 ;  /* 0x0001880601007387 */ /* 0x000fe40000100a00 */
[----:B------:R-:W3:Y:S02]  /*21360*/  LDL.LU.64 R26, [R1+0x1280] ;  /* 0x00128000011a7983 */ /* 0x000ee40000300a00 */
[----:B0-----:R-:W-:Y:S02]  /*21370*/  IMAD.MOV.U32 R5, RZ, RZ, R24 ;  /* 0x000000ffff057224 */ /* 0x001fe400078e0018 */
[----:B------:R-:W-:Y:S02]  /*21380*/  IMAD.MOV.U32 R4, RZ, RZ, R25 ;  /* 0x000000ffff047224 */ /* 0x000fe400078e0019 */
[----:B------:R-:W3:Y:S02]  /*21390*/  LDL.LU.64 R24, [R1+0x1278] ;  /* 0x0012780001187983 */ /* 0x000ee40000300a00 */
[C---:B---3--:R-:W-:Y:S11]  /*213a0*/  HMMA.16816.F32.BF16 R24, R8.reuse, R16, R24 ;  /* 0x000000100818723c */ /* 0x048ff60000041818 */
[----:B------:R-:W-:Y:S11]  /*213b0*/  @!UPT UIADD3 URZ, URZ, URZ, URZ ;  /* 0x0000003f3f3ff290 */ /* 0x000ff6000fffe03f */
[----:B------:R-:W-:Y:S01]  /*213c0*/  @!UPT UIADD3 URZ, URZ, URZ, URZ ;  /* 0x0000003f3f3ff290 */ /* 0x000fe2000fffe03f */
[----:B------:R-:W-:Y:S01]  /*213d0*/  STL.64 [R1+0x170], R24 ;  /* 0x0001701801007387 */ /* 0x000fe20000100a00 */
[----:B------:R0:W-:Y:S03]  /*213e0*/  STL.64 [R1+0x178], R26 ;  /* 0x0001781a01007387 */ /* 0x0001e60000100a00 */
[----:B0-----:R-:W2:Y:S01]  /*213f0*/  LDL.LU.64 R26, [R1+0x1270] ;  /* 0x00127000011a7983 */ /* 0x001ea20000300a00 */
[----:B------:R-:W2:Y:S02]  /*21400*/  LDL.LU.64 R24, [R1+0x1268] ;  /* 0x0012680001187983 */ /* 0x000ea40000300a00 */
[----:B------:R-:W-:Y:S02]  /*21410*/  STL.64 [R1+0x1200], R18 ;  /* 0x0012001201007387 */ /* 0x000fe40000100a00 */
[----:B------:R-:W-:Y:S01]  /*21420*/  STL.64 [R1+0x11f8], R16 ;  /* 0x0011f81001007387 */ /* 0x000fe20000100a00 */
[----:B------:R-:W-:Y:S01]  /*21430*/  STL.64 [R1+0x11f0], R22 ;  /* 0x0011f01601007387 */ /* 0x000fe20000100a00 */
[----:B------:R-:W-:Y:S01]  /*21440*/  STL.64 [R1+0x11e8], R20 ;  /* 0x0011e81401007387 */ /* 0x000fe20000100a00 */
[----:B--2---:R-:W-:Y:S11]  /*21450*/  HMMA.16816.F32.BF16 R8, R8, R20, R24 ;  /* 0x000000140808723c */ /* 0x004ff60000041818 */
[----:B------:R-:W-:Y:S11]  /*21460*/  @!UPT UIADD3 URZ, URZ, URZ, URZ ;  /* 0x0000003f3f3ff290 */ /* 0x000ff6000fffe03f */
[----:B------:R-:W-:Y:S01]  /*21470*/  @!UPT UIADD3 URZ, URZ, URZ, URZ ;  /* 0x0000003f3f3ff290 */ /* 0x000fe2000fffe03f */
[----:B------:R0:W-:Y:S01]  /*21480*/  STL.64 [R1+0xf0], R8 ;  /* 0x0000f00801007387 */ /* 0x0001e20000100a00 */
[----:B------:R-:W-:Y:S02]  /*21490*/  STL.64 [R1+0xf8], R10 ;  /* 0x0000f80a01007387 */ /* 0x000fe40000100a00 */
[----:B0-----:R-:W-:Y:S02]  /*214a0*/  IMAD.MOV.U32 R8, RZ, RZ, R5 ;  /* 0x000000ffff087224 */ /* 0x001fe400078e0005 */
[----:B------:R-:W-:-:S05]  /*214b0*/  IMAD.MOV.U32 R9, RZ, RZ, R4 ;  /* 0x000000ffff097224 */ /* 0x000fca00078e0004 */
[----:B------:R0:W-:Y:S01]  /*214c0*/  STL.64 [R1+0x1260], R8 ;  /* 0x0012600801007387 */ /* 0x0001e20000100a00 */
[----:B------:R-:W2:Y:S02]  /*214d0*/  LDL.LU R24, [R1+0x3c0] ;  /* 0x0003c00001187983 */ /* 0x000ea40000300800 */
[----:B------:R-:W2:Y:S02]  /*214e0*/  LDL.LU R25, [R1+0x3c4] ;  /* 0x0003c40001197983 */ /* 0x000ea40000300800 */
[----:B------:R-:W3:Y:S01]  /*214f0*/  LDL.LU R26, [R1+0x3c8] ;  /* 0x0003c800011a7983 */ /* 0x000ee20000300800 */
[----:B------:R-:W3:Y:S01]  /*21500*/  LDL.LU R27, [R1+0x3cc] ;  /* 0x0003cc00011b7983 */ /* 0x000ee20000300800 */
[----:B------:R-:W2:Y:S02]  /*21510*/  LDL.LU R16, [R1+0x450] ;  /* 0x0004500001107983 */ /* 0x000ea40000300800 */
[----:B------:R-:W2:Y:S02]  /*21520*/  LDL.LU R17, [R1+0x454] ;  /* 0x0004540001117983 */ /* 0x000ea40000300800 */
[----:B------:R-:W2:Y:S01]  /*21530*/  LDL.LU R18, [R1+0x458] ;  /* 0x0004580001127983 */ /* 0x000ea20000300800 */
[----:B------:R-:W2:Y:S01]  /*21540*/  LDL.LU R19, [R1+0x45c] ;  /* 0x00045c0001137983 */ /* 0x000ea20000300800 */
[----:B------:R-:W2:Y:S02]  /*21550*/  LDL.LU R20, [R1+0x480] ;  /* 0x0004800001147983 */ /* 0x000ea40000300800 */
[----:B------:R-:W2:Y:S02]  /*21560*/  LDL.LU R21, [R1+0x484] ;  /* 0x0004840001157983 */ /* 0x000ea40000300800 */
[----:B------:R-:W2:Y:S01]  /*21570*/  LDL.LU R22, [R1+0x488] ;  /* 0x0004880001167983 */ /* 0x000ea20000300800 */
[----:B------:R-:W2:Y:S01]  /*21580*/  LDL.LU R23, [R1+0x48c] ;  /* 0x00048c0001177983 */ /* 0x000ea20000300800 */
[----:B0-----:R-:W3:Y:S02]  /*21590*/  LDL.LU R8, [R1+0x490] ;  /* 0x0004900001087983 */ /* 0x001ee40000300800 */
[----:B------:R-:W3:Y:S02]  /*215a0*/  LDL.LU R9, [R1+0x494] ;  /* 0x0004940001097983 */ /* 0x000ee40000300800 */
[----:B------:R-:W3:Y:S01]  /*215b0*/  LDL.LU R10, [R1+0x498] ;  /* 0x00049800010a7983 */ /* 0x000ee20000300800 */
[----:B------:R-:W3:Y:S04]  /*215c0*/  LDL.LU R11, [R1+0x49c] ;  /* 0x00049c00010b7983 */ /* 0x000ee80000300800 */
[----:B--2---:R-:W-:Y:S01]  /*215d0*/  STL.64 [R1+0x1258], R22 ;  /* 0x0012581601007387 */ /* 0x004fe20000100a00 */
[----:B------:R0:W-:Y:S03]  /*215e0*/  STL.64 [R1+0x1250], R20 ;  /* 0x0012501401007387 */ /* 0x0001e60000100a00 */
[----:B0-----:R-:W3:Y:S01]  /*215f0*/  LDL.LU.64 R20, [R1+0x80] ;  /* 0x0000800001147983 */ /* 0x001ee20000300a00 */
[----:B------:R-:W-:Y:S02]  /*21600*/  STL.64 [R1+0x1210], R18 ;  /* 0x0012101201007387 */ /* 0x000fe40000100a00 */
[----:B------:R0:W-:Y:S02]  /*21610*/  STL.64 [R1+0x1208], R16 ;  /* 0x0012081001007387 */ /* 0x0001e40000100a00 */
[----:B0-----:R-:W2:Y:S04]  /*21620*/  LDL.LU.64 R16, [R1+0x50] ;  /* 0x0000500001107983 */ /* 0x001ea80000300a00 */
[----:B--2---:R0:W-:Y:S04]  /*21630*/  STL.64 [R1+0x1228], R16 ;  /* 0x0012281001007387 */ /* 0x0041e80000100a00 */
[----:B0-----:R-:W2:Y:S01]  /*21640*/  LDL.LU R16, [R1+0x470] ;  /* 0x0004700001107983 */ /* 0x001ea20000300800 */
[----:B------:R-:W2:Y:S02]  /*21650*/  LDL.LU R17, [R1+0x474] ;  /* 0x0004740001117983 */ /* 0x000ea40000300800 */
[----:B------:R-:W2:Y:S02]  /*21660*/  LDL.LU R18, [R1+0x478] ;  /* 0x0004780001127983 */ /* 0x000ea40000300800 */
[----:B------:R-:W2:Y:S02]  /*21670*/  LDL.LU R19, [R1+0x47c] ;  /* 0x00047c0001137983 */ /* 0x000ea40000300800 */
[----:B--2---:R-:W-:Y:S01]  /*21680*/  STL.64 [R1+0x1248], R18 ;  /* 0x0012481201007387 */ /* 0x004fe20000100a00 */
[----:B------:R0:W-:Y:S03]  /*21690*/  STL.64 [R1+0x1240], R16 ;  /* 0x0012401001007387 */ /* 0x0001e60000100a00 */
[----:B0-----:R-:W2:Y:S01]  /*216a0*/  LDL.LU.64 R16, [R1+0x70] ;  /* 0x0000700001107983 */ /* 0x001ea20000300a00 */
        /* <DEDUP_REMOVED lines=10> */
[----:B---3--:R-:W-:Y:S01]  /*21750*/  HMMA.16816.F32.BF16 R8, R12, R20, R8 ;  /* 0x000000140c08723c */ /* 0x008fe20000041808 */
[----:B--2---:R-:W-:Y:S01]  /*21760*/  STL.64 [R1+0x1238], R6 ;  /* 0x0012380601007387 */ /* 0x004fe20000100a00 */
[----:B------:R0:W-:Y:S03]  /*21770*/  STL.64 [R1+0x1230], R4 ;  /* 0x0012300401007387 */ /* 0x0001e60000100a00 */
[----:B0-----:R-:W2:Y:S01]  /*21780*/  LDL.LU.64 R4, [R1+0x60] ;  /* 0x0000600001047983 */ /* 0x001ea20000300a00 */
[----:B------:R-:W-:Y:S02]  /*21790*/  STL.64 [R1+0x1148], R26 ;  /* 0x0011481a01007387 */ /* 0x000fe40000100a00 */
[----:B------:R0:W-:Y:S02]  /*217a0*/  STL.64 [R1+0x1140], R24 ;  /* 0x0011401801007387 */ /* 0x0001e40000100a00 */
[----:B0-----:R-:W3:Y:S01]  /*217b0*/  LDL.LU R24, [R1+0x20] ;  /* 0x0000200001187983 */ /* 0x001ee20000300800 */
[----:B------:R-:W3:Y:S02]  /*217c0*/  LDL.LU R25, [R1+0x24] ;  /* 0x0000240001197983 */ /* 0x000ee40000300800 */
[----:B------:R-:W2:Y:S02]  /*217d0*/  LDL.LU R26, [R1+0x28] ;  /* 0x00002800011a7983 */ /* 0x000ea40000300800 */
[----:B------:R-:W2:Y:S02]  /*217e0*/  LDL.LU R27, [R1+0x2c] ;  /* 0x00002c00011b7983 */ /* 0x000ea40000300800 */
[----:B--2---:R-:W-:Y:S01]  /*217f0*/  STL.64 [R1+0x1158], R26 ;  /* 0x0011581a01007387 */ /* 0x004fe20000100a00 */
[----:B---3--:R-:W-:Y:S05]  /*21800*/  STL.64 [R1+0x1150], R24 ;  /* 0x0011501801007387 */ /* 0x008fea0000100a00 */
[----:B------:R0:W-:Y:S02]  /*21810*/  STL.64 [R1+0x160], R8 ;  /* 0x0001600801007387 */ /* 0x0001e40000100a00 */
[----:B------:R1:W-:Y:S01]  /*21820*/  STL.64 [R1+0x168], R10 ;  /* 0x0001680a01007387 */ /* 0x0003e20000100a00 */
[----:B0-----:R-:W2:Y:S01]  /*21830*/  LDL.LU.64 R8, [R1+0x1260] ;  /* 0x0012600001087983 */ /* 0x001ea20000300a00 */
[----:B-1----:R-:W-:-:S02]  /*21840*/  IMAD.MOV.U32 R11, RZ, RZ, R20 ;  /* 0x000000ffff0b7224 */ /* 0x002fc400078e0014 */
[----:B------:R-:W-:Y:S02]  /*21850*/  IMAD.MOV.U32 R10, RZ, RZ, R21 ;  /* 0x000000ffff0a7224 */ /* 0x000fe400078e0015 */
[----:B------:R-:W3:Y:S01]  /*21860*/  LDL.LU.64 R22, [R1+0x1258] ;  /* 0x0012580001167983 */ /* 0x000ee20000300a00 */
[----:B------:R-:W3:Y:S02]  /*21870*/  LDL.LU.64 R20, [R1+0x1250] ;  /* 0x0012500001147983 */ /* 0x000ee40000300a00 */
[----:B---3--:R-:W-:Y:S11]  /*21880*/  HMMA.16816.F32.BF16 R20, R12, R16, R20 ;  /* 0x000000100c14723c */ /* 0x008ff60000041814 */
[----:B------:R-:W-:Y:S11]  /*21890*/  @!UPT UIADD3 URZ, URZ, URZ, URZ ;  /* 0x0000003f3f3ff290 */ /* 0x000ff6000fffe03f */
[----:B------:R-:W-:Y:S01]  /*218a0*/  @!UPT UIADD3 URZ, URZ, URZ, URZ ;  /* 0x0000003f3f3ff290 */ /* 0x000fe2000fffe03f */
[----:B------:R0:W-:Y:S01]  /*218b0*/  STL.64 [R1+0x150], R20 ;  /* 0x0001501401007387 */ /* 0x0001e20000100a00 */
[----:B------:R1:W-:Y:S02]  /*218c0*/  STL.64 [R1+0x158], R22 ;  /* 0x0001581601007387 */ /* 0x0003e40000100a00 */
[----:B------:R-:W3:Y:S02]  /*218d0*/  LDL.LU.64 R18, [R1+0x1248] ;  /* 0x0012480001127983 */ /* 0x000ee40000300a00 */
[----:B0-----:R-:W-:Y:S02]  /*218e0*/  IMAD.MOV.U32 R21, RZ, RZ, R16 ;  /* 0x000000ffff157224 */ /* 0x001fe400078e0010 */
[----:B------:R-:W-:Y:S02]  /*218f0*/  IMAD.MOV.U32 R20, RZ, RZ, R17 ;  /* 0x000000ffff147224 */ /* 0x000fe400078e0011 */
[----:B------:R-:W3:Y:S01]  /*21900*/  LDL.LU.64 R16, [R1+0x1240] ;  /* 0x0012400001107983 */ /* 0x000ee20000300a00 */
[----:B-1----:R-:W-:-:S02]  /*21910*/  IMAD.MOV.U32 R23, RZ, RZ, R4 ;  /* 0x000000ffff177224 */ /* 0x002fc400078e0004 */
[----:B------:R-:W-:Y:S02]  /*21920*/  IMAD.MOV.U32 R22, RZ, RZ, R5 ;  /* 0x000000ffff167224 */ /* 0x000fe400078e0005 */
[----:B------:R-:W2:Y:S01]  /*21930*/  LDL.LU.64 R6, [R1+0x1238] ;  /* 0x0012380001067983 */ /* 0x000ea20000300a00 */
[----:B---3--:R-:W-:Y:S01]  /*21940*/  HMMA.16816.F32.BF16 R16, R12, R4, R16 ;  /* 0x000000040c10723c */ /* 0x008fe20000041810 */
[----:B------:R-:W2:Y:S11]  /*21950*/  LDL.LU.64 R4, [R1+0x1230] ;  /* 0x0012300001047983 */ /* 0x000eb60000300a00 */
[----:B------:R-:W-:Y:S11]  /*21960*/  @!UPT UIADD3 URZ, URZ, URZ, URZ ;  /* 0x0000003f3f3ff290 */ /* 0x000ff6000fffe03f */
[----:B------:R0:W-:Y:S04]  /*21970*/  STL.64 [R1+0x140], R16 ;  /* 0x0001401001007387 */ /* 0x0001e80000100a00 */
[----:B0-----:R-:W2:Y:S01]  /*21980*/  LDL.LU.64 R16, [R1+0x1228] ;  /* 0x0012280001107983 */ /* 0x001ea20000300a00 */
[----:B------:R-:W-:Y:S02]  /*21990*/  IMAD.MOV.U32 R25, RZ, RZ, R2 ;  /* 0x000000ffff197224 */ /* 0x000fe400078e0002 */
[----:B------:R-:W-:Y:S02]  /*219a0*/  IMAD.MOV.U32 R24, RZ, RZ, R28 ;  /* 0x000000ffff187224 */ /* 0x000fe400078e001c */
[----:B------:R-:W-:Y:S02]  /*219b0*/  IMAD.MOV.U32 R2, RZ, RZ, R19 ;  /* 0x000000ffff027224 */ /* 0x000fe400078e0013 */
[----:B------:R-:W-:-:S03]  /*219c0*/  IMAD.MOV.U32 R28, RZ, RZ, R18 ;  /* 0x000000ffff1c7224 */ /* 0x000fc600078e0012 */
[----:B------:R0:W-:Y:S02]  /*219d0*/  STL [R1+0xe44], R2 ;  /* 0x000e440201007387 */ /* 0x0001e40000100800 */
[----:B------:R-:W-:Y:S01]  /*219e0*/  STL [R1+0xe40], R28 ;  /* 0x000e401c01007387 */ /* 0x000fe20000100800 */
[C---:B--2---:R-:W-:Y:S01]  /*219f0*/  HMMA.16816.F32.BF16 R4, R12.reuse, R16, R4 ;  /* 0x000000100c04723c */ /* 0x044fe20000041804 */
[----:B------:R-:W-:Y:S02]  /*21a00*/  IMAD.MOV.U32 R26, RZ, RZ, R16 ;  /* 0x000000ffff1a7224 */ /* 0x000fe400078e0010 */
[----:B0-----:R-:W-:Y:S11]  /*21a10*/  IMAD.MOV.U32 R2, RZ, RZ, R17 ;  /* 0x000000ffff027224 */ /* 0x001ff600078e0011 */
[----:B------:R-:W-:Y:S09]  /*21a20*/  @!UPT UIADD3 URZ, URZ, URZ, URZ ;  /* 0x0000003f3f3ff290 */ /* 0x000ff2000fffe03f */
[----:B------:R-:W-:Y:S01]  /*21a30*/  STL.64 [R1+0x130], R4 ;  /* 0x0001300401007387 */ /* 0x000fe20000100a00 */
[----:B------:R0:W-:Y:S03]  /*21a40*/  STL.64 [R1+0x138], R6 ;  /* 0x0001380601007387 */ /* 0x0001e60000100a00 */
[----:B0-----:R-:W2:Y:S01]  /*21a50*/  LDL.LU.64 R6, [R1+0x1220] ;  /* 0x0012200001067983 */ /* 0x001ea20000300a00 */
[----:B------:R-:W2:Y:S02]  /*21a60*/  LDL.LU.64 R4, [R1+0x1218] ;  /* 0x0012180001047983 */ /* 0x000ea40000300a00 */
[----:B------:R-:W3:Y:S02]  /*21a70*/  LDL.LU.64 R18, [R1+0x1210] ;  /* 0x0012100001127983 */ /* 0x000ee40000300a00 */
[----:B------:R-:W3:Y:S02]  /*21a80*/  LDL.LU.64 R16, [R1+0x1208] ;  /* 0x0012080001107983 */ /* 0x000ee40000300a00 */
[C---:B---3--:R-:W-:Y:S08]  /*21a90*/  HMMA.16816.F32.BF16 R16, R12.reuse, R24, R16 ;  /* 0x000000180c10723c */ /* 0x048ff00000041810 */
[----:B--2---:R-:W-:Y:S11]  /*21aa0*/  HMMA.16816.F32.BF16 R4, R12, R8, R4 ;  /* 0x000000080c04723c */ /* 0x004ff60000041804 */
[----:B------:R-:W-:Y:S04]  /*21ab0*/  @!UPT UIADD3 URZ, URZ, URZ, URZ ;  /* 0x0000003f3f3ff290 */ /* 0x000fe8000fffe03f */
[----:B------:R-:W-:Y:S01]  /*21ac0*/  STL.64 [R1+0x120], R16 ;  /* 0x0001201001007387 */ /* 0x000fe20000100a00 */
[----:B------:R0:W-:Y:S03]  /*21ad0*/  STL.64 [R1+0x128], R18 ;  /* 0x0001281201007387 */ /* 0x0001e60000100a00 */
[----:B0-----:R-:W2:Y:S01]  /*21ae0*/  LDL.LU.64 R18, [R1+0x1200] ;  /* 0x0012000001127983 */ /* 0x001ea20000300a00 */
[----:B------:R-:W3:Y:S02]  /*21af0*/  LDL.LU.64 R16, [R1+0x11f8] ;  /* 0x0011f80001107983 */ /* 0x000ee40000300a00 */
        /* <DEDUP_REMOVED lines=8> */
[----:B------:R-:W-:-:S05]  /*21b80*/  IMAD.MOV.U32 R25, RZ, RZ, R20 ;  /* 0x000000ffff197224 */ /* 0x000fca00078e0014 */
[----:B------:R-:W-:Y:S01]  /*21b90*/  STL.64 [R1+0x11b0], R24 ;  /* 0x0011b01801007387 */ /* 0x000fe20000100a00 */
[----:B------:R-:W3:Y:S02]  /*21ba0*/  LDL.LU R20, [R1+0x410] ;  /* 0x0004100001147983 */ /* 0x000ee40000300800 */
[----:B------:R0:W-:Y:S02]  /*21bb0*/  STL.64 [R1+0x110], R4 ;  /* 0x0001100401007387 */ /* 0x0001e40000100a00 */
[----:B------:R1:W-:Y:S01]  /*21bc0*/  STL.64 [R1+0x118], R6 ;  /* 0x0001180601007387 */ /* 0x0003e20000100a00 */
[----:B------:R-:W3:Y:S01]  /*21bd0*/  LDL.LU R21, [R1+0x414] ;  /* 0x0004140001157983 */ /* 0x000ee20000300800 */
[----:B------:R-:W3:Y:S02]  /*21be0*/  LDL.LU R22, [R1+0x418] ;  /* 0x0004180001167983 */ /* 0x000ee40000300800 */
[----:B------:R-:W3:Y:S01]  /*21bf0*/  LDL.LU R23, [R1+0x41c] ;  /* 0x00041c0001177983 */ /* 0x000ee20000300800 */
[----:B0-----:R-:W2:Y:S01]  /*21c00*/  LDL.LU R4, [R1+0x3a0] ;  /* 0x0003a00001047983 */ /* 0x001ea20000300800 */
[----:B------:R-:W2:Y:S02]  /*21c10*/  LDL.LU R5, [R1+0x3a4] ;  /* 0x0003a40001057983 */ /* 0x000ea40000300800 */
[----:B-1----:R-:W2:Y:S02]  /*21c20*/  LDL.LU R6, [R1+0x3a8] ;  /* 0x0003a80001067983 */ /* 0x002ea40000300800 */
[----:B------:R-:W2:Y:S01]  /*21c30*/  LDL.LU R7, [R1+0x3ac] ;  /* 0x0003ac0001077983 */ /* 0x000ea20000300800 */
[----:B------:R0:W-:Y:S01]  /*21c40*/  STL.64 [R1+0x1160], R8 ;  /* 0x0011600801007387 */ /* 0x0001e20000100a00 */
[----:B------:R-:W-:-:S02]  /*21c50*/  IMAD.MOV.U32 R25, RZ, RZ, R10 ;  /* 0x000000ffff197224 */ /* 0x000fc400078e000a */
[----:B------:R-:W-:Y:S01]  /*21c60*/  IMAD.MOV.U32 R24, RZ, RZ, R11 ;  /* 0x000000ffff187224 */ /* 0x000fe200078e000b */
        /* <DEDUP_REMOVED lines=16> */
[C---:B---3--:R-:W-:Y:S01]  /*21d70*/  HMMA.16816.F32.BF16 R20, R12.reuse, R16, R20 ;  /* 0x000000100c14723c */ /* 0x048fe20000041814 */
[----:B--2---:R-:W-:Y:S01]  /*21d80*/  STL.64 [R1+0x11a8], R10 ;  /* 0x0011a80a01007387 */ /* 0x004fe20000100a00 */
[----:B------:R0:W-:Y:S03]  /*21d90*/  STL.64 [R1+0x11a0], R8 ;  /* 0x0011a00801007387 */ /* 0x0001e60000100a00 */
        /* <DEDUP_REMOVED lines=8> */
[----:B------:R-:W2:Y:S02]  /*21e20*/  LDL.LU R10, [R1+0xc8] ;  /* 0x0000c800010a7983 */ /* 0x000ea40000300800 */
[----:B------:R-:W2:Y:S02]  /*21e30*/  LDL.LU R11, [R1+0xcc] ;  /* 0x0000cc00010b7983 */ /* 0x000ea40000300800 */
[----:B------:R-:W-:Y:S01]  /*21e40*/  STL.64 [R1+0x100], R20 ;  /* 0x0001001401007387 */ /* 0x000fe20000100a00 */
[----:B------:R0:W-:Y:S03]  /*21e50*/  STL.64 [R1+0x108], R22 ;  /* 0x0001081601007387 */ /* 0x0001e60000100a00 */
[----:B0-----:R-:W3:Y:S01]  /*21e60*/  LDL.LU.64 R22, [R1+0x11f0] ;  /* 0x0011f00001167983 */ /* 0x001ee20000300a00 */
[----:B------:R-:W2:Y:S02]  /*21e70*/  LDL.LU.64 R20, [R1+0x11e8] ;  /* 0x0011e80001147983 */ /* 0x000ea40000300a00 */
[----:B--2---:R-:W-:Y:S01]  /*21e80*/  HMMA.16816.F32.BF16 R12, R12, R20, R4 ;  /* 0x000000140c0c723c */ /* 0x004fe20000041804 */
[----:B------:R-:W2:Y:S01]  /*21e90*/  LDL.LU.64 R6, [R1+0x11e0] ;  /* 0x0011e00001067983 */ /* 0x000ea20000300a00 */
[----:B------:R-:W2:Y:S11]  /*21ea0*/  LDL.LU.64 R4, [R1+0x11d8] ;  /* 0x0011d80001047983 */ /* 0x000eb60000300a00 */
[----:B------:R-:W-:Y:S10]  /*21eb0*/  @!UPT UIADD3 URZ, URZ, URZ, URZ ;  /* 0x0000003f3f3ff290 */ /* 0x000ff4000fffe03f */
[----:B------:R4:W-:Y:S01]  /*21ec0*/  STL.64 [R1+0xe0], R12 ;  /* 0x0000e00c01007387 */ /* 0x0009e20000100a00 */
[----:B------:R0:W-:Y:S02]  /*21ed0*/  STL.64 [R1+0xe8], R14 ;  /* 0x0000e80e01007387 */ /* 0x0001e40000100a00 */
[----:B----4-:R-:W-:Y:S02]  /*21ee0*/  IMAD.MOV.U32 R12, RZ, RZ, R29 ;  /* 0x000000ffff0c7224 */ /* 0x010fe400078e001d */
[----:B------:R-:W-:Y:S01]  /*21ef0*/  IMAD.MOV.U32 R13, RZ, RZ, R18 ;  /* 0x000000ffff0d7224 */ /* 0x000fe200078e0012 */
[----:B------:R-:W4:Y:S01]  /*21f00*/  LDL.LU R29, [R1+0x11d0] ;  /* 0x0011d000011d7983 */ /* 0x000f220000300800 */
[----:B------:R-:W3:Y:S02]  /*21f10*/  LDL.LU R18, [R1+0x11cc] ;  /* 0x0011cc0001127983 */ /* 0x000ee40000300800 */
[----:B0-----:R-:W-:Y:S02]  /*21f20*/  IMAD.MOV.U32 R14, RZ, RZ, R19 ;  /* 0x000000ffff0e7224 */ /* 0x001fe400078e0013 */
[----:B------:R-:W3:Y:S01]  /*21f30*/  LDL.LU R19, [R1+0x11c8] ;  /* 0x0011c80001137983 */ /* 0x000ee20000300800 */
        /* <DEDUP_REMOVED lines=28> */
[----:B--2---:R-:W-:Y:S02]  /*22100*/  HMMA.16816.F32.BF16 R24, R4, R24, R8 ;  /* 0x000000180418723c */ /* 0x004fe40000041808 */
[----:B------:R-:W2:Y:S11]  /*22110*/  LDL.LU.64 R8, [R1+0x1160] ;  /* 0x0011600001087983 */ /* 0x000eb60000300a00 */
[----:B------:R-:W-:Y:S10]  /*22120*/  @!UPT UIADD3 URZ, URZ, URZ, URZ ;  /* 0x0000003f3f3ff290 */ /* 0x000ff4000fffe03f */
[----:B------:R-:W-:Y:S01]  /*22130*/  STL.64 [R1+0x90], R24 ;  /* 0x0000901801007387 */ /* 0x000fe20000100a00 */
[----:B------:R0:W-:Y:S03]  /*22140*/  STL.64 [R1+0x98], R26 ;  /* 0x0000981a01007387 */ /* 0x0001e60000100a00 */
[----:B0-----:R-:W2:Y:S01]  /*22150*/  LDL.LU.64 R26, [R1+0x1158] ;  /* 0x00115800011a7983 */ /* 0x001ea20000300a00 */
[----:B------:R-:W2:Y:S02]  /*22160*/  LDL.LU.64 R24, [R1+0x1150] ;  /* 0x0011500001187983 */ /* 0x000ea40000300a00 */
[----:B------:R-:W-:-:S07]  /*22170*/  IMAD.MOV.U32 R15, RZ, RZ, R0 ;  /* 0x000000ffff0f7224 */ /* 0x000fce00078e0000 */
[C---:B------:R-:W-:Y:S08]  /*22180*/  HMMA.16816.F32.BF16 R12, R4.reuse, R16, R12 ;  /* 0x00000010040c723c */ /* 0x040ff0000004180c */
[----:B--2---:R-:W-:Y:S01]  /*22190*/  HMMA.16816.F32.BF16 R8, R4, R8, R24 ;  /* 0x000000080408723c */ /* 0x004fe20000041818 */
[----:B------:R-:W2:Y:S01]  /*221a0*/  LDL.LU.64 R26, [R1+0x1148] ;  /* 0x00114800011a7983 */ /* 0x000ea20000300a00 */
[----:B------:R-:W2:Y:S11]  /*221b0*/  LDL.LU.64 R24, [R1+0x1140] ;  /* 0x0011400001187983 */ /* 0x000eb60000300a00 */
[----:B------:R-:W-:Y:S11]  /*221c0*/  @!UPT UIADD3 URZ, URZ, URZ, URZ ;  /* 0x0000003f3f3ff290 */ /* 0x000ff6000fffe03f */
[----:B------:R-:W-:Y:S01]  /*221d0*/  IMAD.MOV.U32 R28, RZ, RZ, R11 ;  /* 0x000000ffff1c7224 */ /* 0x000fe200078e000b */
[----:B------:R-:W-:Y:S04]  /*221e0*/  STL.64 [R1+0x30], R8 ;  /* 0x0000300801007387 */ /* 0x000fe80000100a00 */
[----:B------:R0:W-:Y:S04]  /*221f0*/  STL [R1+0x106c], R28 ;  /* 0x00106c1c01007387 */ /* 0x0001e80000100800 */
[----:B0-----:R-:W2:Y:S01]  /*22200*/  LDL R28, [R1+0xcbc] ;  /* 0x000cbc00011c7983 */ /* 0x001ea20000100800 */
[----:B------:R-:W-:-:S02]  /*22210*/  IMAD.MOV.U32 R2, RZ, RZ, R10 ;  /* 0x000000ffff027224 */ /* 0x000fc400078e000a */
[----:B----4-:R-:W-:Y:S03]  /*22220*/  LDSM.16.MT88.4 R8, [R29+0xb000] ;  /* 0x00b000001d08783b */ /* 0x010fe60000004200 */
[----:B------:R-:W-:Y:S01]  /*22230*/  STL [R1+0x1068], R2 ;  /* 0x0010680201007387 */ /* 0x000fe20000100800 */
[----:B---3--:R-:W-:Y:S02]  /*22240*/  STL.64 [R1+0x10c0], R18 ;  /* 0x0010c01201007387 */ /* 0x008fe40000100a00 */
[----:B------:R-:W-:Y:S02]  /*22250*/  STL.64 [R1+0x20], R12 ;  /* 0x0000200c01007387 */ /* 0x000fe40000100a00 */
[----:B------:R-:W-:Y:S02]  /*22260*/  STL.64 [R1+0x28], R14 ;  /* 0x0000280e01007387 */ /* 0x000fe40000100a00 */
[----:B------:R-:W0:Y:S04]  /*22270*/  LDSM.16.MT88.4 R12, [R29+0xb080] ;  /* 0x00b080001d0c783b */ /* 0x000e280000004200 */
[----:B0-----:R-:W-:Y:S01]  /*22280*/  STL.64 [R1+0x10a8], R14 ;  /* 0x0010a80e01007387 */ /* 0x001fe20000100a00 */
[----:B------:R-:W-:Y:S02]  /*22290*/  STL.64 [R1+0x10a0], R12 ;  /* 0x0010a00c01007387 */ /* 0x000fe40000100a00 */
[----:B------:R0:W-:Y:S01]  /*222a0*/  STL [R1+0xd00], R29 ;  /* 0x000d001d01007387 */ /* 0x0001e20000100800 */
[----:B--2---:R-:W-:Y:S11]  /*222b0*/  HMMA.16816.F32.BF16 R24, R4, R20, R24 ;  /* 0x000000140418723c */ /* 0x004ff60000041818 */
[----:B------:R-:W-:Y:S11]  /*222c0*/  @!UPT UIADD3 URZ, URZ, URZ, URZ ;  /* 0x0000003f3f3ff290 */ /* 0x000ff6000fffe03f */
[----:B------:R-:W-:Y:S01]  /*222d0*/  @!UPT UIADD3 URZ, URZ, URZ, URZ ;  /* 0x0000003f3f3ff290 */ /* 0x000fe2000fffe03f */
[----:B------:R-:W-:Y:S01]  /*222e0*/  STL.64 [R1], R24 ;  /* 0x0000001801007387 */ /* 0x000fe20000100a00 */
[----:B------:R-:W-:Y:S02]  /*222f0*/  IMAD.MOV.U32 R0, RZ, RZ, R26 ;  /* 0x000000ffff007224 */ /* 0x000fe400078e001a */
[----:B0-----:R-:W-:Y:S02]  /*22300*/  IMAD.MOV.U32 R29, RZ, RZ, R27 ;  /* 0x000000ffff1d7224 */ /* 0x001fe400078e001b */
[----:B------:R-:W0:Y:S01]  /*22310*/  LDSM.16.MT88.4 R24, [R28+0xb000] ;  /* 0x00b000001c18783b */ /* 0x000e220000004200 */
[----:B------:R-:W-:Y:S02]  /*22320*/  STL.64 [R1+0x1130], R22 ;  /* 0x0011301601007387 */ /* 0x000fe40000100a00 */
[----:B------:R-:W-:Y:S01]  /*22330*/  STL [R1+0xdb8], R0 ;  /* 0x000db80001007387 */ /* 0x000fe20000100800 */
[----:B------:R-:W1:Y:S04]  /*22340*/  LDSM.16.MT88.4 R4, [R28+0xb080] ;  /* 0x00b080001c04783b */ /* 0x000e680000004200 */
[----:B0-----:R0:W-:Y:S01]  /*22350*/  STL.64 [R1+0x1038], R26 ;  /* 0x0010381a01007387 */ /* 0x0011e20000100a00 */
[----:B------:R-:W-:Y:S03]  /*22360*/  STL.64 [R1+0x1030], R24 ;  /* 0x0010301801007387 */ /* 0x000fe60000100a00 */
[----:B0-----:R-:W2:Y:S04]  /*22370*/  LDL R26, [R1+0x58] ;  /* 0x00005800011a7983 */ /* 0x001ea80000100800 */
[----:B------:R-:W2:Y:S04]  /*22380*/  LDL R27, [R1+0x5c] ;  /* 0x00005c00011b7983 */ /* 0x000ea80000100800 */
[----:B--2---:R-:W-:Y:S01]  /*22390*/  STL.64 [R1+0x1100], R26 ;  /* 0x0011001a01007387 */ /* 0x004fe20000100a00 */
[----:B-1----:R-:W-:Y:S02]  /*223a0*/  STL.64 [R1+0xfb8], R6 ;  /* 0x000fb80601007387 */ /* 0x002fe40000100a00 */
[----:B------:R0:W-:Y:S02]  /*223b0*/  STL.64 [R1+0xfb0], R4 ;  /* 0x000fb00401007387 */ /* 0x0001e40000100a00 */
[----:B0-----:R-:W2:Y:S01]  /*223c0*/  LDL.LU R4, [R1+0x3e0] ;  /* 0x0003e00001047983 */ /* 0x001ea20000300800 */
[----:B------:R-:W2:Y:S02]  /*223d0*/  LDL.LU R5, [R1+0x3e4] ;  /* 0x0003e40001057983 */ /* 0x000ea40000300800 */
[----:B------:R-:W3:Y:S02]  /*223e0*/  LDL.LU R6, [R1+0x3e8] ;  /* 0x0003e80001067983 */ /* 0x000ee40000300800 */
[----:B------:R-:W-:-:S02]  /*223f0*/  IMAD.MOV.U32 R7, RZ, RZ, R3 ;  /* 0x000000ffff077224 */ /* 0x000fc400078e0003 */
[----:B------:R-:W4:Y:S01]  /*22400*/  LDL.LU R3, [R1+0x113c] ;  /* 0x00113c0001037983 */ /* 0x000f220000300800 */
        /* <DEDUP_REMOVED lines=9> */
[----:B----4-:R-:W-:-:S02]  /*224a0*/  IMAD.MOV.U32 R15, RZ, RZ, R3 ;  /* 0x000000ffff0f7224 */ /* 0x010fc400078e0003 */
[----:B------:R-:W4:Y:S04]  /*224b0*/  LDL.LU R3, [R1+0x1138] ;  /* 0x0011380001037983 */ /* 0x000f280000300800 */
[----:B--2---:R-:W-:Y:S01]  /*224c0*/  STL.64 [R1+0x10d0], R14 ;  /* 0x0010d00e01007387 */ /* 0x004fe20000100a00 */
[----:B------:R-:W-:Y:S02]  /*224d0*/  STL.64 [R1+0x10c8], R12 ;  /* 0x0010c80c01007387 */ /* 0x000fe40000100a00 */
[----:B------:R-:W2:Y:S02]  /*224e0*/  LDL.64 R26, [R1+0x68] ;  /* 0x00006800011a7983 */ /* 0x000ea40000100a00 */
[----:B------:R-:W3:Y:S01]  /*224f0*/  LDL R18, [R1+0x18] ;  /* 0x0000180001127983 */ /* 0x000ee20000100800 */
[----:B------:R-:W3:Y:S04]  /*22500*/  LDL R19, [R1+0x1c] ;  /* 0x00001c0001137983 */ /* 0x000ee80000100800 */
[----:B------:R-:W3:Y:S04]  /*22510*/  LDL.64 R22, [R1+0x88] ;  /* 0x0000880001167983 */ /* 0x000ee80000100a00 */
[----:B--2---:R0:W-:Y:S01]  /*22520*/  STL.64 [R1+0x1118], R26 ;  /* 0x0011181a01007387 */ /* 0x0041e20000100a00 */
[----:B------:R-:W2:Y:S02]  /*22530*/  LDL.LU R24, [R1+0x510] ;  /* 0x0005100001187983 */ /* 0x000ea40000300800 */
[----:B------:R-:W2:Y:S01]  /*22540*/  LDL.LU R25, [R1+0x514] ;  /* 0x0005140001197983 */ /* 0x000ea20000300800 */
[----:B0-----:R-:W2:Y:S01]  /*22550*/  LDL.LU R26, [R1+0x518] ;  /* 0x00051800011a7983 */ /* 0x001ea20000300800 */
[----:B------:R-:W2:Y:S03]  /*22560*/  LDL.LU R27, [R1+0x51c] ;  /* 0x00051c00011b7983 */ /* 0x000ea60000300800 */
[----:B--2---:R-:W-:Y:S01]  /*22570*/  STL.64 [R1+0x1128], R26 ;  /* 0x0011281a01007387 */ /* 0x004fe20000100a00 */
[----:B------:R0:W-:Y:S03]  /*22580*/  STL.64 [R1+0x1120], R24 ;  /* 0x0011201801007387 */ /* 0x0001e60000100a00 */
[----:B0-----:R-:W2:Y:S01]  /*22590*/  LDL.LU R24, [R1+0x520] ;  /* 0x0005200001187983 */ /* 0x001ea20000300800 */
[----:B------:R-:W2:Y:S02]  /*225a0*/  LDL.LU R25, [R1+0x524] ;  /* 0x0005240001197983 */ /* 0x000ea40000300800 */
[----:B------:R-:W2:Y:S02]  /*225b0*/  LDL.LU R26, [R1+0x528] ;  /* 0x00052800011a7983 */ /* 0x000ea40000300800 */
[----:B------:R-:W2:Y:S01]  /*225c0*/  LDL.LU R27, [R1+0x52c] ;  /* 0x00052c00011b7983 */ /* 0x000ea20000300800 */
[----:B---3--:R0:W-:Y:S04]  /*225d0*/  STL.64 [R1+0x10d8], R18 ;  /* 0x0010d81201007387 */ /* 0x0081e80000100a00 */
[----:B0-----:R-:W3:Y:S04]  /*225e0*/  LDL.64 R18, [R1+0x48] ;  /* 0x0000480001127983 */ /* 0x001ee80000100a00 */
[----:B---3--:R0:W-:Y:S01]  /*225f0*/  STL.64 [R1+0x10f8], R18 ;  /* 0x0010f81201007387 */ /* 0x0081e20000100a00 */
[----:B------:R-:W3:Y:S02]  /*22600*/  LDL.LU R16, [R1+0x4f0] ;  /* 0x0004f00001107983 */ /* 0x000ee40000300800 */
[----:B------:R-:W3:Y:S01]  /*22610*/  LDL.LU R17, [R1+0x4f4] ;  /* 0x0004f40001117983 */ /* 0x000ee20000300800 */
[----:B0-----:R-:W3:Y:S01]  /*22620*/  LDL.LU R18, [R1+0x4f8] ;  /* 0x0004f80001127983 */ /* 0x001ee20000300800 */
[----:B------:R-:W3:Y:S01]  /*22630*/  LDL.LU R19, [R1+0x4fc] ;  /* 0x0004fc0001137983 */ /* 0x000ee20000300800 */
[----:B--2---:R-:W-:Y:S02]  /*22640*/  HMMA.16816.F32.BF16 R24, R8, R22, R24 ;  /* 0x000000160818723c */ /* 0x004fe40000041818 */
[----:B---3--:R-:W-:Y:S01]  /*22650*/  STL.64 [R1+0x1110], R18 ;  /* 0x0011101201007387 */ /* 0x008fe20000100a00 */
[----:B------:R0:W-:Y:S03]  /*22660*/  STL.64 [R1+0x1108], R16 ;  /* 0x0011081001007387 */ /* 0x0001e60000100a00 */
[----:B0-----:R-:W2:Y:S01]  /*22670*/  LDL.LU R16, [R1+0x500] ;  /* 0x0005000001107983 */ /* 0x001ea20000300800 */
[----:B------:R-:W2:Y:S02]  /*22680*/  LDL.LU R17, [R1+0x504] ;  /* 0x0005040001117983 */ /* 0x000ea40000300800 */
[----:B------:R-:W2:Y:S02]  /*22690*/  LDL.LU R18, [R1+0x508] ;  /* 0x0005080001127983 */ /* 0x000ea40000300800 */
[----:B------:R-:W2:Y:S01]  /*226a0*/  LDL.LU R19, [R1+0x50c] ;  /* 0x00050c0001137983 */ /* 0x000ea20000300800 */
[----:B------:R-:W3:Y:S01]  /*226b0*/  LDL.LU R12, [R1+0x4d0] ;  /* 0x0004d000010c7983 */ /* 0x000ee20000300800 */
[----:B------:R-:W3:Y:S02]  /*226c0*/  LDL.LU R13, [R1+0x4d4] ;  /* 0x0004d400010d7983 */ /* 0x000ee40000300800 */
[----:B------:R-:W2:Y:S02]  /*226d0*/  LDL.LU R14, [R1+0x4d8] ;  /* 0x0004d800010e7983 */ /* 0x000ea40000300800 */
[----:B------:R-:W2:Y:S02]  /*226e0*/  LDL.LU R15, [R1+0x4dc] ;  /* 0x0004dc00010f7983 */ /* 0x000ea40000300800 */
[----:B------:R-:W-:-:S02]  /*226f0*/  IMAD.MOV.U32 R2, RZ, RZ, R22 ;  /* 0x000000ffff027224 */ /* 0x000fc400078e0016 */
[----:B------:R-:W-:-:S03]  /*22700*/  IMAD.MOV.U32 R0, RZ, RZ, R23 ;  /* 0x000000ffff007224 */ /* 0x000fc600078e0017 */
[----:B------:R-:W-:Y:S01]  /*22710*/  IMAD.MOV.U32 R20, RZ, RZ, R26 ;  /* 0x000000ffff147224 */ /* 0x000fe200078e001a */
[----:B--2---:R-:W-:Y:S01]  /*22720*/  STL.64 [R1+0x10e8], R14 ;  /* 0x0010e80e01007387 */ /* 0x004fe20000100a00 */
[----:B---3--:R0:W-:Y:S03]  /*22730*/  STL.64 [R1+0x10e0], R12 ;  /* 0x0010e00c01007387 */ /* 0x0081e60000100a00 */
[----:B0-----:R-:W2:Y:S01]  /*22740*/  LDL.LU R12, [R1+0x4e0] ;  /* 0x0004e000010c7983 */ /* 0x001ea20000300800 */
[----:B------:R-:W2:Y:S02]  /*22750*/  LDL.LU R13, [R1+0x4e4] ;  /* 0x0004e400010d7983 */ /* 0x000ea40000300800 */
[----:B------:R-:W2:Y:S02]  /*22760*/  LDL.LU R14, [R1+0x4e8] ;  /* 0x0004e800010e7983 */ /* 0x000ea40000300800 */
[----:B------:R0:W-:Y:S01]  /*22770*/  STL.64 [R1+0x1078], R6 ;  /* 0x0010780601007387 */ /* 0x0001e20000100a00 */
[----:B------:R-:W-:Y:S01]  /*22780*/  STL.64 [R1+0x1070], R4 ;  /* 0x0010700401007387 */ /* 0x000fe20000100a00 */
[----:B----4-:R-:W-:-:S02]  /*22790*/  IMAD.MOV.U32 R15, RZ, RZ, R3 ;  /* 0x000000ffff0f7224 */ /* 0x010fc400078e0003 */
[----:B------:R-:W-:Y:S01]  /*227a0*/  IMAD.MOV.U32 R3, RZ, RZ, R24 ;  /* 0x000000ffff037224 */ /* 0x000fe200078e0018 */
[----:B0-----:R-:W3:Y:S01]  /*227b0*/  LDL.64 R6, [R1+0x78] ;  /* 0x0000780001067983 */ /* 0x001ee20000100a00 */
[----:B------:R-:W4:Y:S02]  /*227c0*/  LDL.LU.64 R22, [R1+0x1130] ;  /* 0x0011300001167983 */ /* 0x000f240000300a00 */
[----:B------:R-:W-:Y:S02]  /*227d0*/  STL.64 [R1+0x630], R24 ;  /* 0x0006301801007387 */ /* 0x000fe40000100a00 */
[----:B------:R0:W-:Y:S02]  /*227e0*/  STL.64 [R1+0x638], R26 ;  /* 0x0006381a01007387 */ /* 0x0001e40000100a00 */
[----:B0-----:R-:W3:Y:S01]  /*227f0*/  LDL.LU.64 R26, [R1+0x1128] ;  /* 0x00112800011a7983 */ /* 0x001ee20000300a00 */
[----:B------:R-:W3:Y:S02]  /*22800*/  LDL.LU.64 R24, [R1+0x1120] ;  /* 0x0011200001187983 */ /* 0x000ee40000300a00 */
[----:B------:R-:W-:Y:S02]  /*22810*/  STL [R1+0xd08], R3 ;  /* 0x000d080301007387 */ /* 0x000fe40000100800 */
[----:B------:R-:W-:Y:S01]  /*22820*/  STL [R1+0xd04], R20 ;  /* 0x000d041401007387 */ /* 0x000fe20000100800 */
[C---:B---3--:R-:W-:Y:S11]  /*22830*/  HMMA.16816.F32.BF16 R24, R8.reuse, R6, R24 ;  /* 0x000000060818723c */ /* 0x048ff60000041818 */
[----:B------:R-:W-:Y:S11]  /*22840*/  @!UPT UIADD3 URZ, URZ, URZ, URZ ;  /* 0x0000003f3f3ff290 */ /* 0x000ff6000fffe03f */
[----:B------:R-:W-:Y:S01]  /*22850*/  @!UPT UIADD3 URZ, URZ, URZ, URZ ;  /* 0x0000003f3f3ff290 */ /* 0x000fe2000fffe03f */
[----:B------:R-:W-:Y:S01]  /*22860*/  STL.64 [R1+0x620], R24 ;  /* 0x0006201801007387 */ /* 0x000fe20000100a00 */
[----:B------:R0:W-:Y:S02]  /*22870*/  STL.64 [R1+0x628], R26 ;  /* 0x0006281a01007387 */ /* 0x0001e40000100a00 */
[----:B------:R-:W-:Y:S02]  /*22880*/  IMAD.MOV.U32 R21, RZ, RZ, R26 ;  /* 0x000000ffff157224 */ /* 0x000fe400078e001a */
[----:B0-----:R-:W3:Y:S01]  /*22890*/  LDL.LU.64 R26, [R1+0x1118] ;  /* 0x00111800011a7983 */ /* 0x001ee20000300a00 */
[----:B------:R0:W-:Y:S02]  /*228a0*/  STL.64 [R1+0x1088], R6 ;  /* 0x0010880601007387 */ /* 0x0001e40000100a00 */
[----:B------:R-:W-:Y:S02]  /*228b0*/  STL [R1+0xd0c], R21 ;  /* 0x000d0c1501007387 */ /* 0x000fe40000100800 */
[----:B0-----:R-:W-:Y:S01]  /*228c0*/  IMAD.MOV.U32 R7, RZ, RZ, R0 ;  /* 0x000000ffff077224 */ /* 0x001fe200078e0000 */
[----:B---3--:R-:W-:Y:S01]  /*228d0*/  HMMA.16816.F32.BF16 R16, R8, R26, R16 ;  /* 0x0000001a0810723c */ /* 0x008fe20000041810 */
[----:B------:R-:W-:-:S02]  /*228e0*/  IMAD.MOV.U32 R3, RZ, RZ, R26 ;  /* 0x000000ffff037224 */ /* 0x000fc400078e001a */
        /* <DEDUP_REMOVED lines=12> */
[----:B0-----:R-:W2:Y:S01]  /*229b0*/  LDL.LU.64 R18, [R1+0x10f8] ;  /* 0x0010f80001127983 */ /* 0x001ea20000300a00 */
[----:B------:R0:W-:Y:S02]  /*229c0*/  STL.64 [R1+0x1080], R26 ;  /* 0x0010801a01007387 */ /* 0x0001e40000100a00 */
[----:B------:R-:W3:Y:S02]  /*229d0*/  LDL.LU R24, [R1+0x400] ;  /* 0x0004000001187983 */ /* 0x000ee40000300800 */
[----:B------:R-:W3:Y:S01]  /*229e0*/  LDL.LU R25, [R1+0x404] ;  /* 0x0004040001197983 */ /* 0x000ee20000300800 */
[----:B0-----:R-:W3:Y:S01]  /*229f0*/  LDL.LU R26, [R1+0x408] ;  /* 0x00040800011a7983 */ /* 0x001ee20000300800 */
[----:B------:R-:W3:Y:S02]  /*22a00*/  LDL.LU R27, [R1+0x40c] ;  /* 0x00040c00011b7983 */ /* 0x000ee40000300800 */
[----:B------:R-:W-:Y:S01]  /*22a10*/  IMAD.MOV.U32 R6, RZ, RZ, R2 ;  /* 0x000000ffff067224 */ /* 0x000fe200078e0002 */
[----:B--2---:R-:W-:Y:S01]  /*22a20*/  HMMA.16816.F32.BF16 R12, R8, R18, R12 ;  /* 0x00000012080c723c */ /* 0x004fe2000004180c */
[----:B------:R-:W-:-:S02]  /*22a30*/  IMAD.MOV.U32 R28, RZ, RZ, R18 ;  /* 0x000000ffff1c7224 */ /* 0x000fc400078e0012 */
[----:B------:R-:W-:Y:S01]  /*22a40*/  IMAD.MOV.U32 R2, RZ, RZ, R19 ;  /* 0x000000ffff027224 */ /* 0x000fe200078e0013 */
[----:B---3--:R4:W-:Y:S01]  /*22a50*/  STL.64 [R1+0x1098], R26 ;  /* 0x0010981a01007387 */ /* 0x0089e20000100a00 */
[----:B------:R0:W-:Y:S02]  /*22a60*/  STL.64 [R1+0x1090], R24 ;  /* 0x0010901801007387 */ /* 0x0001e40000100a00 */
[----:B----4-:R-:W-:Y:S01]  /*22a70*/  IMAD.MOV.U32 R26, RZ, RZ, R22 ;  /* 0x000000ffff1a7224 */ /* 0x010fe200078e0016 */
[----:B0-----:R-:W2:Y:S01]  /*22a80*/  LDL.LU R24, [R1+0x440] ;  /* 0x0004400001187983 */ /* 0x001ea20000300800 */
[----:B------:R-:W2:Y:S02]  /*22a90*/  LDL.LU R25, [R1+0x444] ;  /* 0x0004440001197983 */ /* 0x000ea40000300800 */
[----:B------:R-:W3:Y:S02]  /*22aa0*/  LDL.LU R22, [R1+0x10f4] ;  /* 0x0010f40001167983 */ /* 0x000ee40000300800 */
[----:B------:R-:W-:-:S02]  /*22ab0*/  IMAD.MOV.U32 R27, RZ, RZ, R23 ;  /* 0x000000ffff1b7224 */ /* 0x000fc400078e0017 */
[----:B------:R-:W3:Y:S08]  /*22ac0*/  LDL.LU R23, [R1+0x10f0] ;  /* 0x0010f00001177983 */ /* 0x000ef00000300800 */
[----:B------:R-:W-:Y:S02]  /*22ad0*/  STL.64 [R1+0x480], R12 ;  /* 0x0004800c01007387 */ /* 0x000fe40000100a00 */
[----:B------:R0:W-:Y:S02]  /*22ae0*/  STL.64 [R1+0x488], R14 ;  /* 0x0004880e01007387 */ /* 0x0001e40000100a00 */
[----:B0-----:R-:W4:Y:S01]  /*22af0*/  LDL.LU.64 R14, [R1+0x10e8] ;  /* 0x0010e800010e7983 */ /* 0x001f220000300a00 */
[----:B------:R-:W4:Y:S02]  /*22b00*/  LDL.LU.64 R12, [R1+0x10e0] ;  /* 0x0010e000010c7983 */ /* 0x000f240000300a00 */
[----:B------:R-:W4:Y:S02]  /*22b10*/  LDL.LU.64 R18, [R1+0x10d8] ;  /* 0x0010d80001127983 */ /* 0x000f240000300a00 */
[C---:B----4-:R-:W-:Y:S01]  /*22b20*/  HMMA.16816.F32.BF16 R16, R8.reuse, R18, R12 ;  /* 0x000000120810723c */ /* 0x050fe2000004180c */
[----:B------:R-:W4:Y:S01]  /*22b30*/  LDL.LU.64 R14, [R1+0x10d0] ;  /* 0x0010d000010e7983 */ /* 0x000f220000300a00 */
[----:B------:R-:W4:Y:S11]  /*22b40*/  LDL.LU.64 R12, [R1+0x10c8] ;  /* 0x0010c800010c7983 */ /* 0x000f360000300a00 */
[----:B------:R-:W-:Y:S10]  /*22b50*/  @!UPT UIADD3 URZ, URZ, URZ, URZ ;  /* 0x0000003f3f3ff290 */ /* 0x000ff4000fffe03f */
        /* <DEDUP_REMOVED lines=8> */
[----:B0-----:R-:W3:Y:S01]  /*22be0*/  LDL.LU.64 R14, [R1+0x10b8] ;  /* 0x0010b800010e7983 */ /* 0x001ee20000300a00 */
[----:B------:R-:W3:Y:S02]  /*22bf0*/  LDL.LU.64 R12, [R1+0x10b0] ;  /* 0x0010b000010c7983 */ /* 0x000ee40000300a00 */
[----:B------:R-:W-:Y:S01]  /*22c00*/  STL.64 [R1+0x1050], R18 ;  /* 0x0010501201007387 */ /* 0x000fe20000100a00 */
[----:B---3--:R-:W-:Y:S01]  /*22c10*/  HMMA.16816.F32.BF16 R8, R8, R22, R12 ;  /* 0x000000160808723c */ /* 0x008fe2000004180c */
[----:B------:R-:W2:Y:S01]  /*22c20*/  LDL.LU.64 R14, [R1+0x10a8] ;  /* 0x0010a800010e7983 */ /* 0x000ea20000300a00 */
[----:B------:R-:W2:Y:S11]  /*22c30*/  LDL.LU.64 R12, [R1+0x10a0] ;  /* 0x0010a000010c7983 */ /* 0x000eb60000300a00 */
[----:B------:R-:W-:Y:S10]  /*22c40*/  @!UPT UIADD3 URZ, URZ, URZ, URZ ;  /* 0x0000003f3f3ff290 */ /* 0x000ff4000fffe03f */
[----:B------:R0:W-:Y:S01]  /*22c50*/  STL.64 [R1+0x3c0], R8 ;  /* 0x0003c00801007387 */ /* 0x0001e20000100a00 */
[----:B------:R1:W-:Y:S03]  /*22c60*/  STL.64 [R1+0x3c8], R10 ;  /* 0x0003c80a01007387 */ /* 0x0003e60000100a00 */
[----:B0-----:R-:W3:Y:S01]  /*22c70*/  LDL.LU R8, [R1+0x3f0] ;  /* 0x0003f00001087983 */ /* 0x001ee20000300800 */
[----:B------:R-:W3:Y:S02]  /*22c80*/  LDL.LU R9, [R1+0x3f4] ;  /* 0x0003f40001097983 */ /* 0x000ee40000300800 */
[----:B-1----:R-:W3:Y:S02]  /*22c90*/  LDL.LU R10, [R1+0x3f8] ;  /* 0x0003f800010a7983 */ /* 0x002ee40000300800 */
[----:B------:R-:W3:Y:S01]  /*22ca0*/  LDL.LU R11, [R1+0x3fc] ;  /* 0x0003fc00010b7983 */ /* 0x000ee20000300800 */
        /* <DEDUP_REMOVED lines=18> */
[----:B------:R-:W4:Y:S01]  /*22dd0*/  LDL R20, [R1+0xcb8] ;  /* 0x000cb80001147983 */ /* 0x000f220000100800 */
[C---:B---3--:R-:W-:Y:S01]  /*22de0*/  HMMA.16816.F32.BF16 R8, R12.reuse, R18, R8 ;  /* 0x000000120c08723c */ /* 0x048fe20000041808 */
[----:B------:R-:W-:Y:S11]  /*22df0*/  STL.64 [R1+0x1048], R22 ;  /* 0x0010481601007387 */ /* 0x000ff60000100a00 */
[----:B------:R-:W-:Y:S11]  /*22e00*/  @!UPT UIADD3 URZ, URZ, URZ, URZ ;  /* 0x0000003f3f3ff290 */ /* 0x000ff6000fffe03f */
[----:B------:R0:W-:Y:S01]  /*22e10*/  STL.64 [R1+0x510], R8 ;  /* 0x0005100801007387 */ /* 0x0001e20000100a00 */
[----:B------:R1:W-:Y:S01]  /*22e20*/  STL.64 [R1+0x518], R10 ;  /* 0x0005180a01007387 */ /* 0x0003e20000100a00 */
[----:B--2---:R-:W-:Y:S02]  /*22e30*/  HMMA.16816.F32.BF16 R4, R12, R26, R4 ;  /* 0x0000001a0c04723c */ /* 0x004fe40000041804 */
[----:B----4-:R-:W-:Y:S01]  /*22e40*/  STL [R1+0x1040], R20 ;  /* 0x0010401401007387 */ /* 0x010fe20000100800 */
[----:B0-----:R-:W2:Y:S11]  /*22e50*/  LDL.LU R8, [R1+0x260] ;  /* 0x0002600001087983 */ /* 0x001eb60000300800 */
[----:B------:R-:W-:Y:S09]  /*22e60*/  @!UPT UIADD3 URZ, URZ, URZ, URZ ;  /* 0x0000003f3f3ff290 */ /* 0x000ff2000fffe03f */
[----:B------:R-:W-:Y:S01]  /*22e70*/  STL.64 [R1+0x500], R4 ;  /* 0x0005000401007387 */ /* 0x000fe20000100a00 */
[----:B------:R-:W-:Y:S02]  /*22e80*/  STL.64 [R1+0x508], R6 ;  /* 0x0005080601007387 */ /* 0x000fe40000100a00 */
[----:B------:R-:W2:Y:S02]  /*22e90*/  LDL.LU R9, [R1+0x264] ;  /* 0x0002640001097983 */ /* 0x000ea40000300800 */
[----:B-1----:R-:W3:Y:S01]  /*22ea0*/  LDL.LU R10, [R1+0x268] ;  /* 0x00026800010a7983 */ /* 0x002ee20000300800 */
[----:B------:R-:W3:Y:S01]  /*22eb0*/  LDL.LU R11, [R1+0x26c] ;  /* 0x00026c00010b7983 */ /* 0x000ee20000300800 */
[----:B------:R-:W4:Y:S02]  /*22ec0*/  LDL.LU R24, [R1+0x300] ;  /* 0x0003000001187983 */ /* 0x000f240000300800 */
[----:B------:R-:W4:Y:S02]  /*22ed0*/  LDL.LU R25, [R1+0x304] ;  /* 0x0003040001197983 */ /* 0x000f240000300800 */
[----:B------:R-:W2:Y:S01]  /*22ee0*/  LDL.LU R26, [R1+0x308] ;  /* 0x00030800011a7983 */ /* 0x000ea20000300800 */
[----:B------:R-:W2:Y:S04]  /*22ef0*/  LDL.LU R27, [R1+0x30c] ;  /* 0x00030c00011b7983 */ /* 0x000ea80000300800 */
        /* <DEDUP_REMOVED lines=10> */
[----:B------:R-:W2:Y:S01]  /*22fa0*/  LDL.LU R20, [R1+0x380] ;  /* 0x0003800001147983 */ /* 0x000ea20000300800 */
[----:B------:R-:W2:Y:S02]  /*22fb0*/  LDL.LU R21, [R1+0x384] ;  /* 0x0003840001157983 */ /* 0x000ea40000300800 */
[----:B------:R-:W2:Y:S02]  /*22fc0*/  LDL.LU R22, [R1+0x388] ;  /* 0x0003880001167983 */ /* 0x000ea40000300800 */
[----:B------:R-:W2:Y:S01]  /*22fd0*/  LDL.LU R23, [R1+0x38c] ;  /* 0x00038c0001177983 */ /* 0x000ea20000300800 */
[----:B---3--:R-:W-:Y:S01]  /*22fe0*/  STL.64 [R1+0xf30], R10 ;  /* 0x000f300a01007387 */ /* 0x008fe20000100a00 */
[----:B------:R0:W-:Y:S03]  /*22ff0*/  STL.64 [R1+0xf28], R8 ;  /* 0x000f280801007387 */ /* 0x0001e60000100a00 */
[----:B0-----:R-:W3:Y:S01]  /*23000*/  LDL.LU R8, [R1+0x270] ;  /* 0x0002700001087983 */ /* 0x001ee20000300800 */
[----:B------:R-:W3:Y:S02]  /*23010*/  LDL.LU R9, [R1+0x274] ;  /* 0x0002740001097983 */ /* 0x000ee40000300800 */
[----:B------:R-:W2:Y:S02]  /*23020*/  LDL.LU R10, [R1+0x278] ;  /* 0x00027800010a7983 */ /* 0x000ea40000300800 */
[----:B------:R-:W2:Y:S01]  /*23030*/  LDL.LU R11, [R1+0x27c] ;  /* 0x00027c00010b7983 */ /* 0x000ea20000300800 */
[----:B------:R-:W2:Y:S01]  /*23040*/  LDL.LU R4, [R1+0x320] ;  /* 0x0003200001047983 */ /* 0x000ea20000300800 */
[----:B------:R-:W2:Y:S02]  /*23050*/  LDL.LU R5, [R1+0x324] ;  /* 0x0003240001057983 */ /* 0x000ea40000300800 */
[----:B------:R-:W2:Y:S02]  /*23060*/  LDL.LU R6, [R1+0x328] ;  /* 0x0003280001067983 */ /* 0x000ea40000300800 */
[----:B------:R-:W2:Y:S02]  /*23070*/  LDL.LU R7, [R1+0x32c] ;  /* 0x00032c0001077983 */ /* 0x000ea40000300800 */
[----:B--2---:R0:W-:Y:S01]  /*23080*/  STL.64 [R1+0xfd8], R6 ;  /* 0x000fd80601007387 */ /* 0x0041e20000100a00 */
[----:B------:R-:W-:Y:S03]  /*23090*/  STL.64 [R1+0xfd0], R4 ;  /* 0x000fd00401007387 */ /* 0x000fe60000100a00 */
[----:B0-----:R-:W2:Y:S04]  /*230a0*/  LDL.64 R6, [R1+0x58] ;  /* 0x0000580001067983 */ /* 0x001ea80000100a00 */
[----:B--2---:R0:W-:Y:S04]  /*230b0*/  STL.64 [R1+0xff0], R6 ;  /* 0x000ff00601007387 */ /* 0x0041e80000100a00 */
[----:B0-----:R-:W2:Y:S04]  /*230c0*/  LDL.64 R6, [R1+0x68] ;  /* 0x0000680001067983 */ /* 0x001ea80000100a00 */
[----:B--2---:R0:W-:Y:S01]  /*230d0*/  STL.64 [R1+0x1008], R6 ;  /* 0x0010080601007387 */ /* 0x0041e20000100a00 */
[----:B------:R1:W-:Y:S02]  /*230e0*/  STL.64 [R1+0xf40], R10 ;  /* 0x000f400a01007387 */ /* 0x0003e40000100a00 */
[----:B---3--:R-:W-:Y:S02]  /*230f0*/  STL.64 [R1+0xf38], R8 ;  /* 0x000f380801007387 */ /* 0x008fe40000100a00 */
[----:B0-----:R-:W-:-:S02]  /*23100*/  IMAD.MOV.U32 R6, RZ, RZ, R3 ;  /* 0x000000ffff067224 */ /* 0x001fc400078e0003 */
[----:B------:R-:W-:Y:S02]  /*23110*/  IMAD.MOV.U32 R7, RZ, RZ, R0 ;  /* 0x000000ffff077224 */ /* 0x000fe400078e0000 */
[----:B-1----:R-:W-:Y:S02]  /*23120*/  IMAD.MOV.U32 R10, RZ, RZ, R28 ;  /* 0x000000ffff0a7224 */ /* 0x002fe400078e001c */
[----:B------:R-:W-:Y:S01]  /*23130*/  IMAD.MOV.U32 R11, RZ, RZ, R2 ;  /* 0x000000ffff0b7224 */ /* 0x000fe200078e0002 */
[----:B------:R-:W2:Y:S01]  /*23140*/  LDL.LU R28, [R1+0x106c] ;  /* 0x00106c00011c7983 */ /* 0x000ea20000300800 */
[----:B------:R-:W3:Y:S02]  /*23150*/  LDL.LU R2, [R1+0x1068] ;  /* 0x0010680001027983 */ /* 0x000ee40000300800 */
[----:B------:R0:W-:Y:S02]  /*23160*/  STL.64 [R1+0x1020], R6 ;  /* 0x0010200601007387 */ /* 0x0001e40000100a00 */
[----:B------:R-:W2:Y:S01]  /*23170*/  LDL R0, [R1+0xcb4] ;  /* 0x000cb40001007983 */ /* 0x000ea20000100800 */
[----:B0-----:R-:W4:Y:S01]  /*23180*/  LDL.64 R6, [R1+0x18] ;  /* 0x0000180001067983 */ /* 0x001f220000100a00 */
[C---:B------:R-:W-:Y:S11]  /*23190*/  HMMA.16816.F32.BF16 R24, R12.reuse, R10, R24 ;  /* 0x0000000a0c18723c */ /* 0x040ff60000041818 */
[----:B------:R-:W-:Y:S11]  /*231a0*/  @!UPT UIADD3 URZ, URZ, URZ, URZ ;  /* 0x0000003f3f3ff290 */ /* 0x000ff6000fffe03f */
[----:B------:R-:W-:Y:S01]  /*231b0*/  @!UPT UIADD3 URZ, URZ, URZ, URZ ;  /* 0x0000003f3f3ff290 */ /* 0x000fe2000fffe03f */
[----:B------:R-:W-:Y:S01]  /*231c0*/  STL.64 [R1+0x3a0], R24 ;  /* 0x0003a01801007387 */ /* 0x000fe20000100a00 */
[----:B------:R0:W-:Y:S03]  /*231d0*/  STL.64 [R1+0x3a8], R26 ;  /* 0x0003a81a01007387 */ /* 0x0001e60000100a00 */
[----:B0-----:R-:W2:Y:S01]  /*231e0*/  LDL.LU.64 R26, [R1+0x1060] ;  /* 0x00106000011a7983 */ /* 0x001ea20000300a00 */
[----:B------:R-:W2:Y:S01]  /*231f0*/  LDL.LU.64 R24, [R1+0x1058] ;  /* 0x0010580001187983 */ /* 0x000ea20000300a00 */
[C---:B----4-:R-:W-:Y:S11]  /*23200*/  HMMA.16816.F32.BF16 R16, R12.reuse, R6, R16 ;  /* 0x000000060c10723c */ /* 0x050ff60000041810 */
[----:B------:R-:W-:Y:S11]  /*23210*/  @!UPT UIADD3 URZ, URZ, URZ, URZ ;  /* 0x0000003f3f3ff290 */ /* 0x000ff6000fffe03f */
[----:B------:R-:W-:Y:S01]  /*23220*/  @!UPT UIADD3 URZ, URZ, URZ, URZ ;  /* 0x0000003f3f3ff290 */ /* 0x000fe2000fffe03f */
[----:B------:R-:W-:Y:S01]  /*23230*/  STL.64 [R1+0x390], R16 ;  /* 0x0003901001007387 */ /* 0x000fe20000100a00 */
[----:B------:R0:W-:Y:S03]  /*23240*/  STL.64 [R1+0x398], R18 ;  /* 0x0003981201007387 */ /* 0x0001e60000100a00 */
[----:B0-----:R-:W4:Y:S01]  /*23250*/  LDL.LU.64 R18, [R1+0x1050] ;  /* 0x0010500001127983 */ /* 0x001f220000300a00 */
[----:B------:R-:W2:Y:S02]  /*23260*/  LDL.LU R4, [R1+0x370] ;  /* 0x0003700001047983 */ /* 0x000ea40000300800 */
[----:B------:R-:W-:Y:S02]  /*23270*/  IMAD.MOV.U32 R8, RZ, RZ, R6 ;  /* 0x000000ffff087224 */ /* 0x000fe400078e0006 */
[----:B------:R-:W2:Y:S02]  /*23280*/  LDL.LU R5, [R1+0x374] ;  /* 0x0003740001057983 */ /* 0x000ea40000300800 */
[----:B------:R-:W-:Y:S01]  /*23290*/  IMAD.MOV.U32 R3, RZ, RZ, R7 ;  /* 0x000000ffff037224 */ /* 0x000fe200078e0007 */
[----:B------:R-:W2:Y:S01]  /*232a0*/  LDL.LU R6, [R1+0x378] ;  /* 0x0003780001067983 */ /* 0x000ea20000300800 */
[----:B------:R-:W2:Y:S01]  /*232b0*/  LDL.LU R7, [R1+0x37c] ;  /* 0x00037c0001077983 */ /* 0x000ea20000300800 */
[C---:B----4-:R-:W-:Y:S11]  /*232c0*/  HMMA.16816.F32.BF16 R20, R12.reuse, R18, R20 ;  /* 0x000000120c14723c */ /* 0x050ff60000041814 */
[----:B------:R-:W-:Y:S11]  /*232d0*/  @!UPT UIADD3 URZ, URZ, URZ, URZ ;  /* 0x0000003f3f3ff290 */ /* 0x000ff6000fffe03f */
[----:B------:R-:W-:Y:S01]  /*232e0*/  @!UPT UIADD3 URZ, URZ, URZ, URZ ;  /* 0x0000003f3f3ff290 */ /* 0x000fe2000fffe03f */
[----:B------:R-:W-:Y:S01]  /*232f0*/  STL.64 [R1+0x380], R20 ;  /* 0x0003801401007387 */ /* 0x000fe20000100a00 */
[----:B------:R0:W-:Y:S03]  /*23300*/  STL.64 [R1+0x388], R22 ;  /* 0x0003881601007387 */ /* 0x0001e60000100a00 */
[----:B0-----:R-:W2:Y:S01]  /*23310*/  LDL.LU.64 R22, [R1+0x1048] ;  /* 0x0010480001167983 */ /* 0x001ea20000300a00 */
[----:B------:R-:W4:Y:S02]  /*23320*/  LDL.LU R20, [R1+0x1040] ;  /* 0x0010400001147983 */ /* 0x000f240000300800 */
[----:B------:R0:W-:Y:S02]  /*23330*/  STL.64 [R1+0x1028], R18 ;  /* 0x0010281201007387 */ /* 0x0001e40000100a00 */
[----:B0-----:R-:W3:Y:S01]  /*23340*/  LDL.64 R18, [R1+0x88] ;  /* 0x0000880001127983 */ /* 0x001ee20000100a00 */
[----:B--2---:R-:W-:Y:S03]  /*23350*/  HMMA.16816.F32.BF16 R12, R12, R22, R24 ;  /* 0x000000160c0c723c */ /* 0x004fe60000041818 */
[----:B------:R-:W3:Y:S01]  /*23360*/  LDL.LU.64 R26, [R1+0x1038] ;  /* 0x00103800011a7983 */ /* 0x000ee20000300a00 */
[----:B------:R-:W3:Y:S02]  /*23370*/  LDL.LU.64 R24, [R1+0x1030] ;  /* 0x0010300001187983 */ /* 0x000ee40000300a00 */
[----:B------:R-:W-:Y:S02]  /*23380*/  STL.64 [R1+0xfc8], R22 ;  /* 0x000fc81601007387 */ /* 0x000fe40000100a00 */
[----:B----4-:R0:W-:Y:S11]  /*23390*/  STL [R1+0xfc0], R20 ;  /* 0x000fc01401007387 */ /* 0x0101f60000100800 */
[----:B------:R-:W-:Y:S04]  /*233a0*/  @!UPT UIADD3 URZ, URZ, URZ, URZ ;  /* 0x0000003f3f3ff290 */ /* 0x000fe8000fffe03f */
[----:B------:R-:W-:Y:S01]  /*233b0*/  STL.64 [R1+0x2c0], R12 ;  /* 0x0002c00c01007387 */ /* 0x000fe20000100a00 */
[----:B------:R-:W-:Y:S02]  /*233c0*/  STL.64 [R1+0x2c8], R14 ;  /* 0x0002c80e01007387 */ /* 0x000fe40000100a00 */
[----:B0-----:R-:W2:Y:S02]  /*233d0*/  LDL.LU R20, [R1+0x330] ;  /* 0x0003300001147983 */ /* 0x001ea40000300800 */
        /* <DEDUP_REMOVED lines=14> */
[----:B------:R-:W3:Y:S02]  /*234c0*/  LDL.LU R22, [R1+0x358] ;  /* 0x0003580001167983 */ /* 0x000ee40000300800 */
[----:B------:R-:W3:Y:S02]  /*234d0*/  LDL.LU R23, [R1+0x35c] ;  /* 0x00035c0001177983 */ /* 0x000ee40000300800 */
[----:B------:R-:W-:-:S02]  /*234e0*/  IMAD.MOV.U32 R14, RZ, RZ, R8 ;  /* 0x000000ffff0e7224 */ /* 0x000fc400078e0008 */
[----:B------:R-:W-:Y:S02]  /*234f0*/  IMAD.MOV.U32 R15, RZ, RZ, R3 ;  /* 0x000000ffff0f7224 */ /* 0x000fe400078e0003 */
[----:B------:R-:W-:Y:S02]  /*23500*/  IMAD.MOV.U32 R8, RZ, RZ, R18 ;  /* 0x000000ffff087224 */ /* 0x000fe400078e0012 */
[----:B------:R-:W-:Y:S01]  /*23510*/  IMAD.MOV.U32 R3, RZ, RZ, R19 ;  /* 0x000000ffff037224 */ /* 0x000fe200078e0013 */
[----:B---3--:R-:W-:Y:S01]  /*23520*/  STL.64 [R1+0x1018], R22 ;  /* 0x0010181601007387 */ /* 0x008fe20000100a00 */
[----:B--2---:R0:W-:Y:S03]  /*23530*/  STL.64 [R1+0x1010], R20 ;  /* 0x0010101401007387 */ /* 0x0041e60000100a00 */
[----:B0-----:R-:W2:Y:S01]  /*23540*/  LDL.LU R20, [R1+0x360] ;  /* 0x0003600001147983 */ /* 0x001ea20000300800 */
[----:B------:R-:W2:Y:S02]  /*23550*/  LDL.LU R21, [R1+0x364] ;  /* 0x0003640001157983 */ /* 0x000ea40000300800 */
[----:B------:R-:W2:Y:S02]  /*23560*/  LDL.LU R22, [R1+0x368] ;  /* 0x0003680001167983 */ /* 0x000ea40000300800 */
[----:B------:R-:W2:Y:S01]  /*23570*/  LDL.LU R23, [R1+0x36c] ;  /* 0x00036c0001177983 */ /* 0x000ea20000300800 */
[----:B------:R-:W3:Y:S01]  /*23580*/  LDL.LU.64 R18, [R1+0x1028] ;  /* 0x0010280001127983 */ /* 0x000ee20000300a00 */
[----:B------:R-:W-:Y:S02]  /*23590*/  STL.64 [R1+0x5f0], R4 ;  /* 0x0005f00401007387 */ /* 0x000fe40000100a00 */
[----:B------:R0:W-:Y:S02]  /*235a0*/  STL.64 [R1+0x5f8], R6 ;  /* 0x0005f80601007387 */ /* 0x0001e40000100a00 */
[----:B0-----:R-:W2:Y:S01]  /*235b0*/  LDL.LU.64 R6, [R1+0x1020] ;  /* 0x0010200001067983 */ /* 0x001ea20000300a00 */
[----:B------:R-:W-:-:S05]  /*235c0*/  IMAD.MOV.U32 R16, RZ, RZ, R4 ;  /* 0x000000ffff107224 */ /* 0x000fca00078e0004 */
[----:B------:R-:W-:Y:S01]  /*235d0*/  STL [R1+0xd10], R16 ;  /* 0x000d101001007387 */ /* 0x000fe20000100800 */
[----:B--2---:R-:W-:Y:S03]  /*235e0*/  HMMA.16816.F32.BF16 R4, R24, R6, R20 ;  /* 0x000000061804723c */ /* 0x004fe60000041814 */
[----:B------:R-:W2:Y:S01]  /*235f0*/  LDL.LU.64 R22, [R1+0x1018] ;  /* 0x0010180001167983 */ /* 0x000ea20000300a00 */
[----:B------:R-:W2:Y:S11]  /*23600*/  LDL.LU.64 R20, [R1+0x1010] ;  /* 0x0010100001147983 */ /* 0x000eb60000300a00 */
[----:B------:R-:W-:Y:S08]  /*23610*/  @!UPT UIADD3 URZ, URZ, URZ, URZ ;  /* 0x0000003f3f3ff290 */ /* 0x000ff0000fffe03f */
[----:B------:R-:W-:Y:S01]  /*23620*/  STL.64 [R1+0x5e0], R4 ;  /* 0x0005e00401007387 */ /* 0x000fe20000100a00 */
[----:B------:R0:W-:Y:S03]  /*23630*/  STL.64 [R1+0x5e8], R6 ;  /* 0x0005e80601007387 */ /* 0x0001e60000100a00 */
[----:B0-----:R-:W2:Y:S01]  /*23640*/  LDL.LU.64 R6, [R1+0x1008] ;  /* 0x0010080001067983 */ /* 0x001ea20000300a00 */
[----:B------:R-:W-:-:S05]  /*23650*/  IMAD.MOV.U32 R17, RZ, RZ, R4 ;  /* 0x000000ffff117224 */ /* 0x000fca00078e0004 */
[----:B------:R-:W-:Y:S01]  /*23660*/  STL [R1+0xd14], R17 ;  /* 0x000d141101007387 */ /* 0x000fe20000100800 */
        /* <DEDUP_REMOVED lines=9> */
[C---:B--2---:R-:W-:Y:S11]  /*23700*/  HMMA.16816.F32.BF16 R20, R24.reuse, R6, R20 ;  /* 0x000000061814723c */ /* 0x044ff60000041814 */
[----:B------:R-:W-:Y:S11]  /*23710*/  @!UPT UIADD3 URZ, URZ, URZ, URZ ;  /* 0x0000003f3f3ff290 */ /* 0x000ff6000fffe03f */
[----:B------:R-:W-:Y:S01]  /*23720*/  @!UPT UIADD3 URZ, URZ, URZ, URZ ;  /* 0x0000003f3f3ff290 */ /* 0x000fe2000fffe03f */
[----:B------:R-:W-:Y:S01]  /*23730*/  STL.64 [R1+0x5c0], R20 ;  /* 0x0005c01401007387 */ /* 0x000fe20000100a00 */
[----:B------:R0:W-:Y:S03]  /*23740*/  STL.64 [R1+0x5c8], R22 ;  /* 0x0005c81601007387 */ /* 0x0001e60000100a00 */
[----:B0-----:R-:W2:Y:S01]  /*23750*/  LDL.LU.64 R22, [R1+0xfe8] ;  /* 0x000fe80001167983 */ /* 0x001ea20000300a00 */
[----:B------:R-:W2:Y:S02]  /*23760*/  LDL.LU.64 R20, [R1+0xfe0] ;  /* 0x000fe00001147983 */ /* 0x000ea40000300a00 */
[----:B------:R-:W-:Y:S02]  /*23770*/  IMAD.MOV.U32 R16, RZ, RZ, R6 ;  /* 0x000000ffff107224 */ /* 0x000fe400078e0006 */
[----:B------:R-:W-:Y:S02]  /*23780*/  IMAD.MOV.U32 R13, RZ, RZ, R7 ;  /* 0x000000ffff0d7224 */ /* 0x000fe400078e0007 */
[----:B------:R-:W4:Y:S01]  /*23790*/  LDL.LU.64 R6, [R1+0xfd8] ;  /* 0x000fd80001067983 */ /* 0x000f220000300a00 */
[----:B------:R-:W4:Y:S02]  /*237a0*/  LDL.LU.64 R4, [R1+0xfd0] ;  /* 0x000fd00001047983 */ /* 0x000f240000300a00 */
[----:B------:R0:W-:Y:S01]  /*237b0*/  STL.64 [R1+0xf50], R10 ;  /* 0x000f500a01007387 */ /* 0x0001e20000100a00 */
[----:B--2---:R-:W-:Y:S07]  /*237c0*/  HMMA.16816.F32.BF16 R20, R24, R10, R20 ;  /* 0x0000000a1814723c */ /* 0x004fee0000041814 */
[----:B0-----:R-:W-:-:S02]  /*237d0*/  IMAD.MOV.U32 R10, RZ, RZ, R16 ;  /* 0x000000ffff0a7224 */ /* 0x001fc400078e0010 */
[----:B------:R-:W-:Y:S11]  /*237e0*/  IMAD.MOV.U32 R11, RZ, RZ, R13 ;  /* 0x000000ffff0b7224 */ /* 0x000ff600078e000d */
[----:B------:R-:W-:Y:S03]  /*237f0*/  @!UPT UIADD3 URZ, URZ, URZ, URZ ;  /* 0x0000003f3f3ff290 */ /* 0x000fe6000fffe03f */
[----:B------:R-:W-:Y:S01]  /*23800*/  STL.64 [R1+0x4b0], R20 ;  /* 0x0004b01401007387 */ /* 0x000fe20000100a00 */
[----:B------:R-:W-:Y:S02]  /*23810*/  STL.64 [R1+0x4b8], R22 ;  /* 0x0004b81601007387 */ /* 0x000fe40000100a00 */
[----:B------:R0:W-:Y:S02]  /*23820*/  STL.64 [R1+0xf68], R10 ;  /* 0x000f680a01007387 */ /* 0x0001e40000100a00 */
[----:B0-----:R-:W-:Y:S02]  /*23830*/  IMAD.MOV.U32 R10, RZ, RZ, R12 ;  /* 0x000000ffff0a7224 */ /* 0x001fe400078e000c */
[----:B------:R-:W-:-:S05]  /*23840*/  IMAD.MOV.U32 R11, RZ, RZ, R9 ;  /* 0x000000ffff0b7224 */ /* 0x000fca00078e0009 */
[----:B------:R0:W-:Y:S04]  /*23850*/  STL.64 [R1+0xf80], R10 ;  /* 0x000f800a01007387 */ /* 0x0001e80000100a00 */
[----:B0-----:R-:W2:Y:S01]  /*23860*/  LDL.64 R10, [R1+0x78] ;  /* 0x00007800010a7983 */ /* 0x001ea20000100a00 */
[C---:B----4-:R-:W-:Y:S03]  /*23870*/  HMMA.16816.F32.BF16 R4, R24.reuse, R14, R4 ;  /* 0x0000000e1804723c */ /* 0x050fe60000041804 */
[----:B--2---:R-:W-:Y:S01]  /*23880*/  STL.64 [R1+0xf98], R10 ;  /* 0x000f980a01007387 */ /* 0x004fe20000100a00 */
[----:B------:R-:W3:Y:S11]  /*23890*/  LDL.LU R20, [R1+0x310] ;  /* 0x0003100001147983 */ /* 0x000ef60000300800 */
[----:B------:R-:W-:Y:S08]  /*238a0*/  @!UPT UIADD3 URZ, URZ, URZ, URZ ;  /* 0x0000003f3f3ff290 */ /* 0x000ff0000fffe03f */
        /* <DEDUP_REMOVED lines=42> */
[----:B------:R-:W4:Y:S02]  /*23b50*/  LDL.LU R20, [R1+0xfc0] ;  /* 0x000fc00001147983 */ /* 0x000f240000300800 */
[----:B------:R-:W-:-:S02]  /*23b60*/  IMAD.MOV.U32 R10, RZ, RZ, R8 ;  /* 0x000000ffff0a7224 */ /* 0x000fc400078e0008 */
[----:B------:R-:W-:Y:S01]  /*23b70*/  IMAD.MOV.U32 R11, RZ, RZ, R3 ;  /* 0x000000ffff0b7224 */ /* 0x000fe200078e0003 */
        /* <DEDUP_REMOVED lines=16> */
[----:B0-----:R-:W2:Y:S02]  /*23c80*/  LDL.LU.64 R10, [R1+0xf98] ;  /* 0x000f9800010a7983 */ /* 0x001ea40000300a00 */
        /* <DEDUP_REMOVED lines=24> */
[----:B------:R-:W2:Y:S11]  /*23e10*/  LDL.LU.64 R14, [R1+0xf48] ;  /* 0x000f4800010e7983 */ /* 0x000eb60000300a00 */
[----:B------:R-:W-:Y:S10]  /*23e20*/  @!UPT UIADD3 URZ, URZ, URZ, URZ ;  /* 0x0000003f3f3ff290 */ /* 0x000ff4000fffe03f */
[----:B------:R-:W-:Y:S01]  /*23e30*/  STL.64 [R1+0x2d0], R8 ;  /* 0x0002d00801007387 */ /* 0x000fe20000100a00 */
[----:B------:R0:W-:Y:S03]  /*23e40*/  STL.64 [R1+0x2d8], R10 ;  /* 0x0002d80a01007387 */ /* 0x0001e60000100a00 */
[----:B0-----:R-:W2:Y:S01]  /*23e50*/  LDL.LU.64 R10, [R1+0xf40] ;  /* 0x000f4000010a7983 */ /* 0x001ea20000300a00 */
[----:B------:R-:W2:Y:S02]  /*23e60*/  LDL.LU.64 R8, [R1+0xf38] ;  /* 0x000f380001087983 */ /* 0x000ea40000300a00 */
[C---:B--2---:R-:W-:Y:S01]  /*23e70*/  HMMA.16816.F32.BF16 R12, R4.reuse, R14, R8 ;  /* 0x0000000e040c723c */ /* 0x044fe20000041808 */
[----:B------:R-:W2:Y:S01]  /*23e80*/  LDL.LU.64 R10, [R1+0xf30] ;  /* 0x000f3000010a7983 */ /* 0x000ea20000300a00 */
[----:B------:R-:W2:Y:S11]  /*23e90*/  LDL.LU.64 R8, [R1+0xf28] ;  /* 0x000f280001087983 */ /* 0x000eb60000300a00 */
[----:B------:R-:W-:Y:S10]  /*23ea0*/  @!UPT UIADD3 URZ, URZ, URZ, URZ ;  /* 0x0000003f3f3ff290 */ /* 0x000ff4000fffe03f */
[----:B------:R-:W-:Y:S01]  /*23eb0*/  STL.64 [R1+0x2b0], R12 ;  /* 0x0002b00c01007387 */ /* 0x000fe20000100a00 */
[----:B------:R-:W-:Y:S02]  /*23ec0*/  STL.64 [R1+0x2b8], R14 ;  /* 0x0002b80e01007387 */ /* 0x000fe40000100a00 */
[----:B------:R-:W-:Y:S02]  /*23ed0*/  STL.64 [R1+0xee0], R18 ;  /* 0x000ee01201007387 */ /* 0x000fe40000100a00 */
[----:B----4-:R-:W-:Y:S01]  /*23ee0*/  LDSM.16.MT88.4 R12, [R20+0xb000] ;  /* 0x00b00000140c783b */ /* 0x010fe20000004200 */
[C---:B--2---:R-:W-:Y:S11]  /*23ef0*/  HMMA.16816.F32.BF16 R8, R4.reuse, R18, R8 ;  /* 0x000000120408723c */ /* 0x044ff60000041808 */
[----:B------:R-:W-:Y:S11]  /*23f00*/  @!UPT UIADD3 URZ, URZ, URZ, URZ ;  /* 0x0000003f3f3ff290 */ /* 0x000ff6000fffe03f */
[----:B------:R-:W-:Y:S01]  /*23f10*/  @!UPT UIADD3 URZ, URZ, URZ, URZ ;  /* 0x0000003f3f3ff290 */ /* 0x000fe2000fffe03f */
[----:B------:R-:W-:Y:S01]  /*23f20*/  STL.64 [R1+0x2a0], R8 ;  /* 0x0002a00801007387 */ /* 0x000fe20000100a00 */
[----:B------:R-:W-:Y:S02]  /*23f30*/  STL.64 [R1+0x2a8], R10 ;  /* 0x0002a80a01007387 */ /* 0x000fe40000100a00 */
[----:B------:R-:W0:Y:S02]  /*23f40*/  LDSM.16.MT88.4 R8, [R20+0xb080] ;  /* 0x00b080001408783b */ /* 0x000e240000004200 */
[----:B0-----:R-:W-:Y:S02]  /*23f50*/  STL.64 [R1+0xec8], R10 ;  /* 0x000ec80a01007387 */ /* 0x001fe40000100a00 */
[----:B------:R3:W-:Y:S02]  /*23f60*/  STL.64 [R1+0xec0], R8 ;  /* 0x000ec00801007387 */ /* 0x0007e40000100a00 */
[----:B---3--:R-:W-:Y:S01]  /*23f70*/  HMMA.16816.F32.BF16 R8, R4, R22, R24 ;  /* 0x000000160408723c */ /* 0x008fe20000041818 */
[----:B------:R-:W0:Y:S04]  /*23f80*/  LDSM.16.MT88.4 R4, [R0+0xb000] ;  /* 0x00b000000004783b */ /* 0x000e280000004200 */
[----:B------:R-:W1:Y:S04]  /*23f90*/  LDSM.16.MT88.4 R24, [R0+0xb080] ;  /* 0x00b080000018783b */ /* 0x000e680000004200 */
[----:B------:R2:W-:Y:S11]  /*23fa0*/  STL.64 [R1+0xf20], R22 ;  /* 0x000f201601007387 */ /* 0x0005f60000100a00 */
[----:B------:R-:W-:Y:S03]  /*23fb0*/  @!UPT UIADD3 URZ, URZ, URZ, URZ ;  /* 0x0000003f3f3ff290 */ /* 0x000fe6000fffe03f */
[----:B------:R-:W-:Y:S01]  /*23fc0*/  STL.64 [R1+0x290], R8 ;  /* 0x0002900801007387 */ /* 0x000fe20000100a00 */
[----:B------:R-:W-:Y:S03]  /*23fd0*/  STL.64 [R1+0x298], R10 ;  /* 0x0002980a01007387 */ /* 0x000fe60000100a00 */
[----:B0-----:R-:W-:Y:S01]  /*23fe0*/  STL.64 [R1+0xe50], R6 ;  /* 0x000e500601007387 */ /* 0x001fe20000100a00 */
[----:B------:R-:W-:Y:S02]  /*23ff0*/  STL.64 [R1+0xe48], R4 ;  /* 0x000e480401007387 */ /* 0x000fe40000100a00 */
[----:B------:R-:W3:Y:S02]  /*24000*/  LDL.LU R20, [R1+0x280] ;  /* 0x0002800001147983 */ /* 0x000ee40000300800 */
[----:B------:R-:W3:Y:S01]  /*24010*/  LDL.LU R21, [R1+0x284] ;  /* 0x0002840001157983 */ /* 0x000ee20000300800 */
[----:B--2---:R-:W3:Y:S01]  /*24020*/  LDL.LU R22, [R1+0x288] ;  /* 0x0002880001167983 */ /* 0x004ee20000300800 */
[----:B------:R-:W3:Y:S02]  /*24030*/  LDL.LU R23, [R1+0x28c] ;  /* 0x00028c0001177983 */ /* 0x000ee40000300800 */
[----:B------:R-:W3:Y:S02]  /*24040*/  LDL.64 R18, [R1+0x88] ;  /* 0x0000880001127983 */ /* 0x000ee40000100a00 */
[----:B-1----:R-:W-:Y:S01]  /*24050*/  STL.64 [R1+0xdc8], R26 ;  /* 0x000dc81a01007387 */ /* 0x002fe20000100a00 */
[----:B------:R0:W-:Y:S04]  /*24060*/  STL.64 [R1+0xdc0], R24 ;  /* 0x000dc01801007387 */ /* 0x0001e80000100a00 */
[----:B0-----:R-:W2:Y:S01]  /*24070*/  LDL.LU R24, [R1+0x170] ;  /* 0x0001700001187983 */ /* 0x001ea20000300800 */
[----:B------:R-:W2:Y:S02]  /*24080*/  LDL.LU R25, [R1+0x174] ;  /* 0x0001740001197983 */ /* 0x000ea40000300800 */
[----:B------:R-:W4:Y:S02]  /*24090*/  LDL.LU R26, [R1+0x178] ;  /* 0x00017800011a7983 */ /* 0x000f240000300800 */
[----:B------:R-:W4:Y:S01]  /*240a0*/  LDL.LU R27, [R1+0x17c] ;  /* 0x00017c00011b7983 */ /* 0x000f220000300800 */
        /* <DEDUP_REMOVED lines=10> */
[----:B------:R-:W2:Y:S02]  /*24150*/  LDL.LU R8, [R1+0x250] ;  /* 0x0002500001087983 */ /* 0x000ea40000300800 */
[----:B------:R-:W2:Y:S01]  /*24160*/  LDL.LU R9, [R1+0x254] ;  /* 0x0002540001097983 */ /* 0x000ea20000300800 */
[----:B0-----:R-:W2:Y:S01]  /*24170*/  LDL.LU R10, [R1+0x258] ;  /* 0x00025800010a7983 */ /* 0x001ea20000300800 */
[----:B------:R-:W2:Y:S02]  /*24180*/  LDL.LU R11, [R1+0x25c] ;  /* 0x00025c00010b7983 */ /* 0x000ea40000300800 */
[----:B----4-:R-:W-:Y:S02]  /*24190*/  STL.64 [R1+0xe60], R26 ;  /* 0x000e601a01007387 */ /* 0x010fe40000100a00 */
[----:B------:R0:W-:Y:S02]  /*241a0*/  STL.64 [R1+0xe58], R24 ;  /* 0x000e581801007387 */ /* 0x0001e40000100a00 */
[----:B0-----:R-:W4:Y:S01]  /*241b0*/  LDL.LU R24, [R1+0x180] ;  /* 0x0001800001187983 */ /* 0x001f220000300800 */
[----:B------:R-:W4:Y:S02]  /*241c0*/  LDL.LU R25, [R1+0x184] ;  /* 0x0001840001197983 */ /* 0x000f240000300800 */
[----:B------:R-:W2:Y:S02]  /*241d0*/  LDL.LU R26, [R1+0x188] ;  /* 0x00018800011a7983 */ /* 0x000ea40000300800 */
[----:B------:R-:W2:Y:S01]  /*241e0*/  LDL.LU R27, [R1+0x18c] ;  /* 0x00018c00011b7983 */ /* 0x000ea20000300800 */
[----:B---3--:R-:W-:Y:S01]  /*241f0*/  HMMA.16816.F32.BF16 R20, R12, R18, R20 ;  /* 0x000000120c14723c */ /* 0x008fe20000041814 */
[----:B--2---:R0:W-:Y:S01]  /*24200*/  STL.64 [R1+0xe70], R26 ;  /* 0x000e701a01007387 */ /* 0x0041e20000100a00 */
[----:B----4-:R1:W-:Y:S03]  /*24210*/  STL.64 [R1+0xe68], R24 ;  /* 0x000e681801007387 */ /* 0x0103e60000100a00 */
[----:B0-----:R-:W2:Y:S04]  /*24220*/  LDL.LU.64 R26, [R1+0x48] ;  /* 0x00004800011a7983 */ /* 0x001ea80000300a00 */
        /* <DEDUP_REMOVED lines=9> */
[----:B------:R-:W-:Y:S02]  /*242c0*/  IMAD.MOV.U32 R20, RZ, RZ, R19 ;  /* 0x000000ffff147224 */ /* 0x000fe400078e0013 */
[----:B------:R-:W4:Y:S01]  /*242d0*/  LDL.LU.64 R18, [R1+0x18] ;  /* 0x0000180001127983 */ /* 0x000f220000300a00 */
[----:B------:R-:W-:Y:S02]  /*242e0*/  IMAD.MOV.U32 R6, RZ, RZ, R16 ;  /* 0x000000ffff067224 */ /* 0x000fe400078e0010 */
[----:B------:R-:W-:Y:S01]  /*242f0*/  IMAD.MOV.U32 R7, RZ, RZ, R3 ;  /* 0x000000ffff077224 */ /* 0x000fe200078e0003 */
[----:B---3--:R-:W-:Y:S01]  /*24300*/  STL.64 [R1+0xed8], R22 ;  /* 0x000ed81601007387 */ /* 0x008fe20000100a00 */
[----:B------:R0:W-:Y:S03]  /*24310*/  STL.64 [R1+0xed0], R20 ;  /* 0x000ed01401007387 */ /* 0x0001e60000100a00 */
[----:B0-----:R-:W3:Y:S01]  /*24320*/  LDL.LU R20, [R1+0x1f0] ;  /* 0x0001f00001147983 */ /* 0x001ee20000300800 */
[----:B------:R-:W3:Y:S02]  /*24330*/  LDL.LU R21, [R1+0x1f4] ;  /* 0x0001f40001157983 */ /* 0x000ee40000300800 */
[----:B------:R-:W2:Y:S02]  /*24340*/  LDL.LU R22, [R1+0x1f8] ;  /* 0x0001f80001167983 */ /* 0x000ea40000300800 */
[----:B------:R-:W2:Y:S01]  /*24350*/  LDL.LU R23, [R1+0x1fc] ;  /* 0x0001fc0001177983 */ /* 0x000ea20000300800 */
[C---:B------:R-:W-:Y:S01]  /*24360*/  HMMA.16816.F32.BF16 R8, R12.reuse, R6, R8 ;  /* 0x000000060c08723c */ /* 0x040fe20000041808 */
[----:B--2---:R-:W-:Y:S01]  /*24370*/  STL.64 [R1+0xef0], R22 ;  /* 0x000ef01601007387 */ /* 0x004fe20000100a00 */
[----:B---3--:R0:W-:Y:S03]  /*24380*/  STL.64 [R1+0xee8], R20 ;  /* 0x000ee81401007387 */ /* 0x0081e60000100a00 */
[----:B0-----:R-:W4:Y:S01]  /*24390*/  LDL.LU R20, [R1+0x200] ;  /* 0x0002000001147983 */ /* 0x001f220000300800 */
[----:B------:R-:W4:Y:S02]  /*243a0*/  LDL.LU R21, [R1+0x204] ;  /* 0x0002040001157983 */ /* 0x000f240000300800 */
[----:B------:R-:W4:Y:S02]  /*243b0*/  LDL.LU R22, [R1+0x208] ;  /* 0x0002080001167983 */ /* 0x000f240000300800 */
[----:B------:R-:W4:Y:S11]  /*243c0*/  LDL.LU R23, [R1+0x20c] ;  /* 0x00020c0001177983 */ /* 0x000f360000300800 */
[----:B------:R-:W-:Y:S02]  /*243d0*/  @!UPT UIADD3 URZ, URZ, URZ, URZ ;  /* 0x0000003f3f3ff290 */ /* 0x000fe4000fffe03f */
[----:B------:R-:W-:Y:S01]  /*243e0*/  STL.64 [R1+0x5a0], R8 ;  /* 0x0005a00801007387 */ /* 0x000fe20000100a00 */
[----:B------:R0:W-:Y:S03]  /*243f0*/  STL.64 [R1+0x5a8], R10 ;  /* 0x0005a80a01007387 */ /* 0x0001e60000100a00 */
[----:B0-----:R-:W2:Y:S01]  /*24400*/  LDL.LU.64 R10, [R1+0xf18] ;  /* 0x000f1800010a7983 */ /* 0x001ea20000300a00 */
[----:B------:R0:W-:Y:S02]  /*24410*/  STL.64 [R1+0xeb8], R6 ;  /* 0x000eb80601007387 */ /* 0x0001e40000100a00 */
[----:B------:R-:W3:Y:S02]  /*24420*/  LDL.LU R4, [R1+0x220] ;  /* 0x0002200001047983 */ /* 0x000ee40000300800 */
[----:B------:R-:W3:Y:S01]  /*24430*/  LDL.LU R5, [R1+0x224] ;  /* 0x0002240001057983 */ /* 0x000ee20000300800 */
[----:B0-----:R-:W3:Y:S01]  /*24440*/  LDL.LU R6, [R1+0x228] ;  /* 0x0002280001067983 */ /* 0x001ee20000300800 */
[----:B------:R-:W3:Y:S01]  /*24450*/  LDL.LU R7, [R1+0x22c] ;  /* 0x00022c0001077983 */ /* 0x000ee20000300800 */
[----:B--2---:R-:W-:Y:S01]  /*24460*/  HMMA.16816.F32.BF16 R24, R12, R10, R24 ;  /* 0x0000000a0c18723c */ /* 0x004fe20000041818 */
[----:B------:R-:W-:-:S02]  /*24470*/  IMAD.MOV.U32 R3, RZ, RZ, R10 ;  /* 0x000000ffff037224 */ /* 0x000fc400078e000a */
[----:B------:R-:W-:Y:S11]  /*24480*/  IMAD.MOV.U32 R0, RZ, RZ, R11 ;  /* 0x000000ffff007224 */ /* 0x000ff600078e000b */
[----:B------:R-:W-:Y:S09]  /*24490*/  @!UPT UIADD3 URZ, URZ, URZ, URZ ;  /* 0x0000003f3f3ff290 */ /* 0x000ff2000fffe03f */
[----:B------:R-:W-:Y:S01]  /*244a0*/  STL.64 [R1+0x590], R24 ;  /* 0x0005901801007387 */ /* 0x000fe20000100a00 */
[----:B------:R0:W-:Y:S03]  /*244b0*/  STL.64 [R1+0x598], R26 ;  /* 0x0005981a01007387 */ /* 0x0001e60000100a00 */
[----:B0-----:R-:W2:Y:S01]  /*244c0*/  LDL.LU.64 R26, [R1+0xf10] ;  /* 0x000f1000011a7983 */ /* 0x001ea20000300a00 */
[----:B------:R-:W3:Y:S02]  /*244d0*/  LDL.LU.64 R10, [R1+0xf08] ;  /* 0x000f0800010a7983 */ /* 0x000ee40000300a00 */
[C---:B---3--:R-:W-:Y:S11]  /*244e0*/  HMMA.16816.F32.BF16 R4, R12.reuse, R10, R4 ;  /* 0x0000000a0c04723c */ /* 0x048ff60000041804 */
[----:B------:R-:W-:Y:S11]  /*244f0*/  @!UPT UIADD3 URZ, URZ, URZ, URZ ;  /* 0x0000003f3f3ff290 */ /* 0x000ff6000fffe03f */
[----:B------:R-:W-:Y:S01]  /*24500*/  @!UPT UIADD3 URZ, URZ, URZ, URZ ;  /* 0x0000003f3f3ff290 */ /* 0x000fe2000fffe03f */
[----:B------:R0:W-:Y:S01]  /*24510*/  STL.64 [R1+0x580], R4 ;  /* 0x0005800401007387 */ /* 0x0001e20000100a00 */
[----:B------:R-:W-:Y:S02]  /*24520*/  STL.64 [R1+0x588], R6 ;  /* 0x0005880601007387 */ /* 0x000fe40000100a00 */
[----:B0-----:R-:W-:Y:S02]  /*24530*/  IMAD.MOV.U32 R5, RZ, RZ, R10 ;  /* 0x000000ffff057224 */ /* 0x001fe400078e000a */
[----:B------:R-:W-:Y:S02]  /*24540*/  IMAD.MOV.U32 R4, RZ, RZ, R11 ;  /* 0x000000ffff047224 */ /* 0x000fe400078e000b */
[----:B------:R-:W3:Y:S01]  /*24550*/  LDL.LU.64 R10, [R1+0xf00] ;  /* 0x000f0000010a7983 */ /* 0x000ee20000300a00 */
[----:B------:R-:W3:Y:S01]  /*24560*/  LDL.LU.64 R8, [R1+0xef8] ;  /* 0x000ef80001087983 */ /* 0x000ee20000300a00 */
[C---:B----4-:R-:W-:Y:S01]  /*24570*/  HMMA.16816.F32.BF16 R20, R12.reuse, R18, R20 ;  /* 0x000000120c14723c */ /* 0x050fe20000041814 */
[----:B--2---:R0:W-:Y:S07]  /*24580*/  STL.64 [R1+0xe80], R26 ;  /* 0x000e801a01007387 */ /* 0x0041ee0000100a00 */
[----:B---3--:R-:W-:Y:S07]  /*24590*/  HMMA.16816.F32.BF16 R8, R12, R26, R8 ;  /* 0x0000001a0c08723c */ /* 0x008fee0000041808 */
[----:B0-----:R-:W-:-:S02]  /*245a0*/  IMAD.MOV.U32 R26, RZ, RZ, R5 ;  /* 0x000000ffff1a7224 */ /* 0x001fc400078e0005 */
[----:B------:R-:W-:Y:S11]  /*245b0*/  IMAD.MOV.U32 R27, RZ, RZ, R4 ;  /* 0x000000ffff1b7224 */ /* 0x000ff600078e0004 */
[----:B------:R-:W-:Y:S03]  /*245c0*/  @!UPT UIADD3 URZ, URZ, URZ, URZ ;  /* 0x0000003f3f3ff290 */ /* 0x000fe6000fffe03f */
[----:B------:R0:W-:Y:S01]  /*245d0*/  STL.64 [R1+0x2f0], R8 ;  /* 0x0002f00801007387 */ /* 0x0001e20000100a00 */
[----:B------:R1:W-:Y:S03]  /*245e0*/  STL.64 [R1+0x2f8], R10 ;  /* 0x0002f80a01007387 */ /* 0x0003e60000100a00 */
[----:B0-----:R-:W2:Y:S01]  /*245f0*/  LDL.LU R8, [R1+0x1e0] ;  /* 0x0001e00001087983 */ /* 0x001ea20000300800 */
[----:B------:R-:W2:Y:S02]  /*24600*/  LDL.LU R9, [R1+0x1e4] ;  /* 0x0001e40001097983 */ /* 0x000ea40000300800 */
[----:B-1----:R-:W2:Y:S02]  /*24610*/  LDL.LU R10, [R1+0x1e8] ;  /* 0x0001e800010a7983 */ /* 0x002ea40000300800 */
[----:B------:R-:W2:Y:S01]  /*24620*/  LDL.LU R11, [R1+0x1ec] ;  /* 0x0001ec00010b7983 */ /* 0x000ea20000300800 */
[----:B------:R-:W3:Y:S01]  /*24630*/  LDL.LU R4, [R1+0x1d0] ;  /* 0x0001d00001047983 */ /* 0x000ee20000300800 */
[----:B------:R-:W3:Y:S02]  /*24640*/  LDL.LU R5, [R1+0x1d4] ;  /* 0x0001d40001057983 */ /* 0x000ee40000300800 */
[----:B------:R-:W3:Y:S02]  /*24650*/  LDL.LU R6, [R1+0x1d8] ;  /* 0x0001d80001067983 */ /* 0x000ee40000300800 */
[----:B------:R-:W3:Y:S01]  /*24660*/  LDL.LU R7, [R1+0x1dc] ;  /* 0x0001dc0001077983 */ /* 0x000ee20000300800 */
[----:B------:R0:W-:Y:S02]  /*24670*/  STL.64 [R1+0xe98], R26 ;  /* 0x000e981a01007387 */ /* 0x0001e40000100a00 */
[----:B0-----:R-:W-:-:S02]  /*24680*/  IMAD.MOV.U32 R26, RZ, RZ, R3 ;  /* 0x000000ffff1a7224 */ /* 0x001fc400078e0003 */
[----:B------:R-:W-:-:S05]  /*24690*/  IMAD.MOV.U32 R27, RZ, RZ, R0 ;  /* 0x000000ffff1b7224 */ /* 0x000fca00078e0000 */
[----:B------:R0:W-:Y:S01]  /*246a0*/  STL.64 [R1+0xeb0], R26 ;  /* 0x000eb01a01007387 */ /* 0x0001e20000100a00 */
[----:B------:R-:W4:Y:S02]  /*246b0*/  LDL.LU R24, [R1+0x1c0] ;  /* 0x0001c00001187983 */ /* 0x000f240000300800 */
[----:B------:R-:W4:Y:S02]  /*246c0*/  LDL.LU R25, [R1+0x1c4] ;  /* 0x0001c40001197983 */ /* 0x000f240000300800 */
[----:B------:R-:W-:Y:S02]  /*246d0*/  IMAD.MOV.U32 R3, RZ, RZ, R18 ;  /* 0x000000ffff037224 */ /* 0x000fe400078e0012 */
[----:B------:R-:W-:Y:S01]  /*246e0*/  IMAD.MOV.U32 R0, RZ, RZ, R19 ;  /* 0x000000ffff007224 */ /* 0x000fe200078e0013 */
[----:B0-----:R-:W4:Y:S01]  /*246f0*/  LDL.LU R26, [R1+0x1c8] ;  /* 0x0001c800011a7983 */ /* 0x001f220000300800 */
[----:B------:R-:W4:Y:S02]  /*24700*/  LDL.LU R27, [R1+0x1cc] ;  /* 0x0001cc00011b7983 */ /* 0x000f240000300800 */
[----:B------:R-:W-:Y:S02]  /*24710*/  STL.64 [R1+0x300], R20 ;  /* 0x0003001401007387 */ /* 0x000fe40000100a00 */
[----:B------:R0:W-:Y:S02]  /*24720*/  STL.64 [R1+0x308], R22 ;  /* 0x0003081601007387 */ /* 0x0001e40000100a00 */
        /* <DEDUP_REMOVED lines=10> */
[----:B------:R0:W-:Y:S02]  /*247d0*/  STL.64 [R1+0xe78], R18 ;  /* 0x000e781201007387 */ /* 0x0001e40000100a00 */
[----:B------:R-:W2:Y:S01]  /*247e0*/  LDL.LU R16, [R1+0x190] ;  /* 0x0001900001107983 */ /* 0x000ea20000300800 */
[----:B------:R-:W2:Y:S04]  /*247f0*/  LDL.LU R17, [R1+0x194] ;  /* 0x0001940001117983 */ /* 0x000ea80000300800 */
        /* <DEDUP_REMOVED lines=8> */
[----:B------:R-:W-:Y:S01]  /*24880*/  HMMA.16816.F32.BF16 R12, R12, R22, R8 ;  /* 0x000000160c0c723c */ /* 0x000fe20000041808 */
[----:B--2---:R-:W-:Y:S01]  /*24890*/  STL.64 [R1+0xea8], R18 ;  /* 0x000ea81201007387 */ /* 0x004fe20000100a00 */
[----:B------:R0:W-:Y:S03]  /*248a0*/  STL.64 [R1+0xea0], R16 ;  /* 0x000ea01001007387 */ /* 0x0001e60000100a00 */
[----:B0-----:R-:W2:Y:S01]  /*248b0*/  LDL.LU R16, [R1+0x1b0] ;  /* 0x0001b00001107983 */ /* 0x001ea20000300800 */
[----:B------:R-:W2:Y:S02]  /*248c0*/  LDL.LU R17, [R1+0x1b4] ;  /* 0x0001b40001117983 */ /* 0x000ea40000300800 */
[----:B------:R-:W2:Y:S02]  /*248d0*/  LDL.LU R18, [R1+0x1b8] ;  /* 0x0001b80001127983 */ /* 0x000ea40000300800 */
[----:B------:R-:W2:Y:S01]  /*248e0*/  LDL.LU R19, [R1+0x1bc] ;  /* 0x0001bc0001137983 */ /* 0x000ea20000300800 */
[----:B------:R-:W3:Y:S01]  /*248f0*/  LDL.LU.64 R10, [R1+0xec8] ;  /* 0x000ec800010a7983 */ /* 0x000ee20000300a00 */
[----:B------:R-:W3:Y:S11]  /*24900*/  LDL.LU.64 R8, [R1+0xec0] ;  /* 0x000ec00001087983 */ /* 0x000ef60000300a00 */
[----:B------:R-:W-:Y:S02]  /*24910*/  STL.64 [R1+0x310], R12 ;  /* 0x0003100c01007387 */ /* 0x000fe40000100a00 */
[----:B------:R0:W-:Y:S02]  /*24920*/  STL.64 [R1+0x318], R14 ;  /* 0x0003180e01007387 */ /* 0x0001e40000100a00 */
[----:B0-----:R-:W-:-:S02]  /*24930*/  IMAD.MOV.U32 R14, RZ, RZ, R21 ;  /* 0x000000ffff0e7224 */ /* 0x001fc400078e0015 */
[----:B------:R-:W-:-:S07]  /*24940*/  IMAD.MOV.U32 R15, RZ, RZ, R20 ;  /* 0x000000ffff0f7224 */ /* 0x000fce00078e0014 */
[C---:B---3--:R-:W-:Y:S01]  /*24950*/  HMMA.16816.F32.BF16 R12, R8.reuse, R14, R4 ;  /* 0x0000000e080c723c */ /* 0x048fe20000041804 */
[----:B------:R-:W4:Y:S11]  /*24960*/  LDL.LU.64 R6, [R1+0xeb8] ;  /* 0x000eb80001067983 */ /* 0x000f360000300a00 */
[----:B------:R-:W-:Y:S11]  /*24970*/  @!UPT UIADD3 URZ, URZ, URZ, URZ ;  /* 0x0000003f3f3ff290 */ /* 0x000ff6000fffe03f */
[----:B------:R-:W-:Y:S01]  /*24980*/  STL.64 [R1+0x4c0], R12 ;  /* 0x0004c00c01007387 */ /* 0x000fe20000100a00 */
[----:B------:R0:W-:Y:S03]  /*24990*/  STL.64 [R1+0x4c8], R14 ;  /* 0x0004c80e01007387 */ /* 0x0001e60000100a00 */
[----:B0-----:R-:W3:Y:S01]  /*249a0*/  LDL.LU R15, [R1+0x6a8] ;  /* 0x0006a800010f7983 */ /* 0x001ee20000300800 */
[C---:B----4-:R-:W-:Y:S03]  /*249b0*/  HMMA.16816.F32.BF16 R4, R8.reuse, R6, R24 ;  /* 0x000000060804723c */ /* 0x050fe60000041818 */
[----:B---3--:R-:W-:Y:S01]  /*249c0*/  STL [R1+0xd28], R15 ;  /* 0x000d280f01007387 */ /* 0x008fe20000100800 */
[----:B------:R-:W2:Y:S11]  /*249d0*/  LDL.LU.64 R26, [R1+0xeb0] ;  /* 0x000eb000011a7983 */ /* 0x000eb60000300a00 */
[----:B------:R-:W-:Y:S08]  /*249e0*/  @!UPT UIADD3 URZ, URZ, URZ, URZ ;  /* 0x0000003f3f3ff290 */ /* 0x000ff0000fffe03f */
[----:B------:R0:W-:Y:S02]  /*249f0*/  STL.64 [R1+0x400], R4 ;  /* 0x0004000401007387 */ /* 0x0001e40000100a00 */
[----:B------:R1:W-:Y:S01]  /*24a00*/  STL.64 [R1+0x408], R6 ;  /* 0x0004080601007387 */ /* 0x0003e20000100a00 */
        /* <DEDUP_REMOVED lines=37> */
[----:B--2---:R-:W-:Y:S01]  /*24c60*/  STL.64 [R1+0xe20], R18 ;  /* 0x000e201201007387 */ /* 0x004fe20000100a00 */
[C---:B----4-:R-:W-:Y:S01]  /*24c70*/  HMMA.16816.F32.BF16 R12, R8.reuse, R18, R24 ;  /* 0x00000012080c723c */ /* 0x050fe20000041818 */
[----:B------:R-:W2:Y:S11]  /*24c80*/  LDL.LU R24, [R1+0x120] ;  /* 0x0001200001187983 */ /* 0x000eb60000300800 */
[----:B------:R-:W-:Y:S11]  /*24c90*/  @!UPT UIADD3 URZ, URZ, URZ, URZ ;  /* 0x0000003f3f3ff290 */ /* 0x000ff6000fffe03f */
[----:B------:R0:W-:Y:S01]  /*24ca0*/  STL.64 [R1+0x340], R12 ;  /* 0x0003400c01007387 */ /* 0x0001e20000100a00 */
[----:B------:R1:W-:Y:S02]  /*24cb0*/  STL.64 [R1+0x348], R14 ;  /* 0x0003480e01007387 */ /* 0x0003e40000100a00 */
[----:B------:R-:W2:Y:S02]  /*24cc0*/  LDL.LU R25, [R1+0x124] ;  /* 0x0001240001197983 */ /* 0x000ea40000300800 */
[----:B------:R-:W4:Y:S01]  /*24cd0*/  LDL.LU R26, [R1+0x128] ;  /* 0x00012800011a7983 */ /* 0x000f220000300800 */
[----:B------:R-:W4:Y:S04]  /*24ce0*/  LDL.LU R27, [R1+0x12c] ;  /* 0x00012c00011b7983 */ /* 0x000f280000300800 */
[----:B0-----:R-:W2:Y:S01]  /*24cf0*/  LDL.LU R12, [R1+0x160] ;  /* 0x00016000010c7983 */ /* 0x001ea20000300800 */
[----:B------:R-:W2:Y:S02]  /*24d00*/  LDL.LU R13, [R1+0x164] ;  /* 0x00016400010d7983 */ /* 0x000ea40000300800 */
[----:B-1----:R-:W2:Y:S02]  /*24d10*/  LDL.LU R14, [R1+0x168] ;  /* 0x00016800010e7983 */ /* 0x002ea40000300800 */
[----:B------:R-:W2:Y:S01]  /*24d20*/  LDL.LU R15, [R1+0x16c] ;  /* 0x00016c00010f7983 */ /* 0x000ea20000300800 */
[----:B------:R-:W2:Y:S04]  /*24d30*/  LDL.LU.64 R18, [R1+0x78] ;  /* 0x0000780001127983 */ /* 0x000ea80000300a00 */
[----:B--2---:R0:W-:Y:S04]  /*24d40*/  STL.64 [R1+0xe30], R18 ;  /* 0x000e301201007387 */ /* 0x0041e80000100a00 */
[----:B0-----:R-:W2:Y:S01]  /*24d50*/  LDL.LU.64 R18, [R1+0x88] ;  /* 0x0000880001127983 */ /* 0x001ea20000300a00 */
[----:B----4-:R0:W-:Y:S02]  /*24d60*/  STL.64 [R1+0xdf8], R26 ;  /* 0x000df81a01007387 */ /* 0x0101e40000100a00 */
[----:B------:R-:W-:Y:S01]  /*24d70*/  STL.64 [R1+0xdf0], R24 ;  /* 0x000df01801007387 */ /* 0x000fe20000100a00 */
[----:B0-----:R-:W4:Y:S01]  /*24d80*/  LDL.LU.64 R26, [R1+0x58] ;  /* 0x00005800011a7983 */ /* 0x001f220000300a00 */
[----:B---3--:R-:W-:Y:S03]  /*24d90*/  HMMA.16816.F32.BF16 R8, R8, R22, R4 ;  /* 0x000000160808723c */ /* 0x008fe60000041804 */
[----:B----4-:R0:W-:Y:S04]  /*24da0*/  STL.64 [R1+0xe08], R26 ;  /* 0x000e081a01007387 */ /* 0x0101e80000100a00 */
[----:B0-----:R-:W3:Y:S04]  /*24db0*/  LDL.LU.64 R26, [R1+0x68] ;  /* 0x00006800011a7983 */ /* 0x001ee80000300a00 */
[----:B---3--:R0:W-:Y:S01]  /*24dc0*/  STL.64 [R1+0xe28], R26 ;  /* 0x000e281a01007387 */ /* 0x0081e20000100a00 */
[----:B------:R-:W3:Y:S02]  /*24dd0*/  LDL.LU R24, [R1+0x150] ;  /* 0x0001500001187983 */ /* 0x000ee40000300800 */
[----:B------:R-:W3:Y:S01]  /*24de0*/  LDL.LU R25, [R1+0x154] ;  /* 0x0001540001197983 */ /* 0x000ee20000300800 */
[----:B0-----:R-:W3:Y:S01]  /*24df0*/  LDL.LU R26, [R1+0x158] ;  /* 0x00015800011a7983 */ /* 0x001ee20000300800 */
[----:B------:R-:W3:Y:S02]  /*24e00*/  LDL.LU R27, [R1+0x15c] ;  /* 0x00015c00011b7983 */ /* 0x000ee40000300800 */
[----:B------:R-:W2:Y:S02]  /*24e10*/  LDL.LU.64 R6, [R1+0xe50] ;  /* 0x000e500001067983 */ /* 0x000ea40000300a00 */
[----:B------:R-:W2:Y:S03]  /*24e20*/  LDL.LU.64 R4, [R1+0xe48] ;  /* 0x000e480001047983 */ /* 0x000ea60000300a00 */
        /* <DEDUP_REMOVED lines=10> */
[----:B------:R-:W-:-:S02]  /*24ed0*/  IMAD.MOV.U32 R10, RZ, RZ, R2 ;  /* 0x000000ffff0a7224 */ /* 0x000fc400078e0002 */
[----:B------:R-:W-:Y:S01]  /*24ee0*/  IMAD.MOV.U32 R11, RZ, RZ, R28 ;  /* 0x000000ffff0b7224 */ /* 0x000fe200078e001c */
[----:B------:R-:W4:Y:S01]  /*24ef0*/  LDL.LU R2, [R1+0xe44] ;  /* 0x000e440001027983 */ /* 0x000f220000300800 */
[----:B------:R-:W3:Y:S03]  /*24f00*/  LDL.LU R28, [R1+0xe40] ;  /* 0x000e4000011c7983 */ /* 0x000ee60000300800 */
[----:B------:R0:W-:Y:S02]  /*24f10*/  STL.64 [R1+0xd48], R10 ;  /* 0x000d480a01007387 */ /* 0x0001e40000100a00 */
[----:B0-----:R-:W-:Y:S02]  /*24f20*/  IMAD.MOV.U32 R10, RZ, RZ, R3 ;  /* 0x000000ffff0a7224 */ /* 0x001fe400078e0003 */
[----:B------:R-:W-:Y:S01]  /*24f30*/  IMAD.MOV.U32 R11, RZ, RZ, R0 ;  /* 0x000000ffff0b7224 */ /* 0x000fe200078e0000 */
[----:B--2---:R0:W-:Y:S04]  /*24f40*/  STL.64 [R1+0xd40], R8 ;  /* 0x000d400801007387 */ /* 0x0041e80000100a00 */
[----:B------:R1:W-:Y:S01]  /*24f50*/  STL.64 [R1+0xe00], R10 ;  /* 0x000e000a01007387 */ /* 0x0003e20000100a00 */
[----:B0-----:R-:W2:Y:S01]  /*24f60*/  LDL.LU R8, [R1+0x130] ;  /* 0x0001300001087983 */ /* 0x001ea20000300800 */
[----:B------:R-:W2:Y:S02]  /*24f70*/  LDL.LU R9, [R1+0x134] ;  /* 0x0001340001097983 */ /* 0x000ea40000300800 */
[----:B-1----:R-:W2:Y:S02]  /*24f80*/  LDL.LU R10, [R1+0x138] ;  /* 0x00013800010a7983 */ /* 0x002ea40000300800 */
[----:B------:R-:W2:Y:S01]  /*24f90*/  LDL.LU R11, [R1+0x13c] ;  /* 0x00013c00010b7983 */ /* 0x000ea20000300800 */
[C---:B------:R-:W-:Y:S01]  /*24fa0*/  HMMA.16816.F32.BF16 R12, R4.reuse, R18, R12 ;  /* 0x00000012040c723c */ /* 0x040fe2000004180c */
[----:B--2---:R-:W-:Y:S01]  /*24fb0*/  STL.64 [R1+0xe18], R10 ;  /* 0x000e180a01007387 */ /* 0x004fe20000100a00 */
[----:B------:R0:W-:Y:S03]  /*24fc0*/  STL.64 [R1+0xe10], R8 ;  /* 0x000e100801007387 */ /* 0x0001e60000100a00 */
[----:B0-----:R-:W2:Y:S01]  /*24fd0*/  LDL.LU R8, [R1+0x140] ;  /* 0x0001400001087983 */ /* 0x001ea20000300800 */
[----:B------:R-:W2:Y:S11]  /*24fe0*/  LDL.LU R9, [R1+0x144] ;  /* 0x0001440001097983 */ /* 0x000eb60000300800 */
[----:B------:R-:W-:Y:S06]  /*24ff0*/  @!UPT UIADD3 URZ, URZ, URZ, URZ ;  /* 0x0000003f3f3ff290 */ /* 0x000fec000fffe03f */
[----:B------:R0:W-:Y:S02]  /*25000*/  STL.64 [R1+0x570], R12 ;  /* 0x0005700c01007387 */ /* 0x0001e40000100a00 */
[----:B------:R1:W-:Y:S02]  /*25010*/  STL.64 [R1+0x578], R14 ;  /* 0x0005780e01007387 */ /* 0x0003e40000100a00 */
[----:B0-----:R-:W-:Y:S01]  /*25020*/  IMAD.MOV.U32 R13, RZ, RZ, R18 ;  /* 0x000000ffff0d7224 */ /* 0x001fe200078e0012 */
[----:B-1----:R-:W2:Y:S01]  /*25030*/  LDL.LU.64 R14, [R1+0xe38] ;  /* 0x000e3800010e7983 */ /* 0x002ea20000300a00 */
[----:B------:R-:W-:Y:S02]  /*25040*/  IMAD.MOV.U32 R12, RZ, RZ, R19 ;  /* 0x000000ffff0c7224 */ /* 0x000fe400078e0013 */
[----:B------:R-:W3:Y:S02]  /*25050*/  LDL.LU.64 R18, [R1+0xe30] ;  /* 0x000e300001127983 */ /* 0x000ee40000300a00 */
[----:B---3--:R-:W-:Y:S11]  /*25060*/  HMMA.16816.F32.BF16 R24, R4, R18, R24 ;  /* 0x000000120418723c */ /* 0x008ff60000041818 */
[----:B------:R-:W-:Y:S11]  /*25070*/  @!UPT UIADD3 URZ, URZ, URZ, URZ ;  /* 0x0000003f3f3ff290 */ /* 0x000ff6000fffe03f */
[----:B------:R-:W-:Y:S01]  /*25080*/  @!UPT UIADD3 URZ, URZ, URZ, URZ ;  /* 0x0000003f3f3ff290 */ /* 0x000fe2000fffe03f */
[----:B------:R-:W-:Y:S01]  /*25090*/  STL.64 [R1+0x560], R24 ;  /* 0x0005601801007387 */ /* 0x000fe20000100a00 */
[----:B------:R0:W-:Y:S03]  /*250a0*/  STL.64 [R1+0x568], R26 ;  /* 0x0005681a01007387 */ /* 0x0001e60000100a00 */
[----:B0-----:R-:W2:Y:S01]  /*250b0*/  LDL.LU.64 R26, [R1+0xe28] ;  /* 0x000e2800011a7983 */ /* 0x001ea20000300a00 */
[----:B------:R-:W-:Y:S02]  /*250c0*/  IMAD.MOV.U32 R10, RZ, RZ, R28 ;  /* 0x000000ffff0a7224 */ /* 0x000fe400078e001c */
[----:B----4-:R-:W-:Y:S02]  /*250d0*/  IMAD.MOV.U32 R11, RZ, RZ, R2 ;  /* 0x000000ffff0b7224 */ /* 0x010fe400078e0002 */
[----:B------:R-:W-:Y:S02]  /*250e0*/  IMAD.MOV.U32 R20, RZ, RZ, R18 ;  /* 0x000000ffff147224 */ /* 0x000fe400078e0012 */
[----:B------:R-:W-:-:S02]  /*250f0*/  IMAD.MOV.U32 R16, RZ, RZ, R19 ;  /* 0x000000ffff107224 */ /* 0x000fc400078e0013 */
[----:B------:R-:W3:Y:S01]  /*25100*/  LDL.LU.64 R18, [R1+0xe20] ;  /* 0x000e200001127983 */ /* 0x000ee20000300a00 */
        /* <DEDUP_REMOVED lines=9> */
[----:B------:R-:W4:Y:S01]  /*251a0*/  LDL.LU R2, [R1+0x8a4] ;  /* 0x0008a40001027983 */ /* 0x000f220000300800 */
[C---:B--2---:R-:W-:Y:S11]  /*251b0*/  HMMA.16816.F32.BF16 R8, R4.reuse, R26, R8 ;  /* 0x0000001a0408723c */ /* 0x044ff60000041808 */
[----:B------:R-:W-:Y:S11]  /*251c0*/  @!UPT UIADD3 URZ, URZ, URZ, URZ ;  /* 0x0000003f3f3ff290 */ /* 0x000ff6000fffe03f */
[----:B------:R-:W-:Y:S01]  /*251d0*/  @!UPT UIADD3 URZ, URZ, URZ, URZ ;  /* 0x0000003f3f3ff290 */ /* 0x000fe2000fffe03f */
[----:B------:R0:W-:Y:S01]  /*251e0*/  STL.64 [R1+0x540], R8 ;  /* 0x0005400801007387 */ /* 0x0001e20000100a00 */
[----:B------:R1:W-:Y:S02]  /*251f0*/  STL.64 [R1+0x548], R10 ;  /* 0x0005480a01007387 */ /* 0x0003e40000100a00 */
[----:B0-----:R-:W-:Y:S01]  /*25200*/  IMAD.MOV.U32 R9, RZ, RZ, R26 ;  /* 0x000000ffff097224 */ /* 0x001fe200078e001a */
[----:B-1----:R-:W2:Y:S01]  /*25210*/  LDL.LU.64 R10, [R1+0xe00] ;  /* 0x000e0000010a7983 */ /* 0x002ea20000300a00 */
[----:B------:R-:W-:Y:S02]  /*25220*/  IMAD.MOV.U32 R8, RZ, RZ, R27 ;  /* 0x000000ffff087224 */ /* 0x000fe400078e001b */
[----:B------:R-:W2:Y:S02]  /*25230*/  LDL.LU.64 R26, [R1+0xdf8] ;  /* 0x000df800011a7983 */ /* 0x000ea40000300a00 */
[----:B------:R-:W2:Y:S01]  /*25240*/  LDL.LU.64 R24, [R1+0xdf0] ;  /* 0x000df00001187983 */ /* 0x000ea20000300a00 */
[----:B------:R-:W3:Y:S01]  /*25250*/  LDL.LU R17, [R1+0x89c] ;  /* 0x00089c0001117983 */ /* 0x000ee20000300800 */
[----:B------:R-:W3:Y:S01]  /*25260*/  LDL.LU R28, [R1+0x894] ;  /* 0x00089400011c7983 */ /* 0x000ee20000300800 */
[----:B--2---:R-:W-:Y:S02]  /*25270*/  HMMA.16816.F32.BF16 R24, R4, R10, R24 ;  /* 0x0000000a0418723c */ /* 0x004fe40000041818 */
[----:B------:R0:W-:Y:S05]  /*25280*/  STL.64 [R1+0xd58], R10 ;  /* 0x000d580a01007387 */ /* 0x0001ea0000100a00 */
[----:B0-----:R-:W-:-:S02]  /*25290*/  IMAD.MOV.U32 R10, RZ, RZ, R9 ;  /* 0x000000ffff0a7224 */ /* 0x001fc400078e0009 */
[----:B------:R-:W-:Y:S11]  /*252a0*/  IMAD.MOV.U32 R11, RZ, RZ, R8 ;  /* 0x000000ffff0b7224 */ /* 0x000ff600078e0008 */
[----:B------:R-:W-:Y:S03]  /*252b0*/  @!UPT UIADD3 URZ, URZ, URZ, URZ ;  /* 0x0000003f3f3ff290 */ /* 0x000fe6000fffe03f */
[----:B------:R-:W-:Y:S01]  /*252c0*/  STL.64 [R1+0x3e0], R24 ;  /* 0x0003e01801007387 */ /* 0x000fe20000100a00 */
[----:B------:R-:W-:Y:S02]  /*252d0*/  STL.64 [R1+0x3e8], R26 ;  /* 0x0003e81a01007387 */ /* 0x000fe40000100a00 */
[----:B------:R0:W-:Y:S02]  /*252e0*/  STL.64 [R1+0xd78], R10 ;  /* 0x000d780a01007387 */ /* 0x0001e40000100a00 */
[----:B------:R-:W2:Y:S01]  /*252f0*/  LDL.LU R8, [R1+0xb0] ;  /* 0x0000b00001087983 */ /* 0x000ea20000300800 */
[----:B------:R-:W2:Y:S04]  /*25300*/  LDL.LU R9, [R1+0xb4] ;  /* 0x0000b40001097983 */ /* 0x000ea80000300800 */
[----:B0-----:R-:W2:Y:S01]  /*25310*/  LDL.LU R10, [R1+0xb8] ;  /* 0x0000b800010a7983 */ /* 0x001ea20000300800 */
[----:B------:R-:W2:Y:S03]  /*25320*/  LDL.LU R11, [R1+0xbc] ;  /* 0x0000bc00010b7983 */ /* 0x000ea60000300800 */
[----:B--2---:R-:W-:Y:S01]  /*25330*/  STL.64 [R1+0xd88], R10 ;  /* 0x000d880a01007387 */ /* 0x004fe20000100a00 */
[----:B------:R-:W-:Y:S02]  /*25340*/  STL.64 [R1+0xd80], R8 ;  /* 0x000d800801007387 */ /* 0x000fe40000100a00 */
[----:B------:R-:W2:Y:S02]  /*25350*/  LDL.LU R24, [R1+0xe0] ;  /* 0x0000e00001187983 */ /* 0x000ea40000300800 */
[----:B------:R-:W2:Y:S01]  /*25360*/  LDL.LU R25, [R1+0xe4] ;  /* 0x0000e40001197983 */ /* 0x000ea20000300800 */
[----:B------:R-:W2:Y:S01]  /*25370*/  LDL.LU R26, [R1+0xe8] ;  /* 0x0000e800011a7983 */ /* 0x000ea20000300800 */
[----:B------:R-:W2:Y:S03]  /*25380*/  LDL.LU R27, [R1+0xec] ;  /* 0x0000ec00011b7983 */ /* 0x000ea60000300800 */
        /* <DEDUP_REMOVED lines=14> */
[----:B------:R0:W-:Y:S01]  /*25470*/  STL.64 [R1+0xda0], R10 ;  /* 0x000da00a01007387 */ /* 0x0001e20000100a00 */
[----:B------:R-:W3:Y:S02]  /*25480*/  LDL.LU R16, [R1+0x88c] ;  /* 0x00088c0001107983 */ /* 0x000ee40000300800 */
[----:B------:R-:W3:Y:S02]  /*25490*/  LDL.LU R21, [R1+0x884] ;  /* 0x0008840001157983 */ /* 0x000ee40000300800 */
[----:B------:R-:W3:Y:S02]  /*254a0*/  LDL.LU R20, [R1+0x69c] ;  /* 0x00069c0001147983 */ /* 0x000ee40000300800 */
[----:B0-----:R-:W-:Y:S02]  /*254b0*/  IMAD.MOV.U32 R11, RZ, RZ, R12 ;  /* 0x000000ffff0b7224 */ /* 0x001fe400078e000c */
[----:B------:R-:W-:Y:S01]  /*254c0*/  IMAD.MOV.U32 R10, RZ, RZ, R13 ;  /* 0x000000ffff0a7224 */ /* 0x000fe200078e000d */
[C---:B--2---:R-:W-:Y:S11]  /*254d0*/  HMMA.16816.F32.BF16 R24, R4.reuse, R14, R24 ;  /* 0x0000000e0418723c */ /* 0x044ff60000041818 */
[----:B------:R-:W-:Y:S11]  /*254e0*/  @!UPT UIADD3 URZ, URZ, URZ, URZ ;  /* 0x0000003f3f3ff290 */ /* 0x000ff6000fffe03f */
[----:B------:R-:W-:Y:S01]  /*254f0*/  @!UPT UIADD3 URZ, URZ, URZ, URZ ;  /* 0x0000003f3f3ff290 */ /* 0x000fe2000fffe03f */
[----:B------:R-:W-:Y:S01]  /*25500*/  STL.64 [R1+0x470], R24 ;  /* 0x0004701801007387 */ /* 0x000fe20000100a00 */
[----:B------:R0:W-:Y:S03]  /*25510*/  STL.64 [R1+0x478], R26 ;  /* 0x0004781a01007387 */ /* 0x0001e60000100a00 */
[----:B0-----:R-:W3:Y:S01]  /*25520*/  LDL.LU.64 R26, [R1+0xde8] ;  /* 0x000de800011a7983 */ /* 0x001ee20000300a00 */
[----:B------:R-:W3:Y:S02]  /*25530*/  LDL.LU.64 R24, [R1+0xde0] ;  /* 0x000de00001187983 */ /* 0x000ee40000300a00 */
        /* <DEDUP_REMOVED lines=27> */
[----:B------:R-:W3:Y:S02]  /*256f0*/  LDL.LU.64 R24, [R1+0xdd0] ;  /* 0x000dd00001187983 */ /* 0x000ee40000300a00 */
[----:B---3--:R-:W-:Y:S01]  /*25700*/  HMMA.16816.F32.BF16 R4, R4, R22, R24 ;  /* 0x000000160404723c */ /* 0x008fe20000041818 */
[----:B------:R-:W2:Y:S01]  /*25710*/  LDL.LU.64 R26, [R1+0xdc8] ;  /* 0x000dc800011a7983 */ /* 0x000ea20000300a00 */
[----:B------:R-:W2:Y:S11]  /*25720*/  LDL.LU.64 R24, [R1+0xdc0] ;  /* 0x000dc00001187983 */ /* 0x000eb60000300a00 */
[----:B------:R-:W-:Y:S10]  /*25730*/  @!UPT UIADD3 URZ, URZ, URZ, URZ ;  /* 0x0000003f3f3ff290 */ /* 0x000ff4000fffe03f */
[----:B------:R-:W-:Y:S01]  /*25740*/  STL.64 [R1+0x3b0], R4 ;  /* 0x0003b00401007387 */ /* 0x000fe20000100a00 */
[----:B------:R0:W-:Y:S02]  /*25750*/  STL.64 [R1+0x3b8], R6 ;  /* 0x0003b80601007387 */ /* 0x0001e40000100a00 */
[----:B0-----:R-:W-:Y:S02]  /*25760*/  IMAD.MOV.U32 R6, RZ, RZ, R0 ;  /* 0x000000ffff067224 */ /* 0x001fe400078e0000 */
[----:B------:R-:W3:Y:S01]  /*25770*/  LDL.LU R0, [R1+0xdb8] ;  /* 0x000db80001007983 */ /* 0x000ee20000300800 */
[C---:B--2---:R-:W-:Y:S03]  /*25780*/  HMMA.16816.F32.BF16 R8, R24.reuse, R10, R12 ;  /* 0x0000000a1808723c */ /* 0x044fe6000004180c */
[----:B------:R-:W2:Y:S01]  /*25790*/  LDL.LU.64 R14, [R1+0xdb0] ;  /* 0x000db000010e7983 */ /* 0x000ea20000300a00 */
[----:B------:R-:W2:Y:S11]  /*257a0*/  LDL.LU.64 R12, [R1+0xda8] ;  /* 0x000da800010c7983 */ /* 0x000eb60000300a00 */
[----:B------:R-:W-:Y:S08]  /*257b0*/  @!UPT UIADD3 URZ, URZ, URZ, URZ ;  /* 0x0000003f3f3ff290 */ /* 0x000ff0000fffe03f */
        /* <DEDUP_REMOVED lines=9> */
[----:B0-----:R-:W2:Y:S01]  /*25850*/  LDL.LU.64 R10, [R1+0xd88] ;  /* 0x000d8800010a7983 */ /* 0x001ea20000300a00 */
[----:B------:R-:W2:Y:S02]  /*25860*/  LDL.LU.64 R8, [R1+0xd80] ;  /* 0x000d800001087983 */ /* 0x000ea40000300a00 */
[----:B------:R-:W-:-:S07]  /*25870*/  IMAD.MOV.U32 R7, RZ, RZ, R3 ;  /* 0x000000ffff077224 */ /* 0x000fce00078e0003 */
[C---:B--2---:R-:W-:Y:S01]  /*25880*/  HMMA.16816.F32.BF16 R4, R24.reuse, R6, R8 ;  /* 0x000000061804723c */ /* 0x044fe20000041808 */
[----:B------:R-:W2:Y:S11]  /*25890*/  LDL.LU.64 R10, [R1+0xd78] ;  /* 0x000d7800010a7983 */ /* 0x000eb60000300a00 */
[----:B------:R-:W-:Y:S11]  /*258a0*/  @!UPT UIADD3 URZ, URZ, URZ, URZ ;  /* 0x0000003f3f3ff290 */ /* 0x000ff6000fffe03f */
[----:B------:R-:W-:Y:S01]  /*258b0*/  STL.64 [R1+0x240], R4 ;  /* 0x0002400401007387 */ /* 0x000fe20000100a00 */
[----:B------:R0:W-:Y:S03]  /*258c0*/  STL.64 [R1+0x248], R6 ;  /* 0x0002480601007387 */ /* 0x0001e60000100a00 */
[----:B0-----:R-:W3:Y:S01]  /*258d0*/  LDL R6, [R1+0xcb0] ;  /* 0x000cb00001067983 */ /* 0x001ee20000100800 */
[----:B--2---:R-:W-:Y:S03]  /*258e0*/  HMMA.16816.F32.BF16 R8, R24, R10, R12 ;  /* 0x0000000a1808723c */ /* 0x004fe6000004180c */
[----:B---3--:R0:W-:Y:S01]  /*258f0*/  STL [R1+0xd24], R6 ;  /* 0x000d240601007387 */ /* 0x0081e20000100800 */
[----:B------:R-:W2:Y:S02]  /*25900*/  LDL.LU R4, [R1] ;  /* 0x0000000001047983 */ /* 0x000ea40000300800 */
[----:B------:R-:W2:Y:S02]  /*25910*/  LDL.LU R5, [R1+0x4] ;  /* 0x0000040001057983 */ /* 0x000ea40000300800 */
[----:B0-----:R-:W-:-:S02]  /*25920*/  IMAD.MOV.U32 R6, RZ, RZ, R0 ;  /* 0x000000ffff067224 */ /* 0x001fc400078e0000 */
[----:B------:R-:W3:Y:S01]  /*25930*/  LDL.LU R0, [R1+0xd70] ;  /* 0x000d700001007983 */ /* 0x000ee20000300800 */
[----:B------:R-:W2:Y:S02]  /*25940*/  LDL.LU.64 R14, [R1+0xd68] ;  /* 0x000d6800010e7983 */ /* 0x000ea40000300a00 */
[----:B------:R-:W2:Y:S10]  /*25950*/  LDL.LU.64 R12, [R1+0xd60] ;  /* 0x000d6000010c7983 */ /* 0x000eb40000300a00 */
[----:B------:R-:W-:Y:S01]  /*25960*/  STL.64 [R1+0x220], R8 ;  /* 0x0002200801007387 */ /* 0x000fe20000100a00 */
[----:B------:R0:W-:Y:S04]  /*25970*/  STL.64 [R1+0x228], R10 ;  /* 0x0002280a01007387 */ /* 0x0001e80000100a00 */
        /* <DEDUP_REMOVED lines=13> */
[----:B------:R0:W-:Y:S03]  /*25a50*/  STL.64 [R1+0x218], R14 ;  /* 0x0002180e01007387 */ /* 0x0001e60000100a00 */
[----:B0-----:R-:W3:Y:S01]  /*25a60*/  LDL.LU R15, [R1+0xd28] ;  /* 0x000d2800010f7983 */ /* 0x001ee20000300800 */
[----:B------:R-:W-:Y:S02]  /*25a70*/  IMAD.MOV.U32 R7, RZ, RZ, R29 ;  /* 0x000000ffff077224 */ /* 0x000fe400078e001d */
[----:B------:R-:W3:Y:S02]  /*25a80*/  LDL.LU R3, [R1+0x87c] ;  /* 0x00087c0001037983 */ /* 0x000ee40000300800 */
[----:B------:R-:W4:Y:S01]  /*25a90*/  LDL.LU R29, [R1+0x8a0] ;  /* 0x0008a000011d7983 */ /* 0x000f220000300800 */
[C---:B--2---:R-:W-:Y:S08]  /*25aa0*/  HMMA.16816.F32.BF16 R8, R24.reuse, R18, R8 ;  /* 0x000000121808723c */ /* 0x044ff00000041808 */
[----:B------:R-:W-:Y:S11]  /*25ab0*/  HMMA.16816.F32.BF16 R24, R24, R22, R4 ;  /* 0x000000161818723c */ /* 0x000ff60000041804 */
[----:B------:R-:W-:Y:S04]  /*25ac0*/  @!UPT UIADD3 URZ, URZ, URZ, URZ ;  /* 0x0000003f3f3ff290 */ /* 0x000fe8000fffe03f */
[----:B------:R0:W-:Y:S01]  /*25ad0*/  STL.64 [R1+0x1f0], R8 ;  /* 0x0001f00801007387 */ /* 0x0001e20000100a00 */
[----:B------:R-:W-:Y:S02]  /*25ae0*/  STL.64 [R1+0x1f8], R10 ;  /* 0x0001f80a01007387 */ /* 0x000fe40000100a00 */
[----:B0-----:R-:W-:Y:S01]  /*25af0*/  IMAD.MOV.U32 R8, RZ, RZ, c[0x0][0x188] ;  /* 0x00006200ff087624 */ /* 0x001fe200078e00ff */
[----:B---3--:R-:W-:-:S03]  /*25b00*/  IADD3 R15, R15, 0x1, RZ ;  /* 0x000000010f0f7810 */ /* 0x008fc60007ffe0ff */
[----:B------:R-:W-:Y:S02]  /*25b10*/  IMAD.SHL.U32 R8, R8, 0x40, RZ ;  /* 0x0000004008087824 */ /* 0x000fe400078e00ff */
[----:B------:R-:W-:Y:S02]  /*25b20*/  IMAD.MOV.U32 R4, RZ, RZ, R27 ;  /* 0x000000ffff047224 */ /* 0x000fe400078e001b */
[----:B------:R-:W-:Y:S01]  /*25b30*/  IMAD.SHL.U32 R8, R8, 0x2, RZ ;  /* 0x0000000208087824 */ /* 0x000fe200078e00ff */
[----:B------:R-:W-:Y:S01]  /*25b40*/  STL [R1+0x6a8], R15 ;  /* 0x0006a80f01007387 */ /* 0x000fe20000100800 */
[----:B------:R-:W-:Y:S02]  /*25b50*/  IMAD.MOV.U32 R5, RZ, RZ, R26 ;  /* 0x000000ffff057224 */ /* 0x000fe400078e001a */
[----:B------:R-:W2:Y:S02]  /*25b60*/  LDL.LU R6, [R1+0xd24] ;  /* 0x000d240001067983 */ /* 0x000ea40000300800 */
[----:B------:R-:W-:Y:S01]  /*25b70*/  STL.64 [R1+0xd0], R24 ;  /* 0x0000d01801007387 */ /* 0x000fe20000100a00 */
[-C--:B------:R-:W-:Y:S01]  /*25b80*/  IADD3 R0, P4, R0, R8.reuse, RZ ;  /* 0x0000000800007210 */ /* 0x080fe20007f9e0ff */
[----:B------:R-:W-:Y:S01]  /*25b90*/  STL.64 [R1+0xd8], R26 ;  /* 0x0000d81a01007387 */ /* 0x000fe20000100a00 */
[----:B------:R-:W-:Y:S02]  /*25ba0*/  STL [R1+0xd1c], R4 ;  /* 0x000d1c0401007387 */ /* 0x000fe40000100800 */
[----:B------:R-:W-:Y:S01]  /*25bb0*/  STL [R1+0xd18], R5 ;  /* 0x000d180501007387 */ /* 0x000fe20000100800 */
[----:B------:R0:W-:Y:S04]  /*25bc0*/  STL [R1+0x6a0], R0 ;  /* 0x0006a00001007387 */ /* 0x0001e80000100800 */
[----:B0-----:R-:W3:Y:S01]  /*25bd0*/  LDL.LU R0, [R1+0xd20] ;  /* 0x000d200001007983 */ /* 0x001ee20000300800 */
[----:B----4-:R-:W-:-:S02]  /*25be0*/  IADD3 R2, P5, R2, R8, RZ ;  /* 0x0000000802027210 */ /* 0x010fc40007fbe0ff */
[----:B------:R-:W-:-:S03]  /*25bf0*/  IADD3 R28, P1, R28, R8, RZ ;  /* 0x000000081c1c7210 */ /* 0x000fc60007f3e0ff */
[----:B------:R0:W-:Y:S04]  /*25c00*/  STL [R1+0x8a4], R2 ;  /* 0x0008a40201007387 */ /* 0x0001e80000100800 */
[----:B0-----:R-:W4:Y:S01]  /*25c10*/  LDL.LU R2, [R1+0x874] ;  /* 0x0008740001027983 */ /* 0x001f220000300800 */
[----:B------:R0:W-:Y:S03]  /*25c20*/  STL [R1+0x894], R28 ;  /* 0x0008941c01007387 */ /* 0x0001e60000100800 */
[----:B0-----:R-:W4:Y:S01]  /*25c30*/  LDL.LU R28, [R1+0x898] ;  /* 0x00089800011c7983 */ /* 0x001f220000300800 */
[-C--:B------:R-:W-:Y:S02]  /*25c40*/  IADD3 R17, P6, R17, R8.reuse, RZ ;  /* 0x0000000811117210 */ /* 0x080fe40007fde0ff */
[----:B------:R-:W-:-:S02]  /*25c50*/  IADD3 R16, P2, R16, R8, RZ ;  /* 0x0000000810107210 */ /* 0x000fc40007f5e0ff */
[----:B------:R-:W-:Y:S01]  /*25c60*/  IADD3 R21, P3, R21, R8, RZ ;  /* 0x0000000815157210 */ /* 0x000fe20007f7e0ff */
[----:B------:R-:W-:Y:S01]  /*25c70*/  STL [R1+0x89c], R17 ;  /* 0x00089c1101007387 */ /* 0x000fe20000100800 */
[----:B------:R-:W4:Y:S02]  /*25c80*/  LDL.LU R5, [R1+0x86c] ;  /* 0x00086c0001057983 */ /* 0x000f240000300800 */
[----:B------:R-:W-:Y:S02]  /*25c90*/  STL [R1+0x88c], R16 ;  /* 0x00088c1001007387 */ /* 0x000fe40000100800 */
[----:B------:R-:W4:Y:S01]  /*25ca0*/  LDL.LU R4, [R1+0x890] ;  /* 0x0008900001047983 */ /* 0x000f220000300800 */
[----:B------:R-:W-:Y:S01]  /*25cb0*/  STL [R1+0x884], R21 ;  /* 0x0008841501007387 */ /* 0x000fe20000100800 */
[----:B------:R-:W4:Y:S01]  /*25cc0*/  LDL.LU R24, [R1+0x864] ;  /* 0x0008640001187983 */ /* 0x000f220000300800 */
[----:B--2---:R-:W-:Y:S01]  /*25cd0*/  ISETP.NE.U32.AND P0, PT, R15, R6, PT ;  /* 0x000000060f00720c */ /* 0x004fe20003f05070 */
[----:B---3--:R-:W-:-:S05]  /*25ce0*/  IMAD.X R20, R20, 0x1, R0, P4 ;  /* 0x0000000114147824 */ /* 0x008fca00020e0600 */
[----:B------:R0:W-:Y:S01]  /*25cf0*/  STL [R1+0x69c], R20 ;  /* 0x00069c1401007387 */ /* 0x0001e20000100800 */
[----:B------:R-:W2:Y:S02]  /*25d00*/  LDL.LU R25, [R1+0x888] ;  /* 0x0008880001197983 */ /* 0x000ea40000300800 */
[----:B------:R-:W3:Y:S02]  /*25d10*/  LDL.LU R26, [R1+0x85c] ;  /* 0x00085c00011a7983 */ /* 0x000ee40000300800 */
[----:B------:R-:W3:Y:S01]  /*25d20*/  LDL.LU R27, [R1+0x880] ;  /* 0x00088000011b7983 */ /* 0x000ee20000300800 */
[----:B------:R-:W3:Y:S01]  /*25d30*/  LDL.LU R22, [R1+0x854] ;  /* 0x0008540001167983 */ /* 0x000ee20000300800 */
[----:B------:R-:W3:Y:S01]  /*25d40*/  LDL.LU R23, [R1+0x878] ;  /* 0x0008780001177983 */ /* 0x000ee20000300800 */
[-C--:B------:R-:W-:Y:S02]  /*25d50*/  IADD3 R3, P4, R3, R8.reuse, RZ ;  /* 0x0000000803037210 */ /* 0x080fe40007f9e0ff */
[----:B0-----:R-:W3:Y:S01]  /*25d60*/  LDL.LU R20, [R1+0x84c] ;  /* 0x00084c0001147983 */ /* 0x001ee20000300800 */
[----:B------:R-:W3:Y:S02]  /*25d70*/  LDL.LU R18, [R1+0x870] ;  /* 0x0008700001127983 */ /* 0x000ee40000300800 */
[----:B------:R-:W3:Y:S02]  /*25d80*/  LDL.LU R19, [R1+0x844] ;  /* 0x0008440001137983 */ /* 0x000ee40000300800 */
[----:B------:R-:W3:Y:S01]  /*25d90*/  LDL.LU R6, [R1+0x868] ;  /* 0x0008680001067983 */ /* 0x000ee20000300800 */
[----:B------:R0:W-:Y:S01]  /*25da0*/  STL [R1+0x87c], R3 ;  /* 0x00087c0301007387 */ /* 0x0001e20000100800 */
[----:B------:R-:W3:Y:S02]  /*25db0*/  LDL.LU R7, [R1+0x83c] ;  /* 0x00083c0001077983 */ /* 0x000ee40000300800 */
[----:B------:R-:W-:Y:S01]  /*25dc0*/  IMAD.X R29, R29, 0x1, R0, P5 ;  /* 0x000000011d1d7824 */ /* 0x000fe200028e0600 */
[----:B0-----:R-:W3:Y:S01]  /*25dd0*/  LDL.LU R3, [R1+0x860] ;  /* 0x0008600001037983 */ /* 0x001ee20000300800 */
[----:B------:R-:W3:Y:S02]  /*25de0*/  LDL.LU R9, [R1+0x834] ;  /* 0x0008340001097983 */ /* 0x000ee40000300800 */
[----:B------:R-:W3:Y:S02]  /*25df0*/  LDL.LU R10, [R1+0x858] ;  /* 0x00085800010a7983 */ /* 0x000ee40000300800 */
[----:B------:R-:W3:Y:S01]  /*25e00*/  LDL.LU R11, [R1+0x82c] ;  /* 0x00082c00010b7983 */ /* 0x000ee20000300800 */
[----:B------:R0:W-:Y:S01]  /*25e10*/  STL [R1+0x8a0], R29 ;  /* 0x0008a01d01007387 */ /* 0x0001e20000100800 */
[----:B------:R-:W3:Y:S02]  /*25e20*/  LDL.LU R12, [R1+0x850] ;  /* 0x00085000010c7983 */ /* 0x000ee40000300800 */
[----:B------:R-:W3:Y:S02]  /*25e30*/  LDL.LU R13, [R1+0x824] ;  /* 0x00082400010d7983 */ /* 0x000ee40000300800 */
[----:B------:R-:W3:Y:S01]  /*25e40*/  LDL.LU R14, [R1+0x848] ;  /* 0x00084800010e7983 */ /* 0x000ee20000300800 */
[----:B------:R-:W3:Y:S01]  /*25e50*/  LDL.LU R15, [R1+0x81c] ;  /* 0x00081c00010f7983 */ /* 0x000ee20000300800 */
[----:B----4-:R-:W-:-:S03]  /*25e60*/  IADD3 R2, P5, R2, R8, RZ ;  /* 0x0000000802027210 */ /* 0x010fc60007fbe0ff */
[----:B0-----:R-:W4:Y:S01]  /*25e70*/  LDL.LU R29, [R1+0x840] ;  /* 0x00084000011d7983 */ /* 0x001f220000300800 */
[----:B------:R-:W4:Y:S02]  /*25e80*/  LDL.LU R17, [R1+0x814] ;  /* 0x0008140001117983 */ /* 0x000f240000300800 */
[----:B------:R0:W-:Y:S02]  /*25e90*/  STL [R1+0x874], R2 ;  /* 0x0008740201007387 */ /* 0x0001e40000100800 */
[--C-:B------:R-:W-:Y:S01]  /*25ea0*/  IMAD.X R28, R28, 0x1, R0.reuse, P6 ;  /* 0x000000011c1c7824 */ /* 0x100fe200030e0600 */
[----:B0-----:R-:W4:Y:S01]  /*25eb0*/  LDL.LU R2, [R1+0x838] ;  /* 0x0008380001027983 */ /* 0x001f220000300800 */
[----:B------:R-:W4:Y:S02]  /*25ec0*/  LDL.LU R16, [R1+0x80c] ;  /* 0x00080c0001107983 */ /* 0x000f240000300800 */
[----:B------:R-:W4:Y:S02]  /*25ed0*/  LDL.LU R21, [R1+0x830] ;  /* 0x0008300001157983 */ /* 0x000f240000300800 */
[----:B------:R0:W-:Y:S02]  /*25ee0*/  STL [R1+0x898], R28 ;  /* 0x0008981c01007387 */ /* 0x0001e40000100800 */
[----:B0-----:R-:W4:Y:S01]  /*25ef0*/  LDL.LU R28, [R1+0x804] ;  /* 0x00080400011c7983 */ /* 0x001f220000300800 */
[-C--:B------:R-:W-:Y:S01]  /*25f00*/  IADD3 R5, P6, R5, R8.reuse, RZ ;  /* 0x0000000805057210 */ /* 0x080fe20007fde0ff */
[----:B------:R-:W-:Y:S01]  /*25f10*/  IMAD.X R4, R4, 0x1, R0, P1 ;  /* 0x0000000104047824 */ /* 0x000fe200008e0600 */
[----:B------:R-:W-:-:S03]  /*25f20*/  IADD3 R24, P1, R24, R8, RZ ;  /* 0x0000000818187210 */ /* 0x000fc60007f3e0ff */
[----:B------:R-:W-:Y:S01]  /*25f30*/  STL [R1+0x86c], R5 ;  /* 0x00086c0501007387 */ /* 0x000fe20000100800 */
[----:B------:R-:W-:Y:S02]  /*25f40*/  STL [R1+0x890], R4 ;  /* 0x0008900401007387 */ /* 0x000fe40000100800 */
[----:B------:R-:W-:Y:S02]  /*25f50*/  STL [R1+0x864], R24 ;  /* 0x0008641801007387 */ /* 0x000fe40000100800 */
[--C-:B--2---:R-:W-:Y:S01]  /*25f60*/  IMAD.X R25, R25, 0x1, R0.reuse, P2 ;  /* 0x0000000119197824 */ /* 0x104fe200010e0600 */
[-C--:B---3--:R-:W-:Y:S01]  /*25f70*/  IADD3 R26, P2, R26, R8.reuse, RZ ;  /* 0x000000081a1a7210 */ /* 0x088fe20007f5e0ff */
[--C-:B------:R-:W-:Y:S02]  /*25f80*/  IMAD.X R27, R27, 0x1, R0.reuse, P3 ;  /* 0x000000011b1b7824 */ /* 0x100fe400018e0600 */
[----:B------:R-:W-:Y:S01]  /*25f90*/  IMAD.X R23, R23, 0x1, R0, P4 ;  /* 0x0000000117177824 */ /* 0x000fe200020e0600 */
[-C--:B------:R-:W-:Y:S01]  /*25fa0*/  IADD3 R22, P3, R22, R8.reuse, RZ ;  /* 0x0000000816167210 */ /* 0x080fe20007f7e0ff */
[----:B------:R-:W-:Y:S01]  /*25fb0*/  STL [R1+0x888], R25 ;  /* 0x0008881901007387 */ /* 0x000fe20000100800 */
[----:B------:R-:W-:-:S03]  /*25fc0*/  IADD3 R20, P4, R20, R8, RZ ;  /* 0x0000000814147210 */ /* 0x000fc60007f9e0ff */
[----:B------:R-:W-:Y:S01]  /*25fd0*/  STL [R1+0x85c], R26 ;  /* 0x00085c1a01007387 */ /* 0x000fe20000100800 */
[----:B------:R-:W-:Y:S02]  /*25fe0*/  STL [R1+0x880], R27 ;  /* 0x0008801b01007387 */ /* 0x000fe40000100800 */
[--C-:B------:R-:W-:Y:S01]  /*25ff0*/  IMAD.X R18, R18, 0x1, R0.reuse, P5 ;  /* 0x0000000112127824 */ /* 0x100fe200028e0600 */
[-C--:B------:R-:W-:Y:S01]  /*26000*/  IADD3 R19, P5, R19, R8.reuse, RZ ;  /* 0x0000000813137210 */ /* 0x080fe20007fbe0ff */
[----:B------:R0:W-:Y:S01]  /*26010*/  STL [R1+0x84c], R20 ;  /* 0x00084c1401007387 */ /* 0x0001e20000100800 */
[----:B------:R-:W-:Y:S02]  /*26020*/  STL [R1+0x854], R22 ;  /* 0x0008541601007387 */ /* 0x000fe40000100800 */
[--C-:B------:R-:W-:Y:S01]  /*26030*/  IMAD.X R6, R6, 0x1, R0.reuse, P6 ;  /* 0x0000000106067824 */ /* 0x100fe200030e0600 */
[-C--:B------:R-:W-:Y:S01]  /*26040*/  IADD3 R7, P6, R7, R8.reuse, RZ ;  /* 0x0000000807077210 */ /* 0x080fe20007fde0ff */
[--C-:B------:R-:W-:Y:S01]  /*26050*/  IMAD.X R3, R3, 0x1, R0.reuse, P1 ;  /* 0x0000000103037824 */ /* 0x100fe200008e0600 */
[----:B0-----:R-:W2:Y:S01]  /*26060*/  LDL.LU R20, [R1+0x828] ;  /* 0x0008280001147983 */ /* 0x001ea20000300800 */
[----:B------:R-:W-:Y:S02]  /*26070*/  STL [R1+0x878], R23 ;  /* 0x0008781701007387 */ /* 0x000fe40000100800 */
[----:B------:R-:W-:Y:S02]  /*26080*/  STL [R1+0x870], R18 ;  /* 0x0008701201007387 */ /* 0x000fe40000100800 */
[----:B------:R-:W-:Y:S01]  /*26090*/  STL [R1+0x844], R19 ;  /* 0x0008441301007387 */ /* 0x000fe20000100800 */
[----:B------:R-:W-:Y:S01]  /*260a0*/  IADD3 R9, P1, R9, R8, RZ ;  /* 0x0000000809097210 */ /* 0x000fe20007f3e0ff */
[----:B------:R0:W-:Y:S01]  /*260b0*/  STL [R1+0x860], R3 ;  /* 0x0008600301007387 */ /* 0x0001e20000100800 */
[----:B------:R-:W-:-:S02]  /*260c0*/  IMAD.X R10, R10, 0x1, R0, P2 ;  /* 0x000000010a0a7824 */ /* 0x000fc400010e0600 */
[----:B------:R-:W-:Y:S01]  /*260d0*/  STL [R1+0x868], R6 ;  /* 0x0008680601007387 */ /* 0x000fe20000100800 */
[-C--:B------:R-:W-:Y:S01]  /*260e0*/  IADD3 R11, P2, R11, R8.reuse, RZ ;  /* 0x000000080b0b7210 */ /* 0x080fe20007f5e0ff */
[--C-:B------:R-:W-:Y:S01]  /*260f0*/  IMAD.X R12, R12, 0x1, R0.reuse, P3 ;  /* 0x000000010c0c7824 */ /* 0x100fe200018e0600 */
[-C--:B------:R-:W-:Y:S01]  /*26100*/  IADD3 R13, P3, R13, R8.reuse, RZ ;  /* 0x000000080d0d7210 */ /* 0x080fe20007f7e0ff */
[--C-:B------:R-:W-:Y:S02]  /*26110*/  IMAD.X R14, R14, 0x1, R0.reuse, P4 ;  /* 0x000000010e0e7824 */ /* 0x100fe400020e0600 */
[--C-:B----4-:R-:W-:Y:S01]  /*26120*/  IMAD.X R29, R29, 0x1, R0.reuse, P5 ;  /* 0x000000011d1d7824 */ /* 0x110fe200028e0600 */
[----:B0-----:R-:W3:Y:S01]  /*26130*/  LDL.LU R3, [R1+0x7fc] ;  /* 0x0007fc0001037983 */ /* 0x001ee20000300800 */
[----:B------:R-:W-:Y:S02]  /*26140*/  STL [R1+0x83c], R7 ;  /* 0x00083c0701007387 */ /* 0x000fe40000100800 */
[----:B------:R-:W-:Y:S02]  /*26150*/  STL [R1+0x834], R9 ;  /* 0x0008340901007387 */ /* 0x000fe40000100800 */
[----:B------:R-:W-:Y:S01]  /*26160*/  STL [R1+0x858], R10 ;  /* 0x0008580a01007387 */ /* 0x000fe20000100800 */
[----:B------:R-:W-:Y:S01]  /*26170*/  STL [R1+0x82c], R11 ;  /* 0x00082c0b01007387 */ /* 0x000fe20000100800 */
[----:B------:R-:W-:Y:S02]  /*26180*/  STL [R1+0x850], R12 ;  /* 0x0008500c01007387 */ /* 0x000fe40000100800 */
[----:B------:R-:W-:Y:S02]  /*26190*/  STL [R1+0x824], R13 ;  /* 0x0008240d01007387 */ /* 0x000fe40000100800 */
[----:B------:R0:W-:Y:S01]  /*261a0*/  STL [R1+0x840], R29 ;  /* 0x0008401d01007387 */ /* 0x0001e20000100800 */
[----:B------:R-:W-:Y:S01]  /*261b0*/  STL [R1+0x848], R14 ;  /* 0x0008480e01007387 */ /* 0x000fe20000100800 */
[-C--:B------:R-:W-:Y:S01]  /*261c0*/  IADD3 R15, P4, R15, R8.reuse, RZ ;  /* 0x000000080f0f7210 */ /* 0x080fe20007f9e0ff */
[--C-:B------:R-:W-:Y:S01]  /*261d0*/  IMAD.X R2, R2, 0x1, R0.reuse, P6 ;  /* 0x0000000102027824 */ /* 0x100fe200030e0600 */
[-C--:B------:R-:W-:Y:S01]  /*261e0*/  IADD3 R17, P5, R17, R8.reuse, RZ ;  /* 0x0000000811117210 */ /* 0x080fe20007fbe0ff */
[----:B0-----:R-:W4:Y:S02]  /*261f0*/  LDL.LU R29, [R1+0x820] ;  /* 0x00082000011d7983 */ /* 0x001f240000300800 */
[----:B------:R-:W-:Y:S01]  /*26200*/  STL [R1+0x81c], R15 ;  /* 0x00081c0f01007387 */ /* 0x000fe20000100800 */
[-C--:B------:R-:W-:Y:S01]  /*26210*/  IADD3 R16, P6, R16, R8.reuse, RZ ;  /* 0x0000000810107210 */ /* 0x080fe20007fde0ff */
[----:B------:R0:W-:Y:S02]  /*26220*/  STL [R1+0x838], R2 ;  /* 0x0008380201007387 */ /* 0x0001e40000100800 */
[--C-:B------:R-:W-:Y:S01]  /*26230*/  IMAD.X R21, R21, 0x1, R0.reuse, P1 ;  /* 0x0000000115157824 */ /* 0x100fe200008e0600 */
[----:B------:R-:W-:Y:S01]  /*26240*/  IADD3 R28, P1, R28, R8, RZ ;  /* 0x000000081c1c7210 */ /* 0x000fe20007f3e0ff */
[----:B0-----:R-:W4:Y:S01]  /*26250*/  LDL.LU R2, [R1+0x7f4] ;  /* 0x0007f40001027983 */ /* 0x001f220000300800 */
[----:B------:R-:W-:Y:S02]  /*26260*/  STL [R1+0x814], R17 ;  /* 0x0008141101007387 */ /* 0x000fe40000100800 */
[----:B------:R-:W4:Y:S02]  /*26270*/  LDL.LU R5, [R1+0x818] ;  /* 0x0008180001057983 */ /* 0x000f240000300800 */
[----:B------:R-:W-:Y:S01]  /*26280*/  STL [R1+0x80c], R16 ;  /* 0x00080c1001007387 */ /* 0x000fe20000100800 */
[----:B------:R-:W4:Y:S01]  /*26290*/  LDL.LU R4, [R1+0x7ec] ;  /* 0x0007ec0001047983 */ /* 0x000f220000300800 */
[----:B------:R-:W-:Y:S02]  /*262a0*/  STL [R1+0x830], R21 ;  /* 0x0008301501007387 */ /* 0x000fe40000100800 */
[----:B------:R-:W4:Y:S02]  /*262b0*/  LDL.LU R24, [R1+0x810] ;  /* 0x0008100001187983 */ /* 0x000f240000300800 */
[----:B------:R0:W-:Y:S01]  /*262c0*/  STL [R1+0x804], R28 ;  /* 0x0008041c01007387 */ /* 0x0001e20000100800 */
[----:B------:R-:W4:Y:S01]  /*262d0*/  LDL.LU R25, [R1+0x7e4] ;  /* 0x0007e40001197983 */ /* 0x000f220000300800 */
[----:B------:R-:W4:Y:S02]  /*262e0*/  LDL.LU R26, [R1+0x808] ;  /* 0x00080800011a7983 */ /* 0x000f240000300800 */
[----:B------:R-:W4:Y:S02]  /*262f0*/  LDL.LU R27, [R1+0x7dc] ;  /* 0x0007dc00011b7983 */ /* 0x000f240000300800 */
[----:B------:R-:W4:Y:S01]  /*26300*/  LDL.LU R22, [R1+0x800] ;  /* 0x0008000001167983 */ /* 0x000f220000300800 */
[----:B------:R-:W4:Y:S04]  /*26310*/  LDL.LU R23, [R1+0x7d4] ;  /* 0x0007d40001177983 */ /* 0x000f280000300800 */
[----:B0-----:R-:W4:Y:S01]  /*26320*/  LDL.LU R28, [R1+0x7f8] ;  /* 0x0007f800011c7983 */ /* 0x001f220000300800 */
[----:B------:R-:W4:Y:S02]  /*26330*/  LDL.LU R18, [R1+0x7cc] ;  /* 0x0007cc0001127983 */ /* 0x000f240000300800 */
[----:B------:R-:W4:Y:S02]  /*26340*/  LDL.LU R19, [R1+0x7f0] ;  /* 0x0007f00001137983 */ /* 0x000f240000300800 */
[----:B------:R-:W4:Y:S02]  /*26350*/  LDL.LU R6, [R1+0x7c4] ;  /* 0x0007c40001067983 */ /* 0x000f240000300800 */
[----:B--2---:R-:W-:-:S05]  /*26360*/  IMAD.X R20, R20, 0x1, R0, P2 ;  /* 0x0000000114147824 */ /* 0x004fca00010e0600 */
[----:B------:R0:W-:Y:S01]  /*26370*/  STL [R1+0x828], R20 ;  /* 0x0008281401007387 */ /* 0x0001e20000100800 */
[----:B------:R-:W2:Y:S03]  /*26380*/  LDL.LU R7, [R1+0x7e8] ;  /* 0x0007e80001077983 */ /* 0x000ea60000300800 */
[----:B0-----:R-:W2:Y:S01]  /*26390*/  LDL.LU R20, [R1+0x7bc] ;  /* 0x0007bc0001147983 */ /* 0x001ea20000300800 */
[----:B---3--:R-:W-:Y:S01]  /*263a0*/  IADD3 R3, P2, R3, R8, RZ ;  /* 0x0000000803037210 */ /* 0x008fe20007f5e0ff */
[----:B------:R-:W3:Y:S02]  /*263b0*/  LDL.LU R9, [R1+0x7e0] ;  /* 0x0007e00001097983 */ /* 0x000ee40000300800 */
[----:B------:R-:W3:Y:S01]  /*263c0*/  LDL.LU R10, [R1+0x7b4] ;  /* 0x0007b400010a7983 */ /* 0x000ee20000300800 */
[----:B------:R-:W3:Y:S01]  /*263d0*/  LDL.LU R11, [R1+0x7d8] ;  /* 0x0007d800010b7983 */ /* 0x000ee20000300800 */
[----:B------:R0:W-:Y:S02]  /*263e0*/  STL [R1+0x7fc], R3 ;  /* 0x0007fc0301007387 */ /* 0x0001e40000100800 */
[----:B------:R-:W3:Y:S02]  /*263f0*/  LDL.LU R12, [R1+0x7ac] ;  /* 0x0007ac00010c7983 */ /* 0x000ee40000300800 */
[----:B------:R-:W3:Y:S01]  /*26400*/  LDL.LU R13, [R1+0x7d0] ;  /* 0x0007d000010d7983 */ /* 0x000ee20000300800 */
[----:B------:R-:W3:Y:S01]  /*26410*/  LDL.LU R14, [R1+0x7a4] ;  /* 0x0007a400010e7983 */ /* 0x000ee20000300800 */
[----:B------:R-:W3:Y:S03]  /*26420*/  LDL.LU R15, [R1+0x7c8] ;  /* 0x0007c800010f7983 */ /* 0x000ee60000300800 */
[----:B0-----:R-:W3:Y:S01]  /*26430*/  LDL.LU R3, [R1+0x79c] ;  /* 0x00079c0001037983 */ /* 0x001ee20000300800 */
[----:B------:R-:W3:Y:S02]  /*26440*/  LDL.LU R17, [R1+0x7c0] ;  /* 0x0007c00001117983 */ /* 0x000ee40000300800 */
[----:B----4-:R-:W-:-:S05]  /*26450*/  IMAD.X R29, R29, 0x1, R0, P3 ;  /* 0x000000011d1d7824 */ /* 0x010fca00018e0600 */
[----:B------:R0:W-:Y:S01]  /*26460*/  STL [R1+0x820], R29 ;  /* 0x0008201d01007387 */ /* 0x0001e20000100800 */
[----:B------:R-:W-:-:S03]  /*26470*/  IADD3 R2, P3, R2, R8, RZ ;  /* 0x0000000802027210 */ /* 0x000fc60007f7e0ff */
[----:B0-----:R-:W4:Y:S01]  /*26480*/  LDL.LU R29, [R1+0x794] ;  /* 0x00079400011d7983 */ /* 0x001f220000300800 */
[----:B------:R-:W4:Y:S02]  /*26490*/  LDL.LU R16, [R1+0x7b8] ;  /* 0x0007b80001107983 */ /* 0x000f240000300800 */
[----:B------:R-:W4:Y:S02]  /*264a0*/  LDL.LU R21, [R1+0x78c] ;  /* 0x00078c0001157983 */ /* 0x000f240000300800 */
[----:B------:R0:W-:Y:S02]  /*264b0*/  STL [R1+0x7f4], R2 ;  /* 0x0007f40201007387 */ /* 0x0001e40000100800 */
[--C-:B------:R-:W-:Y:S01]  /*264c0*/  IMAD.X R5, R5, 0x1, R0.reuse, P4 ;  /* 0x0000000105057824 */ /* 0x100fe200020e0600 */
[-C--:B------:R-:W-:Y:S01]  /*264d0*/  IADD3 R4, P4, R4, R8.reuse, RZ ;  /* 0x0000000804047210 */ /* 0x080fe20007f9e0ff */
[--C-:B------:R-:W-:Y:S01]  /*264e0*/  IMAD.X R24, R24, 0x1, R0.reuse, P5 ;  /* 0x0000000118187824 */ /* 0x100fe200028e0600 */
[-C--:B------:R-:W-:Y:S01]  /*264f0*/  IADD3 R25, P5, R25, R8.reuse, RZ ;  /* 0x0000000819197210 */ /* 0x080fe20007fbe0ff */
[--C-:B------:R-:W-:Y:S01]  /*26500*/  IMAD.X R26, R26, 0x1, R0.reuse, P6 ;  /* 0x000000011a1a7824 */ /* 0x100fe200030e0600 */
[----:B0-----:R-:W4:Y:S01]  /*26510*/  LDL.LU R2, [R1+0x7b0] ;  /* 0x0007b00001027983 */ /* 0x001f220000300800 */
[----:B------:R-:W-:Y:S01]  /*26520*/  STL [R1+0x818], R5 ;  /* 0x0008180501007387 */ /* 0x000fe20000100800 */
[----:B------:R-:W-:Y:S01]  /*26530*/  IADD3 R27, P6, R27, R8, RZ ;  /* 0x000000081b1b7210 */ /* 0x000fe20007fde0ff */
[----:B------:R-:W-:Y:S02]  /*26540*/  STL [R1+0x7ec], R4 ;  /* 0x0007ec0401007387 */ /* 0x000fe40000100800 */
[--C-:B------:R-:W-:Y:S01]  /*26550*/  IMAD.X R28, R28, 0x1, R0.reuse, P2 ;  /* 0x000000011c1c7824 */ /* 0x100fe200010e0600 */
[----:B------:R-:W-:Y:S01]  /*26560*/  STL [R1+0x810], R24 ;  /* 0x0008101801007387 */ /* 0x000fe20000100800 */
[----:B------:R-:W-:-:S02]  /*26570*/  IMAD.X R22, R22, 0x1, R0, P1 ;  /* 0x0000000116167824 */ /* 0x000fc400008e0600 */
[----:B------:R-:W-:Y:S02]  /*26580*/  STL [R1+0x7e4], R25 ;  /* 0x0007e41901007387 */ /* 0x000fe40000100800 */
[----:B------:R-:W-:Y:S01]  /*26590*/  STL [R1+0x808], R26 ;  /* 0x0008081a01007387 */ /* 0x000fe20000100800 */
[----:B------:R-:W-:Y:S01]  /*265a0*/  STL [R1+0x7dc], R27 ;  /* 0x0007dc1b01007387 */ /* 0x000fe20000100800 */
[----:B------:R0:W-:Y:S02]  /*265b0*/  STL [R1+0x7f8], R28 ;  /* 0x0007f81c01007387 */ /* 0x0001e40000100800 */
[----:B------:R-:W-:Y:S01]  /*265c0*/  STL [R1+0x800], R22 ;  /* 0x0008001601007387 */ /* 0x000fe20000100800 */
[----:B0-----:R-:W4:Y:S01]  /*265d0*/  LDL.LU R28, [R1+0x784] ;  /* 0x00078400011c7983 */ /* 0x001f220000300800 */
[-C--:B------:R-:W-:Y:S02]  /*265e0*/  IADD3 R23, P1, R23, R8.reuse, RZ ;  /* 0x0000000817177210 */ /* 0x080fe40007f3e0ff */
[-C--:B------:R-:W-:Y:S01]  /*265f0*/  IADD3 R18, P2, R18, R8.reuse, RZ ;  /* 0x0000000812127210 */ /* 0x080fe20007f5e0ff */
[--C-:B------:R-:W-:Y:S01]  /*26600*/  IMAD.X R19, R19, 0x1, R0.reuse, P3 ;  /* 0x0000000113137824 */ /* 0x100fe200018e0600 */
[-C--:B------:R-:W-:Y:S01]  /*26610*/  IADD3 R6, P3, R6, R8.reuse, RZ ;  /* 0x0000000806067210 */ /* 0x080fe20007f7e0ff */
[----:B------:R-:W-:Y:S02]  /*26620*/  STL [R1+0x7d4], R23 ;  /* 0x0007d41701007387 */ /* 0x000fe40000100800 */
[----:B------:R-:W-:Y:S02]  /*26630*/  STL [R1+0x7cc], R18 ;  /* 0x0007cc1201007387 */ /* 0x000fe40000100800 */
[----:B------:R-:W-:Y:S02]  /*26640*/  STL [R1+0x7f0], R19 ;  /* 0x0007f01301007387 */ /* 0x000fe40000100800 */
[--C-:B--2---:R-:W-:Y:S01]  /*26650*/  IMAD.X R7, R7, 0x1, R0.reuse, P4 ;  /* 0x0000000107077824 */ /* 0x104fe200020e0600 */
[-C--:B------:R-:W-:Y:S01]  /*26660*/  IADD3 R20, P4, R20, R8.reuse, RZ ;  /* 0x0000000814147210 */ /* 0x080fe20007f9e0ff */
[----:B---3--:R-:W-:Y:S01]  /*26670*/  IMAD.X R9, R9, 0x1, R0, P5 ;  /* 0x0000000109097824 */ /* 0x008fe200028e0600 */
[----:B------:R-:W-:-:S03]  /*26680*/  IADD3 R10, P5, R10, R8, RZ ;  /* 0x000000080a0a7210 */ /* 0x000fc60007fbe0ff */
[----:B------:R0:W-:Y:S01]  /*26690*/  STL [R1+0x7bc], R20 ;  /* 0x0007bc1401007387 */ /* 0x0001e20000100800 */
[----:B------:R-:W-:Y:S02]  /*266a0*/  STL [R1+0x7c4], R6 ;  /* 0x0007c40601007387 */ /* 0x000fe40000100800 */
[--C-:B------:R-:W-:Y:S01]  /*266b0*/  IMAD.X R11, R11, 0x1, R0.reuse, P6 ;  /* 0x000000010b0b7824 */ /* 0x100fe200030e0600 */
[-C--:B------:R-:W-:Y:S01]  /*266c0*/  IADD3 R12, P6, R12, R8.reuse, RZ ;  /* 0x000000080c0c7210 */ /* 0x080fe20007fde0ff */
[--C-:B------:R-:W-:Y:S02]  /*266d0*/  IMAD.X R13, R13, 0x1, R0.reuse, P1 ;  /* 0x000000010d0d7824 */ /* 0x100fe400008e0600 */
[--C-:B------:R-:W-:Y:S01]  /*266e0*/  IMAD.X R15, R15, 0x1, R0.reuse, P2 ;  /* 0x000000010f0f7824 */ /* 0x100fe200010e0600 */
[-C--:B------:R-:W-:Y:S01]  /*266f0*/  IADD3 R14, P1, R14, R8.reuse, RZ ;  /* 0x000000080e0e7210 */ /* 0x080fe20007f3e0ff */
[----:B0-----:R-:W2:Y:S01]  /*26700*/  LDL.LU R20, [R1+0x7a8] ;  /* 0x0007a80001147983 */ /* 0x001ea20000300800 */
[----:B------:R-:W-:Y:S02]  /*26710*/  STL [R1+0x7e8], R7 ;  /* 0x0007e80701007387 */ /* 0x000fe40000100800 */
[----:B------:R-:W-:Y:S01]  /*26720*/  STL [R1+0x7e0], R9 ;  /* 0x0007e00901007387 */ /* 0x000fe20000100800 */
[-C--:B------:R-:W-:Y:S01]  /*26730*/  IADD3 R3, P2, R3, R8.reuse, RZ ;  /* 0x0000000803037210 */ /* 0x080fe20007f5e0ff */
[----:B------:R-:W-:Y:S01]  /*26740*/  STL [R1+0x7b4], R10 ;  /* 0x0007b40a01007387 */ /* 0x000fe20000100800 */
[----:B------:R-:W-:Y:S02]  /*26750*/  STL [R1+0x7d8], R11 ;  /* 0x0007d80b01007387 */ /* 0x000fe40000100800 */
[----:B------:R-:W-:Y:S02]  /*26760*/  STL [R1+0x7ac], R12 ;  /* 0x0007ac0c01007387 */ /* 0x000fe40000100800 */
[----:B------:R-:W-:Y:S02]  /*26770*/  STL [R1+0x7d0], R13 ;  /* 0x0007d00d01007387 */ /* 0x000fe40000100800 */
[----:B------:R-:W-:Y:S01]  /*26780*/  IMAD.X R17, R17, 0x1, R0, P3 ;  /* 0x0000000111117824 */ /* 0x000fe200018e0600 */
[----:B------:R0:W-:Y:S01]  /*26790*/  STL [R1+0x79c], R3 ;  /* 0x00079c0301007387 */ /* 0x0001e20000100800 */
[----:B------:R-:W-:Y:S01]  /*267a0*/  STL [R1+0x7a4], R14 ;  /* 0x0007a40e01007387 */ /* 0x000fe20000100800 */
[----:B----4-:R-:W-:-:S02]  /*267b0*/  IADD3 R29, P3, R29, R8, RZ ;  /* 0x000000081d1d7210 */ /* 0x010fc40007f7e0ff */
[----:B0-----:R-:W3:Y:S01]  /*267c0*/  LDL.LU R3, [R1+0x77c] ;  /* 0x00077c0001037983 */ /* 0x001ee20000300800 */
[----:B------:R-:W-:Y:S02]  /*267d0*/  STL [R1+0x7c8], R15 ;  /* 0x0007c80f01007387 */ /* 0x000fe40000100800 */
[--C-:B------:R-:W-:Y:S01]  /*267e0*/  IMAD.X R16, R16, 0x1, R0.reuse, P4 ;  /* 0x0000000110107824 */ /* 0x100fe200020e0600 */
[----:B------:R0:W-:Y:S01]  /*267f0*/  STL [R1+0x794], R29 ;  /* 0x0007941d01007387 */ /* 0x0001e20000100800 */
[-C--:B------:R-:W-:Y:S01]  /*26800*/  IADD3 R21, P4, R21, R8.reuse, RZ ;  /* 0x0000000815157210 */ /* 0x080fe20007f9e0ff */
[--C-:B------:R-:W-:Y:S02]  /*26810*/  IMAD.X R2, R2, 0x1, R0.reuse, P5 ;  /* 0x0000000102027824 */ /* 0x100fe400028e0600 */
        /* <DEDUP_REMOVED lines=14> */
[----:B------:R-:W-:Y:S01]  /*26900*/  IADD3 R28, P5, R28, R8, RZ ;  /* 0x000000081c1c7210 */ /* 0x000fe20007fbe0ff */
[----:B------:R-:W4:Y:S02]  /*26910*/  LDL.LU R18, [R1+0x778] ;  /* 0x0007780001127983 */ /* 0x000f240000300800 */
[----:B------:R-:W4:Y:S01]  /*26920*/  LDL.LU R19, [R1+0x74c] ;  /* 0x00074c0001137983 */ /* 0x000f220000300800 */
[----:B------:R-:W4:Y:S01]  /*26930*/  LDL.LU R6, [R1+0x770] ;  /* 0x0007700001067983 */ /* 0x000f220000300800 */
[----:B------:R0:W-:Y:S02]  /*26940*/  STL [R1+0x784], R28 ;  /* 0x0007841c01007387 */ /* 0x0001e40000100800 */
[----:B------:R-:W4:Y:S01]  /*26950*/  LDL.LU R7, [R1+0x744] ;  /* 0x0007440001077983 */ /* 0x000f220000300800 */
[----:B0-----:R-:W4:Y:S01]  /*26960*/  LDL.LU R28, [R1+0x768] ;  /* 0x00076800011c7983 */ /* 0x001f220000300800 */
[----:B------:R-:W4:Y:S02]  /*26970*/  LDL.LU R9, [R1+0x73c] ;  /* 0x00073c0001097983 */ /* 0x000f240000300800 */
[----:B------:R-:W4:Y:S02]  /*26980*/  LDL.LU R10, [R1+0x760] ;  /* 0x00076000010a7983 */ /* 0x000f240000300800 */
[----:B------:R-:W4:Y:S02]  /*26990*/  LDL.LU R11, [R1+0x734] ;  /* 0x00073400010b7983 */ /* 0x000f240000300800 */
[----:B--2---:R-:W-:-:S05]  /*269a0*/  IMAD.X R20, R20, 0x1, R0, P6 ;  /* 0x0000000114147824 */ /* 0x004fca00030e0600 */
[----:B------:R0:W-:Y:S01]  /*269b0*/  STL [R1+0x7a8], R20 ;  /* 0x0007a81401007387 */ /* 0x0001e20000100800 */
[----:B------:R-:W2:Y:S02]  /*269c0*/  LDL.LU R12, [R1+0x758] ;  /* 0x00075800010c7983 */ /* 0x000ea40000300800 */
[----:B------:R-:W2:Y:S02]  /*269d0*/  LDL.LU R13, [R1+0x72c] ;  /* 0x00072c00010d7983 */ /* 0x000ea40000300800 */
[----:B------:R-:W2:Y:S01]  /*269e0*/  LDL.LU R14, [R1+0x750] ;  /* 0x00075000010e7983 */ /* 0x000ea20000300800 */
[----:B------:R-:W2:Y:S04]  /*269f0*/  LDL.LU R15, [R1+0x724] ;  /* 0x00072400010f7983 */ /* 0x000ea80000300800 */
[----:B0-----:R-:W2:Y:S01]  /*26a00*/  LDL.LU R20, [R1+0x748] ;  /* 0x0007480001147983 */ /* 0x001ea20000300800 */
[----:B------:R-:W2:Y:S01]  /*26a10*/  LDL.LU R17, [R1+0x71c] ;  /* 0x00071c0001117983 */ /* 0x000ea20000300800 */
[----:B---3--:R-:W-:-:S05]  /*26a20*/  IADD3 R3, P6, R3, R8, RZ ;  /* 0x0000000803037210 */ /* 0x008fca0007fde0ff */
[----:B------:R0:W-:Y:S01]  /*26a30*/  STL [R1+0x77c], R3 ;  /* 0x00077c0301007387 */ /* 0x0001e20000100800 */
[----:B----4-:R-:W-:-:S03]  /*26a40*/  IMAD.X R29, R29, 0x1, R0, P1 ;  /* 0x000000011d1d7824 */ /* 0x010fc600008e0600 */
[----:B0-----:R-:W3:Y:S01]  /*26a50*/  LDL.LU R3, [R1+0x740] ;  /* 0x0007400001037983 */ /* 0x001ee20000300800 */
[----:B------:R-:W4:Y:S01]  /*26a60*/  LDL.LU R16, [R1+0x714] ;  /* 0x0007140001107983 */ /* 0x000f220000300800 */
[-C--:B------:R-:W-:Y:S01]  /*26a70*/  IADD3 R5, P1, R5, R8.reuse, RZ ;  /* 0x0000000805057210 */ /* 0x080fe20007f3e0ff */
[----:B------:R-:W4:Y:S02]  /*26a80*/  LDL.LU R21, [R1+0x738] ;  /* 0x0007380001157983 */ /* 0x000f240000300800 */
[--C-:B------:R-:W-:Y:S01]  /*26a90*/  IMAD.X R4, R4, 0x1, R0.reuse, P2 ;  /* 0x0000000104047824 */ /* 0x100fe200010e0600 */
[----:B------:R0:W-:Y:S01]  /*26aa0*/  STL [R1+0x7a0], R29 ;  /* 0x0007a01d01007387 */ /* 0x0001e20000100800 */
[-C--:B------:R-:W-:Y:S01]  /*26ab0*/  IADD3 R24, P2, R24, R8.reuse, RZ ;  /* 0x0000000818187210 */ /* 0x080fe20007f5e0ff */
[--C-:B------:R-:W-:Y:S01]  /*26ac0*/  IMAD.X R25, R25, 0x1, R0.reuse, P3 ;  /* 0x0000000119197824 */ /* 0x100fe200018e0600 */
[----:B------:R-:W-:Y:S01]  /*26ad0*/  IADD3 R26, P3, R26, R8, RZ ;  /* 0x000000081a1a7210 */ /* 0x000fe20007f7e0ff */
[----:B------:R-:W-:-:S02]  /*26ae0*/  IMAD.X R27, R27, 0x1, R0, P4 ;  /* 0x000000011b1b7824 */ /* 0x000fc400020e0600 */
[--C-:B------:R-:W-:Y:S01]  /*26af0*/  IMAD.X R23, R23, 0x1, R0.reuse, P5 ;  /* 0x0000000117177824 */ /* 0x100fe200028e0600 */
[-C--:B------:R-:W-:Y:S01]  /*26b00*/  IADD3 R22, P4, R22, R8.reuse, RZ ;  /* 0x0000000816167210 */ /* 0x080fe20007f9e0ff */
[----:B0-----:R-:W4:Y:S01]  /*26b10*/  LDL.LU R29, [R1+0x70c] ;  /* 0x00070c00011d7983 */ /* 0x001f220000300800 */
[----:B------:R-:W-:Y:S02]  /*26b20*/  STL [R1+0x774], R5 ;  /* 0x0007740501007387 */ /* 0x000fe40000100800 */
[----:B------:R-:W-:Y:S01]  /*26b30*/  STL [R1+0x798], R4 ;  /* 0x0007980401007387 */ /* 0x000fe20000100800 */
[-C--:B------:R-:W-:Y:S01]  /*26b40*/  IADD3 R2, P5, R2, R8.reuse, RZ ;  /* 0x0000000802027210 */ /* 0x080fe20007fbe0ff */
[----:B------:R-:W-:Y:S01]  /*26b50*/  STL [R1+0x76c], R24 ;  /* 0x00076c1801007387 */ /* 0x000fe20000100800 */
[----:B------:R-:W-:Y:S02]  /*26b60*/  STL [R1+0x790], R25 ;  /* 0x0007901901007387 */ /* 0x000fe40000100800 */
[----:B------:R-:W-:Y:S02]  /*26b70*/  STL [R1+0x764], R26 ;  /* 0x0007641a01007387 */ /* 0x000fe40000100800 */
[----:B------:R-:W-:Y:S01]  /*26b80*/  STL [R1+0x788], R27 ;  /* 0x0007881b01007387 */ /* 0x000fe20000100800 */
[----:B------:R0:W-:Y:S01]  /*26b90*/  STL [R1+0x754], R2 ;  /* 0x0007540201007387 */ /* 0x0001e20000100800 */
[----:B------:R-:W-:Y:S02]  /*26ba0*/  STL [R1+0x75c], R22 ;  /* 0x00075c1601007387 */ /* 0x000fe40000100800 */
[--C-:B------:R-:W-:Y:S01]  /*26bb0*/  IMAD.X R18, R18, 0x1, R0.reuse, P6 ;  /* 0x0000000112127824 */ /* 0x100fe200030e0600 */
[----:B------:R-:W-:Y:S01]  /*26bc0*/  IADD3 R19, P6, R19, R8, RZ ;  /* 0x0000000813137210 */ /* 0x000fe20007fde0ff */
[----:B------:R-:W-:-:S02]  /*26bd0*/  IMAD.X R6, R6, 0x1, R0, P1 ;  /* 0x0000000106067824 */ /* 0x000fc400008e0600 */
[----:B------:R-:W-:Y:S01]  /*26be0*/  IMAD.X R28, R28, 0x1, R0, P2 ;  /* 0x000000011c1c7824 */ /* 0x000fe200010e0600 */
[----:B0-----:R-:W4:Y:S01]  /*26bf0*/  LDL.LU R2, [R1+0x730] ;  /* 0x0007300001027983 */ /* 0x001f220000300800 */
[----:B------:R-:W-:Y:S02]  /*26c00*/  STL [R1+0x780], R23 ;  /* 0x0007801701007387 */ /* 0x000fe40000100800 */
[----:B------:R-:W-:Y:S02]  /*26c10*/  STL [R1+0x778], R18 ;  /* 0x0007781201007387 */ /* 0x000fe40000100800 */
[----:B------:R-:W-:Y:S01]  /*26c20*/  STL [R1+0x74c], R19 ;  /* 0x00074c1301007387 */ /* 0x000fe20000100800 */
[----:B------:R0:W-:Y:S01]  /*26c30*/  STL [R1+0x768], R28 ;  /* 0x0007681c01007387 */ /* 0x0001e20000100800 */
[----:B------:R-:W-:Y:S03]  /*26c40*/  STL [R1+0x770], R6 ;  /* 0x0007700601007387 */ /* 0x000fe60000100800 */
[----:B0-----:R-:W4:Y:S01]  /*26c50*/  LDL.LU R28, [R1+0x704] ;  /* 0x00070400011c7983 */ /* 0x001f220000300800 */
[----:B------:R-:W-:-:S02]  /*26c60*/  IADD3 R7, P1, R7, R8, RZ ;  /* 0x0000000807077210 */ /* 0x000fc40007f3e0ff */
[-C--:B------:R-:W-:Y:S01]  /*26c70*/  IADD3 R9, P2, R9, R8.reuse, RZ ;  /* 0x0000000809097210 */ /* 0x080fe20007f5e0ff */
[--C-:B------:R-:W-:Y:S01]  /*26c80*/  IMAD.X R10, R10, 0x1, R0.reuse, P3 ;  /* 0x000000010a0a7824 */ /* 0x100fe200018e0600 */
[-C--:B------:R-:W-:Y:S01]  /*26c90*/  IADD3 R11, P3, R11, R8.reuse, RZ ;  /* 0x000000080b0b7210 */ /* 0x080fe20007f7e0ff */
[----:B------:R-:W-:Y:S02]  /*26ca0*/  STL [R1+0x744], R7 ;  /* 0x0007440701007387 */ /* 0x000fe40000100800 */
[----:B------:R-:W-:Y:S02]  /*26cb0*/  STL [R1+0x73c], R9 ;  /* 0x00073c0901007387 */ /* 0x000fe40000100800 */
[----:B------:R-:W-:Y:S02]  /*26cc0*/  STL [R1+0x760], R10 ;  /* 0x0007600a01007387 */ /* 0x000fe40000100800 */
[----:B------:R-:W-:Y:S02]  /*26cd0*/  STL [R1+0x734], R11 ;  /* 0x0007340b01007387 */ /* 0x000fe40000100800 */
[--C-:B--2---:R-:W-:Y:S01]  /*26ce0*/  IMAD.X R12, R12, 0x1, R0.reuse, P4 ;  /* 0x000000010c0c7824 */ /* 0x104fe200020e0600 */
[-C--:B------:R-:W-:Y:S01]  /*26cf0*/  IADD3 R13, P4, R13, R8.reuse, RZ ;  /* 0x000000080d0d7210 */ /* 0x080fe20007f9e0ff */
[----:B------:R-:W-:Y:S01]  /*26d00*/  IMAD.X R14, R14, 0x1, R0, P5 ;  /* 0x000000010e0e7824 */ /* 0x000fe200028e0600 */
[----:B------:R-:W-:-:S02]  /*26d10*/  IADD3 R15, P5, R15, R8, RZ ;  /* 0x000000080f0f7210 */ /* 0x000fc40007fbe0ff */
[----:B------:R-:W-:Y:S01]  /*26d20*/  STL [R1+0x758], R12 ;  /* 0x0007580c01007387 */ /* 0x000fe20000100800 */
[----:B------:R-:W-:-:S03]  /*26d30*/  IMAD.X R20, R20, 0x1, R0, P6 ;  /* 0x0000000114147824 */ /* 0x000fc600030e0600 */
[----:B------:R-:W-:Y:S01]  /*26d40*/  STL [R1+0x72c], R13 ;  /* 0x00072c0d01007387 */ /* 0x000fe20000100800 */
[----:B------:R-:W-:-:S03]  /*26d50*/  IADD3 R17, P6, R17, R8, RZ ;  /* 0x0000000811117210 */ /* 0x000fc60007fde0ff */
[----:B------:R0:W-:Y:S01]  /*26d60*/  STL [R1+0x748], R20 ;  /* 0x0007481401007387 */ /* 0x0001e20000100800 */
[----:B------:R-:W-:Y:S03]  /*26d70*/  STL [R1+0x750], R14 ;  /* 0x0007500e01007387 */ /* 0x000fe60000100800 */
[----:B0-----:R-:W2:Y:S01]  /*26d80*/  LDL.LU R20, [R1+0x728] ;  /* 0x0007280001147983 */ /* 0x001ea20000300800 */
[----:B---3--:R-:W-:-:S03]  /*26d90*/  IMAD.X R3, R3, 0x1, R0, P1 ;  /* 0x0000000103037824 */ /* 0x008fc600008e0600 */
[----:B------:R-:W-:Y:S01]  /*26da0*/  STL [R1+0x724], R15 ;  /* 0x0007240f01007387 */ /* 0x000fe20000100800 */
[-C--:B----4-:R-:W-:Y:S01]  /*26db0*/  IADD3 R16, P1, R16, R8.reuse, RZ ;  /* 0x0000000810107210 */ /* 0x090fe20007f3e0ff */
[--C-:B------:R-:W-:Y:S02]  /*26dc0*/  IMAD.X R21, R21, 0x1, R0.reuse, P2 ;  /* 0x0000000115157824 */ /* 0x100fe400010e0600 */
[----:B------:R0:W-:Y:S04]  /*26dd0*/  STL [R1+0x740], R3 ;  /* 0x0007400301007387 */ /* 0x0001e80000100800 */
[----:B0-----:R-:W3:Y:S01]  /*26de0*/  LDL.LU R3, [R1+0x6fc] ;  /* 0x0006fc0001037983 */ /* 0x001ee20000300800 */
[----:B------:R-:W-:Y:S01]  /*26df0*/  STL [R1+0x71c], R17 ;  /* 0x00071c1101007387 */ /* 0x000fe20000100800 */
[-C--:B------:R-:W-:Y:S01]  /*26e00*/  IADD3 R29, P2, R29, R8.reuse, RZ ;  /* 0x000000081d1d7210 */ /* 0x080fe20007f5e0ff */
[----:B------:R-:W4:Y:S01]  /*26e10*/  LDL.LU R4, [R1+0x720] ;  /* 0x0007200001047983 */ /* 0x000f220000300800 */
[----:B------:R-:W-:Y:S01]  /*26e20*/  STL [R1+0x714], R16 ;  /* 0x0007141001007387 */ /* 0x000fe20000100800 */
[----:B------:R-:W4:Y:S02]  /*26e30*/  LDL.LU R5, [R1+0x6f4] ;  /* 0x0006f40001057983 */ /* 0x000f240000300800 */
[----:B------:R-:W-:Y:S02]  /*26e40*/  STL [R1+0x738], R21 ;  /* 0x0007381501007387 */ /* 0x000fe40000100800 */
[----:B------:R-:W4:Y:S01]  /*26e50*/  LDL.LU R24, [R1+0x718] ;  /* 0x0007180001187983 */ /* 0x000f220000300800 */
[----:B------:R0:W-:Y:S01]  /*26e60*/  STL [R1+0x70c], R29 ;  /* 0x00070c1d01007387 */ /* 0x0001e20000100800 */
[----:B------:R-:W4:Y:S02]  /*26e70*/  LDL.LU R25, [R1+0x6ec] ;  /* 0x0006ec0001197983 */ /* 0x000f240000300800 */
[----:B------:R-:W4:Y:S02]  /*26e80*/  LDL.LU R26, [R1+0x710] ;  /* 0x00071000011a7983 */ /* 0x000f240000300800 */
[----:B------:R-:W4:Y:S01]  /*26e90*/  LDL.LU R27, [R1+0x6e4] ;  /* 0x0006e400011b7983 */ /* 0x000f220000300800 */
[----:B------:R-:W4:Y:S01]  /*26ea0*/  LDL.LU R22, [R1+0x708] ;  /* 0x0007080001167983 */ /* 0x000f220000300800 */
[----:B------:R-:W4:Y:S02]  /*26eb0*/  LDL.LU R23, [R1+0x6dc] ;  /* 0x0006dc0001177983 */ /* 0x000f240000300800 */
[--C-:B------:R-:W-:Y:S01]  /*26ec0*/  IMAD.X R2, R2, 0x1, R0.reuse, P3 ;  /* 0x0000000102027824 */ /* 0x100fe200018e0600 */
[----:B0-----:R-:W4:Y:S01]  /*26ed0*/  LDL.LU R29, [R1+0x700] ;  /* 0x00070000011d7983 */ /* 0x001f220000300800 */
[----:B------:R-:W4:Y:S02]  /*26ee0*/  LDL.LU R18, [R1+0x6d4] ;  /* 0x0006d40001127983 */ /* 0x000f240000300800 */
[----:B------:R-:W4:Y:S02]  /*26ef0*/  LDL.LU R19, [R1+0x6f8] ;  /* 0x0006f80001137983 */ /* 0x000f240000300800 */
[----:B------:R-:W4:Y:S01]  /*26f00*/  LDL.LU R6, [R1+0x6cc] ;  /* 0x0006cc0001067983 */ /* 0x000f220000300800 */
[----:B------:R0:W-:Y:S01]  /*26f10*/  STL [R1+0x730], R2 ;  /* 0x0007300201007387 */ /* 0x0001e20000100800 */
[----:B------:R-:W4:Y:S03]  /*26f20*/  LDL.LU R7, [R1+0x6f0] ;  /* 0x0006f00001077983 */ /* 0x000f260000300800 */
[----:B0-----:R-:W4:Y:S01]  /*26f30*/  LDL.LU R2, [R1+0x6c4] ;  /* 0x0006c40001027983 */ /* 0x001f220000300800 */
[----:B------:R-:W-:Y:S01]  /*26f40*/  IADD3 R28, P3, R28, R8, RZ ;  /* 0x000000081c1c7210 */ /* 0x000fe20007f7e0ff */
[----:B------:R-:W4:Y:S02]  /*26f50*/  LDL.LU R9, [R1+0x6e8] ;  /* 0x0006e80001097983 */ /* 0x000f240000300800 */
[----:B------:R-:W4:Y:S01]  /*26f60*/  LDL.LU R10, [R1+0x6bc] ;  /* 0x0006bc00010a7983 */ /* 0x000f220000300800 */
[----:B------:R-:W4:Y:S01]  /*26f70*/  LDL.LU R11, [R1+0x6e0] ;  /* 0x0006e000010b7983 */ /* 0x000f220000300800 */
[----:B------:R0:W-:Y:S02]  /*26f80*/  STL [R1+0x704], R28 ;  /* 0x0007041c01007387 */ /* 0x0001e40000100800 */
[----:B------:R-:W4:Y:S02]  /*26f90*/  LDL.LU R12, [R1+0x6b4] ;  /* 0x0006b400010c7983 */ /* 0x000f240000300800 */
[----:B------:R-:W4:Y:S01]  /*26fa0*/  LDL.LU R13, [R1+0x6d8] ;  /* 0x0006d800010d7983 */ /* 0x000f220000300800 */
[----:B------:R-:W4:Y:S01]  /*26fb0*/  LDL.LU R14, [R1+0xca0] ;  /* 0x000ca000010e7983 */ /* 0x000f220000300800 */
[----:B------:R-:W4:Y:S03]  /*26fc0*/  LDL.LU R15, [R1+0x6d0] ;  /* 0x0006d000010f7983 */ /* 0x000f260000300800 */
[----:B0-----:R-:W4:Y:S01]  /*26fd0*/  LDL.LU R28, [R1+0x8c0] ;  /* 0x0008c000011c7983 */ /* 0x001f220000300800 */
[----:B------:R-:W4:Y:S02]  /*26fe0*/  LDL.LU R17, [R1+0x6c8] ;  /* 0x0006c80001117983 */ /* 0x000f240000300800 */
[----:B--2---:R-:W-:-:S05]  /*26ff0*/  IMAD.X R20, R20, 0x1, R0, P4 ;  /* 0x0000000114147824 */ /* 0x004fca00020e0600 */
[----:B------:R0:W-:Y:S04]  /*27000*/  STL [R1+0x728], R20 ;  /* 0x0007281401007387 */ /* 0x0001e80000100800 */
[----:B0-----:R-:W2:Y:S01]  /*27010*/  LDL.LU R20, [R1+0xc98] ;  /* 0x000c980001147983 */ /* 0x001ea20000300800 */
[----:B------:R-:W2:Y:S02]  /*27020*/  LDL.LU R16, [R1+0x6c0] ;  /* 0x0006c00001107983 */ /* 0x000ea40000300800 */
[----:B------:R-:W2:Y:S01]  /*27030*/  LDL.LU R21, [R1+0xc94] ;  /* 0x000c940001157983 */ /* 0x000ea20000300800 */
[----:B---3--:R-:W-:Y:S01]  /*27040*/  IADD3 R3, P4, R3, R8, RZ ;  /* 0x0000000803037210 */ /* 0x008fe20007f9e0ff */
[----:B----4-:R-:W-:-:S04]  /*27050*/  IMAD.X R4, R4, 0x1, R0, P5 ;  /* 0x0000000104047824 */ /* 0x010fc800028e0600 */
[----:B------:R0:W-:Y:S01]  /*27060*/  STL [R1+0x6fc], R3 ;  /* 0x0006fc0301007387 */ /* 0x0001e20000100800 */
[-C--:B------:R-:W-:Y:S01]  /*27070*/  IADD3 R5, P5, R5, R8.reuse, RZ ;  /* 0x0000000805057210 */ /* 0x080fe20007fbe0ff */
[--C-:B------:R-:W-:Y:S01]  /*27080*/  IMAD.X R24, R24, 0x1, R0.reuse, P6 ;  /* 0x0000000118187824 */ /* 0x100fe200030e0600 */
[-C--:B------:R-:W-:Y:S01]  /*27090*/  IADD3 R25, P6, R25, R8.reuse, RZ ;  /* 0x0000000819197210 */ /* 0x080fe20007fde0ff */
[--C-:B------:R-:W-:Y:S01]  /*270a0*/  IMAD.X R26, R26, 0x1, R0.reuse, P1 ;  /* 0x000000011a1a7824 */ /* 0x100fe200008e0600 */
[-C--:B------:R-:W-:Y:S01]  /*270b0*/  IADD3 R27, P1, R27, R8.reuse, RZ ;  /* 0x000000081b1b7210 */ /* 0x080fe20007f3e0ff */
[----:B0-----:R-:W3:Y:S01]  /*270c0*/  LDL.LU R3, [R1+0x6b8] ;  /* 0x0006b80001037983 */ /* 0x001ee20000300800 */
[----:B------:R0:W-:Y:S02]  /*270d0*/  STL [R1+0x720], R4 ;  /* 0x0007200401007387 */ /* 0x0001e40000100800 */
[--C-:B------:R-:W-:Y:S02]  /*270e0*/  IMAD.X R22, R22, 0x1, R0.reuse, P2 ;  /* 0x0000000116167824 */ /* 0x100fe400010e0600 */
[----:B------:R-:W-:Y:S01]  /*270f0*/  IMAD.X R29, R29, 0x1, R0, P3 ;  /* 0x000000011d1d7824 */ /* 0x000fe200018e0600 */
[----:B------:R-:W-:-:S02]  /*27100*/  IADD3 R23, P2, R23, R8, RZ ;  /* 0x0000000817177210 */ /* 0x000fc40007f5e0ff */
[----:B------:R-:W-:Y:S01]  /*27110*/  IADD3 R18, P3, R18, R8, RZ ;  /* 0x0000000812127210 */ /* 0x000fe20007f7e0ff */
[----:B0-----:R0:W5:Y:S01]  /*27120*/  LDL.LU R4, [R1+0xd1c] ;  /* 0x000d1c0001047983 */ /* 0x0011620000300800 */
[----:B------:R-:W-:Y:S02]  /*27130*/  STL [R1+0x6f4], R5 ;  /* 0x0006f40501007387 */ /* 0x000fe40000100800 */
[----:B------:R-:W-:Y:S02]  /*27140*/  STL [R1+0x718], R24 ;  /* 0x0007181801007387 */ /* 0x000fe40000100800 */
[----:B------:R-:W-:Y:S01]  /*27150*/  STL [R1+0x6ec], R25 ;  /* 0x0006ec1901007387 */ /* 0x000fe20000100800 */
[----:B------:R-:W-:Y:S01]  /*27160*/  STL [R1+0x710], R26 ;  /* 0x0007101a01007387 */ /* 0x000fe20000100800 */
[----:B------:R-:W-:Y:S02]  /*27170*/  STL [R1+0x6e4], R27 ;  /* 0x0006e41b01007387 */ /* 0x000fe40000100800 */
[----:B------:R1:W-:Y:S02]  /*27180*/  STL [R1+0x700], R29 ;  /* 0x0007001d01007387 */ /* 0x0003e40000100800 */
[----:B------:R-:W-:-:S02]  /*27190*/  IMAD.X R19, R19, 0x1, R0, P4 ;  /* 0x0000000113137824 */ /* 0x000fc400020e0600 */
[--C-:B------:R-:W-:Y:S01]  /*271a0*/  IMAD.X R7, R7, 0x1, R0.reuse, P5 ;  /* 0x0000000107077824 */ /* 0x100fe200028e0600 */
[----:B------:R-:W-:Y:S01]  /*271b0*/  STL [R1+0x708], R22 ;  /* 0x0007081601007387 */ /* 0x000fe20000100800 */
[-C--:B------:R-:W-:Y:S02]  /*271c0*/  IADD3 R2, P5, R2, R8.reuse, RZ ;  /* 0x0000000802027210 */ /* 0x080fe40007fbe0ff */
[-C--:B------:R-:W-:Y:S01]  /*271d0*/  IADD3 R6, P4, R6, R8.reuse, RZ ;  /* 0x0000000806067210 */ /* 0x080fe20007f9e0ff */
[----:B-1----:R-:W4:Y:S01]  /*271e0*/  LDL.LU R29, [R1+0xc90] ;  /* 0x000c9000011d7983 */ /* 0x002f220000300800 */
[----:B------:R-:W-:Y:S02]  /*271f0*/  STL [R1+0x6dc], R23 ;  /* 0x0006dc1701007387 */ /* 0x000fe40000100800 */
[----:B------:R-:W-:Y:S02]  /*27200*/  STL [R1+0x6d4], R18 ;  /* 0x0006d41201007387 */ /* 0x000fe40000100800 */
[----:B------:R-:W-:Y:S01]  /*27210*/  STL [R1+0x6f8], R19 ;  /* 0x0006f81301007387 */ /* 0x000fe20000100800 */
[----:B------:R1:W-:Y:S01]  /*27220*/  STL [R1+0x6c4], R2 ;  /* 0x0006c40201007387 */ /* 0x0003e20000100800 */
[----:B------:R-:W-:Y:S02]  /*27230*/  STL [R1+0x6cc], R6 ;  /* 0x0006cc0601007387 */ /* 0x000fe40000100800 */
[--C-:B------:R-:W-:Y:S01]  /*27240*/  IMAD.X R9, R9, 0x1, R0.reuse, P6 ;  /* 0x0000000109097824 */ /* 0x100fe200030e0600 */
[-C--:B------:R-:W-:Y:S01]  /*27250*/  IADD3 R10, P6, R10, R8.reuse, RZ ;  /* 0x000000080a0a7210 */ /* 0x080fe20007fde0ff */
[--C-:B------:R-:W-:Y:S01]  /*27260*/  IMAD.X R11, R11, 0x1, R0.reuse, P1 ;  /* 0x000000010b0b7824 */ /* 0x100fe200008e0600 */
[----:B------:R-:W-:Y:S01]  /*27270*/  IADD3 R12, P1, R12, R8, RZ ;  /* 0x000000080c0c7210 */ /* 0x000fe20007f3e0ff */
[----:B-1----:R-:W4:Y:S01]  /*27280*/  LDL.LU R2, [R1+0x6b0] ;  /* 0x0006b00001027983 */ /* 0x002f220000300800 */
[----:B------:R-:W-:Y:S02]  /*27290*/  STL [R1+0x6f0], R7 ;  /* 0x0006f00701007387 */ /* 0x000fe40000100800 */
[----:B------:R-:W-:-:S02]  /*272a0*/  IMAD.X R13, R13, 0x1, R0, P2 ;  /* 0x000000010d0d7824 */ /* 0x000fc400010e0600 */
[--C-:B------:R-:W-:Y:S01]  /*272b0*/  IMAD.X R15, R15, 0x1, R0.reuse, P3 ;  /* 0x000000010f0f7824 */ /* 0x100fe200018e0600 */
[----:B------:R-:W-:Y:S01]  /*272c0*/  STL [R1+0x6e8], R9 ;  /* 0x0006e80901007387 */ /* 0x000fe20000100800 */
[----:B------:R-:W-:Y:S01]  /*272d0*/  IADD3 R28, P3, R28, UR8, RZ ;  /* 0x000000081c1c7c10 */ /* 0x000fe2000ff7e0ff */
[----:B------:R-:W-:Y:S01]  /*272e0*/  STL [R1+0x6bc], R10 ;  /* 0x0006bc0a01007387 */ /* 0x000fe20000100800 */
[----:B------:R-:W-:Y:S01]  /*272f0*/  IADD3 R14, P2, R14, UR8, RZ ;  /* 0x000000080e0e7c10 */ /* 0x000fe2000ff5e0ff */
[----:B------:R-:W-:Y:S01]  /*27300*/  STL [R1+0x6e0], R11 ;  /* 0x0006e00b01007387 */ /* 0x000fe20000100800 */
[----:B------:R-:W-:Y:S02]  /*27310*/  STL [R1+0x6b4], R12 ;  /* 0x0006b40c01007387 */ /* 0x000fe40000100800 */
[----:B------:R-:W-:Y:S02]  /*27320*/  STL [R1+0x6d8], R13 ;  /* 0x0006d80d01007387 */ /* 0x000fe40000100800 */
[----:B------:R1:W-:Y:S01]  /*27330*/  STL [R1+0x8c0], R28 ;  /* 0x0008c01c01007387 */ /* 0x0003e20000100800 */
[----:B------:R-:W-:Y:S04]  /*27340*/  STL [R1+0xca0], R14 ;  /* 0x000ca00e01007387 */ /* 0x000fe80000100800 */
[----:B-1----:R-:W4:Y:S01]  /*27350*/  LDL.LU R28, [R1+0xc8c] ;  /* 0x000c8c00011c7983 */ /* 0x002f220000300800 */
[----:B------:R-:W-:-:S02]  /*27360*/  IMAD.X R17, R17, 0x1, R0, P4 ;  /* 0x0000000111117824 */ /* 0x000fc400020e0600 */
[----:B------:R-:W-:Y:S01]  /*27370*/  STL [R1+0x6d0], R15 ;  /* 0x0006d00f01007387 */ /* 0x000fe20000100800 */
[----:B--2---:R-:W-:Y:S01]  /*27380*/  IADD3 R20, P4, R20, UR8, RZ ;  /* 0x0000000814147c10 */ /* 0x004fe2000ff9e0ff */
[----:B------:R-:W-:Y:S01]  /*27390*/  IMAD.X R16, R16, 0x1, R0, P5 ;  /* 0x0000000110107824 */ /* 0x000fe200028e0600 */
[----:B------:R-:W-:-:S03]  /*273a0*/  IADD3 R21, P5, R21, UR8, RZ ;  /* 0x0000000815157c10 */ /* 0x000fc6000ffbe0ff */
[----:B------:R1:W-:Y:S04]  /*273b0*/  STL [R1+0xc98], R20 ;  /* 0x000c981401007387 */ /* 0x0003e80000100800 */
[----:B-1----:R-:W2:Y:S01]  /*273c0*/  LDL.LU R20, [R1+0xc9c] ;  /* 0x000c9c0001147983 */ /* 0x002ea20000300800 */
[----:B------:R-:W-:Y:S02]  /*273d0*/  STL [R1+0x6c8], R17 ;  /* 0x0006c81101007387 */ /* 0x000fe40000100800 */
[----:B------:R-:W2:Y:S02]  /*273e0*/  LDL.LU R5, [R1+0xc88] ;  /* 0x000c880001057983 */ /* 0x000ea40000300800 */
[----:B------:R-:W-:Y:S02]  /*273f0*/  STL [R1+0x6c0], R16 ;  /* 0x0006c01001007387 */ /* 0x000fe40000100800 */
[----:B---3--:R-:W-:Y:S01]  /*27400*/  IMAD.X R3, R3, 0x1, R0, P6 ;  /* 0x0000000103037824 */ /* 0x008fe200030e0600 */
[----:B------:R-:W3:Y:S01]  /*27410*/  LDL.LU R24, [R1+0x6ac] ;  /* 0x0006ac0001187983 */ /* 0x000ee20000300800 */
[----:B------:R-:W-:Y:S02]  /*27420*/  STL [R1+0xc94], R21 ;  /* 0x000c941501007387 */ /* 0x000fe40000100800 */
[----:B------:R-:W3:Y:S01]  /*27430*/  LDL.LU R25, [R1+0xc84] ;  /* 0x000c840001197983 */ /* 0x000ee20000300800 */
[----:B------:R1:W-:Y:S01]  /*27440*/  STL [R1+0x6b8], R3 ;  /* 0x0006b80301007387 */ /* 0x0003e20000100800 */
[----:B------:R-:W3:Y:S02]  /*27450*/  LDL.LU R26, [R1+0x8bc] ;  /* 0x0008bc00011a7983 */ /* 0x000ee40000300800 */
[----:B------:R-:W3:Y:S02]  /*27460*/  LDL.LU R27, [R1+0xc80] ;  /* 0x000c8000011b7983 */ /* 0x000ee40000300800 */
[----:B------:R-:W3:Y:S01]  /*27470*/  LDL.LU R22, [R1+0x8b8] ;  /* 0x0008b80001167983 */ /* 0x000ee20000300800 */
[----:B------:R-:W3:Y:S01]  /*27480*/  LDL.LU R23, [R1+0xc78] ;  /* 0x000c780001177983 */ /* 0x000ee20000300800 */
[----:B------:R-:W3:Y:S03]  /*27490*/  LDL.LU R18, [R1+0x8b4] ;  /* 0x0008b40001127983 */ /* 0x000ee60000300800 */
[----:B-1----:R-:W3:Y:S01]  /*274a0*/  LDL.LU R3, [R1+0xc70] ;  /* 0x000c700001037983 */ /* 0x002ee20000300800 */
[----:B------:R-:W3:Y:S02]  /*274b0*/  LDL.LU R19, [R1+0x8b0] ;  /* 0x0008b00001137983 */ /* 0x000ee40000300800 */
[----:B------:R-:W3:Y:S02]  /*274c0*/  LDL.LU R6, [R1+0xc68] ;  /* 0x000c680001067983 */ /* 0x000ee40000300800 */
[----:B------:R-:W3:Y:S01]  /*274d0*/  LDL.LU R7, [R1+0x8ac] ;  /* 0x0008ac0001077983 */ /* 0x000ee20000300800 */
[----:B----4-:R-:W-:-:S05]  /*274e0*/  IADD3 R29, P6, R29, UR8, RZ ;  /* 0x000000081d1d7c10 */ /* 0x010fca000ffde0ff */
[----:B------:R1:W-:Y:S01]  /*274f0*/  STL [R1+0xc90], R29 ;  /* 0x000c901d01007387 */ /* 0x0003e20000100800 */
[----:B------:R-:W4:Y:S02]  /*27500*/  LDL.LU R8, [R1+0xc60] ;  /* 0x000c600001087983 */ /* 0x000f240000300800 */
[----:B------:R-:W-:Y:S01]  /*27510*/  IMAD.X R2, R2, 0x1, R0, P1 ;  /* 0x0000000102027824 */ /* 0x000fe200008e0600 */
[----:B-1----:R-:W4:Y:S01]  /*27520*/  LDL.LU R29, [R1+0x8a8] ;  /* 0x0008a800011d7983 */ /* 0x002f220000300800 */
[----:B------:R-:W4:Y:S02]  /*27530*/  LDL.LU R9, [R1+0xc58] ;  /* 0x000c580001097983 */ /* 0x000f240000300800 */
[----:B------:R-:W4:Y:S02]  /*27540*/  LDL.LU R10, [R1+0xc7c] ;  /* 0x000c7c00010a7983 */ /* 0x000f240000300800 */
[----:B------:R-:W4:Y:S01]  /*27550*/  LDL.LU R11, [R1+0xc50] ;  /* 0x000c5000010b7983 */ /* 0x000f220000300800 */
[----:B------:R1:W-:Y:S01]  /*27560*/  STL [R1+0x6b0], R2 ;  /* 0x0006b00201007387 */ /* 0x0003e20000100800 */
[----:B------:R-:W4:Y:S02]  /*27570*/  LDL.LU R12, [R1+0xc74] ;  /* 0x000c7400010c7983 */ /* 0x000f240000300800 */
[----:B------:R-:W4:Y:S02]  /*27580*/  LDL.LU R13, [R1+0xc48] ;  /* 0x000c4800010d7983 */ /* 0x000f240000300800 */
[----:B------:R-:W4:Y:S01]  /*27590*/  LDL.LU R14, [R1+0xc6c] ;  /* 0x000c6c00010e7983 */ /* 0x000f220000300800 */
[----:B------:R-:W4:Y:S04]  /*275a0*/  LDL.LU R15, [R1+0xc40] ;  /* 0x000c4000010f7983 */ /* 0x000f280000300800 */
[----:B-1----:R-:W4:Y:S01]  /*275b0*/  LDL.LU R2, [R1+0xc64] ;  /* 0x000c640001027983 */ /* 0x002f220000300800 */
[----:B------:R-:W4:Y:S01]  /*275c0*/  LDL.LU R17, [R1+0xc38] ;  /* 0x000c380001117983 */ /* 0x000f220000300800 */
[----:B------:R-:W-:-:S05]  /*275d0*/  IADD3 R28, P1, R28, UR8, RZ ;  /* 0x000000081c1c7c10 */ /* 0x000fca000ff3e0ff */
[----:B------:R1:W-:Y:S04]  /*275e0*/  STL [R1+0xc8c], R28 ;  /* 0x000c8c1c01007387 */ /* 0x0003e80000100800 */
[----:B-1----:R-:W4:Y:S01]  /*275f0*/  LDL.LU R28, [R1+0xc5c] ;  /* 0x000c5c00011c7983 */ /* 0x002f220000300800 */
[----:B------:R-:W4:Y:S02]  /*27600*/  LDL.LU R16, [R1+0xc30] ;  /* 0x000c300001107983 */ /* 0x000f240000300800 */
[----:B------:R-:W4:Y:S01]  /*27610*/  LDL.LU R21, [R1+0xc54] ;  /* 0x000c540001157983 */ /* 0x000f220000300800 */
[----:B--2---:R-:W-:Y:S02]  /*27620*/  IADD3.X R20, R20, UR5, RZ, P2, !PT ;  /* 0x0000000514147c10 */ /* 0x004fe400097fe4ff */
[----:B------:R-:W-:-:S03]  /*27630*/  IADD3 R5, P2, R5, UR8, RZ ;  /* 0x0000000805057c10 */ /* 0x000fc6000ff5e0ff */
[----:B------:R1:W-:Y:S01]  /*27640*/  STL [R1+0xc9c], R20 ;  /* 0x000c9c1401007387 */ /* 0x0003e20000100800 */
[----:B---3--:R-:W-:Y:S01]  /*27650*/  IADD3.X R24, R24, UR5, RZ, P3, !PT ;  /* 0x0000000518187c10 */ /* 0x008fe20009ffe4ff */
[----:B------:R-:W-:Y:S01]  /*27660*/  IADD3 R25, P3, R25, UR8, RZ ;  /* 0x0000000819197c10 */ /* 0x000fe2000ff7e0ff */
[----:B------:R-:W-:Y:S01]  /*27670*/  IADD3.X R26, R26, UR5, RZ, P4, !PT ;  /* 0x000000051a1a7c10 */ /* 0x000fe2000a7fe4ff */
[----:B------:R-:W-:Y:S01]  /*27680*/  IADD3 R27, P4, R27, UR8, RZ ;  /* 0x000000081b1b7c10 */ /* 0x000fe2000ff9e0ff */
[----:B-1----:R-:W2:Y:S01]  /*27690*/  LDL.LU R20, [R1+0xc28] ;  /* 0x000c280001147983 */ /* 0x002ea20000300800 */
[----:B------:R-:W-:Y:S01]  /*276a0*/  STL [R1+0xc88], R5 ;  /* 0x000c880501007387 */ /* 0x000fe20000100800 */
[----:B------:R-:W-:Y:S02]  /*276b0*/  IADD3.X R22, R22, UR5, RZ, P5, !PT ;  /* 0x0000000516167c10 */ /* 0x000fe4000affe4ff */
[----:B------:R-:W-:Y:S01]  /*276c0*/  IADD3.X R18, R18, UR5, RZ, P6, !PT ;  /* 0x0000000512127c10 */ /* 0x000fe2000b7fe4ff */
        /* <DEDUP_REMOVED lines=8> */
[----:B------:R-:W-:Y:S01]  /*27750*/  IADD3.X R19, R19, UR5, RZ, P1, !PT ;  /* 0x0000000513137c10 */ /* 0x000fe20008ffe4ff */
[----:B------:R-:W-:Y:S01]  /*27760*/  STL [R1+0xc78], R23 ;  /* 0x000c781701007387 */ /* 0x000fe20000100800 */
[----:B------:R-:W-:-:S02]  /*27770*/  IADD3 R6, P1, R6, UR8, RZ ;  /* 0x0000000806067c10 */ /* 0x000fc4000ff3e0ff */
[----:B------:R-:W-:Y:S01]  /*27780*/  IADD3.X R7, R7, UR5, RZ, P2, !PT ;  /* 0x0000000507077c10 */ /* 0x000fe200097fe4ff */
[----:B-1----:R-:W3:Y:S01]  /*27790*/  LDL.LU R3, [R1+0xc4c] ;  /* 0x000c4c0001037983 */ /* 0x002ee20000300800 */
[----:B------:R-:W-:Y:S01]  /*277a0*/  STL [R1+0x8b4], R18 ;  /* 0x0008b41201007387 */ /* 0x000fe20000100800 */
[----:B----4-:R-:W-:Y:S02]  /*277b0*/  IADD3 R8, P2, R8, UR8, RZ ;  /* 0x0000000808087c10 */ /* 0x010fe4000ff5e0ff */
[----:B------:R-:W-:Y:S04]  /*277c0*/  STL [R1+0x8b0], R19 ;  /* 0x0008b01301007387 */ /* 0x000fe80000100800 */
[----:B------:R-:W-:Y:S01]  /*277d0*/  STL [R1+0xc68], R6 ;  /* 0x000c680601007387 */ /* 0x000fe20000100800 */
[----:B------:R-:W-:Y:S01]  /*277e0*/  IADD3.X R29, R29, UR5, RZ, P3, !PT ;  /* 0x000000051d1d7c10 */ /* 0x000fe20009ffe4ff */
[----:B------:R-:W-:Y:S01]  /*277f0*/  IADD3 R9, P3, R9, UR8, RZ ;  /* 0x0000000809097c10 */ /* 0x000fe2000ff7e0ff */
[----:B------:R-:W-:Y:S01]  /*27800*/  IADD3.X R10, R10, UR5, RZ, P4, !PT ;  /* 0x000000050a0a7c10 */ /* 0x000fe2000a7fe4ff */
[----:B------:R-:W-:-:S02]  /*27810*/  IADD3 R11, P4, R11, UR8, RZ ;  /* 0x000000080b0b7c10 */ /* 0x000fc4000ff9e0ff */
[----:B------:R1:W-:Y:S01]  /*27820*/  STL [R1+0x8a8], R29 ;  /* 0x0008a81d01007387 */ /* 0x0003e20000100800 */
[----:B------:R-:W-:Y:S01]  /*27830*/  STL [R1+0x8ac], R7 ;  /* 0x0008ac0701007387 */ /* 0x000fe20000100800 */
[----:B------:R-:W-:Y:S01]  /*27840*/  IADD3.X R12, R12, UR5, RZ, P5, !PT ;  /* 0x000000050c0c7c10 */ /* 0x000fe2000affe4ff */
[----:B------:R-:W-:Y:S01]  /*27850*/  IADD3 R13, P5, R13, UR8, RZ ;  /* 0x000000080d0d7c10 */ /* 0x000fe2000ffbe0ff */
[----:B------:R-:W-:Y:S01]  /*27860*/  IADD3.X R14, R14, UR5, RZ, P6, !PT ;  /* 0x000000050e0e7c10 */ /* 0x000fe2000b7fe4ff */
[----:B-1----:R-:W4:Y:S01]  /*27870*/  LDL.LU R29, [R1+0xc20] ;  /* 0x000c2000011d7983 */ /* 0x002f220000300800 */
[----:B------:R-:W-:Y:S02]  /*27880*/  STL [R1+0xc60], R8 ;  /* 0x000c600801007387 */ /* 0x000fe40000100800 */
[----:B------:R-:W-:Y:S01]  /*27890*/  STL [R1+0xc58], R9 ;  /* 0x000c580901007387 */ /* 0x000fe20000100800 */
[----:B------:R-:W-:Y:S01]  /*278a0*/  IADD3.X R2, R2, UR5, RZ, P1, !PT ;  /* 0x0000000502027c10 */ /* 0x000fe20008ffe4ff */
[----:B------:R-:W-:Y:S01]  /*278b0*/  STL [R1+0xc7c], R10 ;  /* 0x000c7c0a01007387 */ /* 0x000fe20000100800 */
[----:B------:R-:W-:Y:S02]  /*278c0*/  STL [R1+0xc50], R11 ;  /* 0x000c500b01007387 */ /* 0x000fe40000100800 */
[----:B------:R-:W-:Y:S02]  /*278d0*/  STL [R1+0xc74], R12 ;  /* 0x000c740c01007387 */ /* 0x000fe40000100800 */
[----:B------:R-:W-:Y:S01]  /*278e0*/  STL [R1+0xc48], R13 ;  /* 0x000c480d01007387 */ /* 0x000fe20000100800 */
[----:B------:R1:W-:Y:S01]  /*278f0*/  STL [R1+0xc64], R2 ;  /* 0x000c640201007387 */ /* 0x0003e20000100800 */
[----:B------:R-:W-:Y:S01]  /*27900*/  STL [R1+0xc6c], R14 ;  /* 0x000c6c0e01007387 */ /* 0x000fe20000100800 */
[----:B------:R-:W-:-:S02]  /*27910*/  IADD3 R15, P6, R15, UR8, RZ ;  /* 0x000000080f0f7c10 */ /* 0x000fc4000ffde0ff */
[----:B-1----:R-:W4:Y:S01]  /*27920*/  LDL.LU R2, [R1+0xc44] ;  /* 0x000c440001027983 */ /* 0x002f220000300800 */
[----:B------:R-:W-:Y:S02]  /*27930*/  IADD3.X R28, R28, UR5, RZ, P2, !PT ;  /* 0x000000051c1c7c10 */ /* 0x000fe400097fe4ff */
[----:B------:R-:W-:Y:S03]  /*27940*/  STL [R1+0xc40], R15 ;  /* 0x000c400f01007387 */ /* 0x000fe60000100800 */
[----:B------:R1:W-:Y:S04]  /*27950*/  STL [R1+0xc5c], R28 ;  /* 0x000c5c1c01007387 */ /* 0x0003e80000100800 */
[----:B-1----:R-:W4:Y:S01]  /*27960*/  LDL.LU R28, [R1+0xc18] ;  /* 0x000c1800011c7983 */ /* 0x002f220000300800 */
[----:B------:R-:W-:-:S02]  /*27970*/  IADD3 R17, P1, R17, UR8, RZ ;  /* 0x0000000811117c10 */ /* 0x000fc4000ff3e0ff */
[----:B------:R-:W-:Y:S02]  /*27980*/  IADD3 R16, P2, R16, UR8, RZ ;  /* 0x0000000810107c10 */ /* 0x000fe4000ff5e0ff */
[----:B------:R-:W-:Y:S01]  /*27990*/  IADD3.X R21, R21, UR5, RZ, P3, !PT ;  /* 0x0000000515157c10 */ /* 0x000fe20009ffe4ff */
[----:B------:R-:W-:Y:S01]  /*279a0*/  STL [R1+0xc38], R17 ;  /* 0x000c381101007387 */ /* 0x000fe20000100800 */
[----:B------:R-:W4:Y:S02]  /*279b0*/  LDL.LU R5, [R1+0xc3c] ;  /* 0x000c3c0001057983 */ /* 0x000f240000300800 */
[----:B------:R-:W-:Y:S02]  /*279c0*/  STL [R1+0xc30], R16 ;  /* 0x000c301001007387 */ /* 0x000fe40000100800 */
[----:B------:R-:W4:Y:S01]  /*279d0*/  LDL.LU R24, [R1+0xc10] ;  /* 0x000c100001187983 */ /* 0x000f220000300800 */
[----:B------:R-:W-:Y:S01]  /*279e0*/  STL [R1+0xc54], R21 ;  /* 0x000c541501007387 */ /* 0x000fe20000100800 */
[----:B------:R-:W4:Y:S01]  /*279f0*/  LDL.LU R25, [R1+0xc34] ;  /* 0x000c340001197983 */ /* 0x000f220000300800 */
[----:B--2---:R-:W-:-:S05]  /*27a00*/  IADD3 R20, P3, R20, UR8, RZ ;  /* 0x0000000814147c10 */ /* 0x004fca000ff7e0ff */
[----:B------:R1:W-:Y:S01]  /*27a10*/  STL [R1+0xc28], R20 ;  /* 0x000c281401007387 */ /* 0x0003e20000100800 */
[----:B------:R-:W2:Y:S02]  /*27a20*/  LDL.LU R26, [R1+0xc08] ;  /* 0x000c0800011a7983 */ /* 0x000ea40000300800 */
[----:B------:R-:W2:Y:S02]  /*27a30*/  LDL.LU R27, [R1+0xc2c] ;  /* 0x000c2c00011b7983 */ /* 0x000ea40000300800 */
[----:B------:R-:W2:Y:S01]  /*27a40*/  LDL.LU R22, [R1+0xc00] ;  /* 0x000c000001167983 */ /* 0x000ea20000300800 */
[----:B------:R-:W2:Y:S01]  /*27a50*/  LDL.LU R23, [R1+0xc24] ;  /* 0x000c240001177983 */ /* 0x000ea20000300800 */
[----:B------:R-:W2:Y:S03]  /*27a60*/  LDL.LU R18, [R1+0xbf8] ;  /* 0x000bf80001127983 */ /* 0x000ea60000300800 */
[----:B-1----:R-:W2:Y:S01]  /*27a70*/  LDL.LU R20, [R1+0xc1c] ;  /* 0x000c1c0001147983 */ /* 0x002ea20000300800 */
[----:B------:R-:W2:Y:S02]  /*27a80*/  LDL.LU R19, [R1+0xbf0] ;  /* 0x000bf00001137983 */ /* 0x000ea40000300800 */
[----:B------:R-:W2:Y:S02]  /*27a90*/  LDL.LU R6, [R1+0xc14] ;  /* 0x000c140001067983 */ /* 0x000ea40000300800 */
[----:B------:R-:W2:Y:S01]  /*27aa0*/  LDL.LU R7, [R1+0xbe8] ;  /* 0x000be80001077983 */ /* 0x000ea20000300800 */
[----:B---3--:R-:W-:-:S05]  /*27ab0*/  IADD3.X R3, R3, UR5, RZ, P4, !PT ;  /* 0x0000000503037c10 */ /* 0x008fca000a7fe4ff */
[----:B------:R1:W-:Y:S01]  /*27ac0*/  STL [R1+0xc4c], R3 ;  /* 0x000c4c0301007387 */ /* 0x0003e20000100800 */
        /* <DEDUP_REMOVED lines=8> */
[----:B------:R-:W4:Y:S02]  /*27b50*/  LDL.LU R13, [R1+0xbf4] ;  /* 0x000bf400010d7983 */ /* 0x000f240000300800 */
[----:B------:R-:W4:Y:S01]  /*27b60*/  LDL.LU R14, [R1+0xbc8] ;  /* 0x000bc800010e7983 */ /* 0x000f220000300800 */
[----:B------:R-:W4:Y:S04]  /*27b70*/  LDL.LU R15, [R1+0xbec] ;  /* 0x000bec00010f7983 */ /* 0x000f280000300800 */
[----:B-1----:R-:W4:Y:S01]  /*27b80*/  LDL.LU R29, [R1+0xbc0] ;  /* 0x000bc000011d7983 */ /* 0x002f220000300800 */
[----:B------:R-:W4:Y:S01]  /*27b90*/  LDL.LU R17, [R1+0xbe4] ;  /* 0x000be40001117983 */ /* 0x000f220000300800 */
[----:B------:R-:W-:-:S05]  /*27ba0*/  IADD3.X R2, R2, UR5, RZ, P5, !PT ;  /* 0x0000000502027c10 */ /* 0x000fca000affe4ff */
[----:B------:R1:W-:Y:S04]  /*27bb0*/  STL [R1+0xc44], R2 ;  /* 0x000c440201007387 */ /* 0x0003e80000100800 */
[----:B-1----:R-:W4:Y:S01]  /*27bc0*/  LDL.LU R2, [R1+0xbb8] ;  /* 0x000bb80001027983 */ /* 0x002f220000300800 */
[----:B------:R-:W4:Y:S01]  /*27bd0*/  LDL.LU R16, [R1+0xbdc] ;  /* 0x000bdc0001107983 */ /* 0x000f220000300800 */
[----:B------:R-:W-:Y:S01]  /*27be0*/  IADD3 R28, P5, R28, UR8, RZ ;  /* 0x000000081c1c7c10 */ /* 0x000fe2000ffbe0ff */
[----:B------:R-:W4:Y:S04]  /*27bf0*/  LDL.LU R21, [R1+0xbb0] ;  /* 0x000bb00001157983 */ /* 0x000f280000300800 */
[----:B------:R1:W-:Y:S04]  /*27c00*/  STL [R1+0xc18], R28 ;  /* 0x000c181c01007387 */ /* 0x0003e80000100800 */
[----:B-1----:R-:W4:Y:S01]  /*27c10*/  LDL.LU R28, [R1+0xbd4] ;  /* 0x000bd400011c7983 */ /* 0x002f220000300800 */
[----:B------:R-:W-:Y:S01]  /*27c20*/  IADD3.X R5, R5, UR5, RZ, P6, !PT ;  /* 0x0000000505057c10 */ /* 0x000fe2000b7fe4ff */
[----:B------:R-:W-:Y:S01]  /*27c30*/  IADD3 R24, P6, R24, UR8, RZ ;  /* 0x0000000818187c10 */ /* 0x000fe2000ffde0ff */
[----:B------:R-:W-:-:S03]  /*27c40*/  IADD3.X R25, R25, UR5, RZ, P1, !PT ;  /* 0x0000000519197c10 */ /* 0x000fc60008ffe4ff */
[----:B------:R-:W-:Y:S01]  /*27c50*/  STL [R1+0xc3c], R5 ;  /* 0x000c3c0501007387 */ /* 0x000fe20000100800 */
[----:B------:R-:W-:Y:S02]  /*27c60*/  STL [R1+0xc10], R24 ;  /* 0x000c101801007387 */ /* 0x000fe40000100800 */
[----:B------:R-:W-:Y:S01]  /*27c70*/  STL [R1+0xc34], R25 ;  /* 0x000c341901007387 */ /* 0x000fe20000100800 */
[----:B--2---:R-:W-:Y:S02]  /*27c80*/  IADD3 R26, P1, R26, UR8, RZ ;  /* 0x000000081a1a7c10 */ /* 0x004fe4000ff3e0ff */
[----:B------:R-:W-:Y:S01]  /*27c90*/  IADD3.X R27, R27, UR5, RZ, P2, !PT ;  /* 0x000000051b1b7c10 */ /* 0x000fe200097fe4ff */
[----:B------:R-:W-:Y:S01]  /*27ca0*/  IADD3 R22, P2, R22, UR8, RZ ;  /* 0x0000000816167c10 */ /* 0x000fe2000ff5e0ff */
[----:B------:R-:W-:Y:S01]  /*27cb0*/  IADD3.X R23, R23, UR5, RZ, P3, !PT ;  /* 0x0000000517177c10 */ /* 0x000fe20009ffe4ff */
[----:B------:R-:W-:Y:S02]  /*27cc0*/  STL [R1+0xc08], R26 ;  /* 0x000c081a01007387 */ /* 0x000fe40000100800 */
[----:B------:R-:W-:Y:S01]  /*27cd0*/  STL [R1+0xc2c], R27 ;  /* 0x000c2c1b01007387 */ /* 0x000fe20000100800 */
[----:B------:R-:W-:Y:S01]  /*27ce0*/  IADD3.X R20, R20, UR5, RZ, P4, !PT ;  /* 0x0000000514147c10 */ /* 0x000fe2000a7fe4ff */
[----:B------:R-:W-:Y:S01]  /*27cf0*/  STL [R1+0xc00], R22 ;  /* 0x000c001601007387 */ /* 0x000fe20000100800 */
[----:B------:R-:W-:-:S02]  /*27d00*/  IADD3 R18, P3, R18, UR8, RZ ;  /* 0x0000000812127c10 */ /* 0x000fc4000ff7e0ff */
[----:B------:R-:W-:Y:S01]  /*27d10*/  IADD3 R19, P4, R19, UR8, RZ ;  /* 0x0000000813137c10 */ /* 0x000fe2000ff9e0ff */
[----:B------:R1:W-:Y:S01]  /*27d20*/  STL [R1+0xc1c], R20 ;  /* 0x000c1c1401007387 */ /* 0x0003e20000100800 */
[----:B------:R-:W-:Y:S01]  /*27d30*/  STL [R1+0xc24], R23 ;  /* 0x000c241701007387 */ /* 0x000fe20000100800 */
[----:B------:R-:W-:Y:S01]  /*27d40*/  IADD3.X R6, R6, UR5, RZ, P5, !PT ;  /* 0x0000000506067c10 */ /* 0x000fe2000affe4ff */
[----:B------:R-:W-:Y:S01]  /*27d50*/  IADD3 R7, P5, R7, UR8, RZ ;  /* 0x0000000807077c10 */ /* 0x000fe2000ffbe0ff */
[----:B---3--:R-:W-:Y:S01]  /*27d60*/  IADD3.X R8, R8, UR5, RZ, P6, !PT ;  /* 0x0000000508087c10 */ /* 0x008fe2000b7fe4ff */
[----:B-1----:R-:W2:Y:S01]  /*27d70*/  LDL.LU R20, [R1+0xba8] ;  /* 0x000ba80001147983 */ /* 0x002ea20000300800 */
[----:B------:R-:W-:Y:S02]  /*27d80*/  STL [R1+0xbf8], R18 ;  /* 0x000bf81201007387 */ /* 0x000fe40000100800 */
[----:B------:R-:W-:Y:S01]  /*27d90*/  STL [R1+0xbf0], R19 ;  /* 0x000bf01301007387 */ /* 0x000fe20000100800 */
[----:B------:R-:W-:Y:S01]  /*27da0*/  IADD3 R3, P6, R3, UR8, RZ ;  /* 0x0000000803037c10 */ /* 0x000fe2000ffde0ff */
[----:B------:R-:W-:Y:S01]  /*27db0*/  STL [R1+0xc14], R6 ;  /* 0x000c140601007387 */ /* 0x000fe20000100800 */
[----:B------:R-:W-:Y:S01]  /*27dc0*/  IADD3.X R9, R9, UR5, RZ, P1, !PT ;  /* 0x0000000509097c10 */ /* 0x000fe20008ffe4ff */
[----:B------:R-:W-:-:S02]  /*27dd0*/  IADD3 R10, P1, R10, UR8, RZ ;  /* 0x000000080a0a7c10 */ /* 0x000fc4000ff3e0ff */
[----:B------:R1:W-:Y:S01]  /*27de0*/  STL [R1+0xbe0], R3 ;  /* 0x000be00301007387 */ /* 0x0003e20000100800 */
[----:B------:R-:W-:Y:S01]  /*27df0*/  STL [R1+0xbe8], R7 ;  /* 0x000be80701007387 */ /* 0x000fe20000100800 */
[----:B------:R-:W-:Y:S02]  /*27e00*/  IADD3.X R11, R11, UR5, RZ, P2, !PT ;  /* 0x000000050b0b7c10 */ /* 0x000fe400097fe4ff */
[----:B-1----:R-:W3:Y:S01]  /*27e10*/  LDL.LU R3, [R1+0xbcc] ;  /* 0x000bcc0001037983 */ /* 0x002ee20000300800 */
[----:B----4-:R-:W-:-:S03]  /*27e20*/  IADD3 R12, P2, R12, UR8, RZ ;  /* 0x000000080c0c7c10 */ /* 0x010fc6000ff5e0ff */
[----:B------:R-:W-:Y:S01]  /*27e30*/  STL [R1+0xc0c], R8 ;  /* 0x000c0c0801007387 */ /* 0x000fe20000100800 */
[----:B------:R-:W-:Y:S02]  /*27e40*/  IADD3.X R13, R13, UR5, RZ, P3, !PT ;  /* 0x000000050d0d7c10 */ /* 0x000fe40009ffe4ff */
[----:B------:R-:W-:Y:S01]  /*27e50*/  IADD3.X R15, R15, UR5, RZ, P4, !PT ;  /* 0x000000050f0f7c10 */ /* 0x000fe2000a7fe4ff */
[----:B------:R-:W-:Y:S01]  /*27e60*/  STL [R1+0xc04], R9 ;  /* 0x000c040901007387 */ /* 0x000fe20000100800 */
[----:B------:R-:W-:Y:S01]  /*27e70*/  STL [R1+0xbd8], R10 ;  /* 0x000bd80a01007387 */ /* 0x000fe20000100800 */
[----:B------:R-:W-:Y:S01]  /*27e80*/  IADD3 R14, P3, R14, UR8, RZ ;  /* 0x000000080e0e7c10 */ /* 0x000fe2000ff7e0ff */
[----:B------:R-:W-:Y:S01]  /*27e90*/  STL [R1+0xbfc], R11 ;  /* 0x000bfc0b01007387 */ /* 0x000fe20000100800 */
[----:B------:R-:W-:Y:S01]  /*27ea0*/  IADD3 R29, P4, R29, UR8, RZ ;  /* 0x000000081d1d7c10 */ /* 0x000fe2000ff9e0ff */
[----:B------:R-:W-:Y:S01]  /*27eb0*/  STL [R1+0xbd0], R12 ;  /* 0x000bd00c01007387 */ /* 0x000fe20000100800 */
[----:B------:R-:W-:Y:S01]  /*27ec0*/  STL [R1+0xbf4], R13 ;  /* 0x000bf40d01007387 */ /* 0x000fe20000100800 */
[----:B------:R-:W-:-:S02]  /*27ed0*/  IADD3.X R17, R17, UR5, RZ, P5, !PT ;  /* 0x0000000511117c10 */ /* 0x000fc4000affe4ff */
[----:B------:R1:W-:Y:S01]  /*27ee0*/  STL [R1+0xbc0], R29 ;  /* 0x000bc01d01007387 */ /* 0x0003e20000100800 */
[----:B------:R-:W-:Y:S03]  /*27ef0*/  STL [R1+0xbc8], R14 ;  /* 0x000bc80e01007387 */ /* 0x000fe60000100800 */
[----:B-1----:R-:W4:Y:S01]  /*27f00*/  LDL.LU R29, [R1+0xba0] ;  /* 0x000ba000011d7983 */ /* 0x002f220000300800 */
[----:B------:R-:W-:-:S03]  /*27f10*/  IADD3 R2, P5, R2, UR8, RZ ;  /* 0x0000000802027c10 */ /* 0x000fc6000ffbe0ff */
[----:B------:R-:W-:Y:S01]  /*27f20*/  STL [R1+0xbec], R15 ;  /* 0x000bec0f01007387 */ /* 0x000fe20000100800 */
[----:B------:R-:W-:Y:S01]  /*27f30*/  IADD3.X R16, R16, UR5, RZ, P6, !PT ;  /* 0x0000000510107c10 */ /* 0x000fe2000b7fe4ff */
[----:B------:R-:W-:Y:S02]  /*27f40*/  IADD3 R21, P6, R21, UR8, RZ ;  /* 0x0000000815157c10 */ /* 0x000fe4000ffde0ff */
[----:B------:R1:W-:Y:S04]  /*27f50*/  STL [R1+0xbb8], R2 ;  /* 0x000bb80201007387 */ /* 0x0003e80000100800 */
[----:B-1----:R-:W4:Y:S01]  /*27f60*/  LDL.LU R2, [R1+0xbc4] ;  /* 0x000bc40001027983 */ /* 0x002f220000300800 */
[----:B------:R-:W-:Y:S01]  /*27f70*/  STL [R1+0xbe4], R17 ;  /* 0x000be41101007387 */ /* 0x000fe20000100800 */
[----:B------:R-:W-:Y:S01]  /*27f80*/  IADD3.X R28, R28, UR5, RZ, P1, !PT ;  /* 0x000000051c1c7c10 */ /* 0x000fe20008ffe4ff */
        /* <DEDUP_REMOVED lines=10> */
[----:B------:R-:W4:Y:S03]  /*28030*/  LDL.LU R18, [R1+0xba4] ;  /* 0x000ba40001127983 */ /* 0x000f260000300800 */
[----:B-1----:R-:W4:Y:S01]  /*28040*/  LDL.LU R28, [R1+0xb78] ;  /* 0x000b7800011c7983 */ /* 0x002f220000300800 */
[----:B------:R-:W4:Y:S02]  /*28050*/  LDL.LU R19, [R1+0xb9c] ;  /* 0x000b9c0001137983 */ /* 0x000f240000300800 */
[----:B------:R-:W4:Y:S02]  /*28060*/  LDL.LU R6, [R1+0xb70] ;  /* 0x000b700001067983 */ /* 0x000f240000300800 */
[----:B------:R-:W4:Y:S01]  /*28070*/  LDL.LU R7, [R1+0xb94] ;  /* 0x000b940001077983 */ /* 0x000f220000300800 */
[----:B--2---:R-:W-:-:S05]  /*28080*/  IADD3 R20, P1, R20, UR8, RZ ;  /* 0x0000000814147c10 */ /* 0x004fca000ff3e0ff */
[----:B------:R1:W-:Y:S01]  /*28090*/  STL [R1+0xba8], R20 ;  /* 0x000ba81401007387 */ /* 0x0003e20000100800 */
[----:B------:R-:W2:Y:S03]  /*280a0*/  LDL.LU R8, [R1+0xb68] ;  /* 0x000b680001087983 */ /* 0x000ea60000300800 */
[----:B-1----:R-:W2:Y:S01]  /*280b0*/  LDL.LU R20, [R1+0xb8c] ;  /* 0x000b8c0001147983 */ /* 0x002ea20000300800 */
[----:B------:R-:W2:Y:S02]  /*280c0*/  LDL.LU R9, [R1+0xb60] ;  /* 0x000b600001097983 */ /* 0x000ea40000300800 */
[----:B------:R-:W2:Y:S02]  /*280d0*/  LDL.LU R10, [R1+0xb84] ;  /* 0x000b8400010a7983 */ /* 0x000ea40000300800 */
[----:B------:R-:W2:Y:S01]  /*280e0*/  LDL.LU R11, [R1+0xb58] ;  /* 0x000b5800010b7983 */ /* 0x000ea20000300800 */
[----:B---3--:R-:W-:-:S05]  /*280f0*/  IADD3.X R3, R3, UR5, RZ, P2, !PT ;  /* 0x0000000503037c10 */ /* 0x008fca00097fe4ff */
[----:B------:R1:W-:Y:S01]  /*28100*/  STL [R1+0xbcc], R3 ;  /* 0x000bcc0301007387 */ /* 0x0003e20000100800 */
[----:B------:R-:W3:Y:S02]  /*28110*/  LDL.LU R12, [R1+0xb7c] ;  /* 0x000b7c00010c7983 */ /* 0x000ee40000300800 */
[----:B------:R-:W3:Y:S02]  /*28120*/  LDL.LU R13, [R1+0xb50] ;  /* 0x000b5000010d7983 */ /* 0x000ee40000300800 */
[----:B------:R-:W3:Y:S01]  /*28130*/  LDL.LU R14, [R1+0xb74] ;  /* 0x000b7400010e7983 */ /* 0x000ee20000300800 */
[----:B------:R-:W3:Y:S04]  /*28140*/  LDL.LU R15, [R1+0xb48] ;  /* 0x000b4800010f7983 */ /* 0x000ee80000300800 */
[----:B-1----:R-:W3:Y:S01]  /*28150*/  LDL.LU R3, [R1+0xb6c] ;  /* 0x000b6c0001037983 */ /* 0x002ee20000300800 */
[----:B------:R-:W3:Y:S01]  /*28160*/  LDL.LU R17, [R1+0xb40] ;  /* 0x000b400001117983 */ /* 0x000ee20000300800 */
[----:B----4-:R-:W-:-:S05]  /*28170*/  IADD3 R29, P2, R29, UR8, RZ ;  /* 0x000000081d1d7c10 */ /* 0x010fca000ff5e0ff */
[----:B------:R1:W-:Y:S04]  /*28180*/  STL [R1+0xba0], R29 ;  /* 0x000ba01d01007387 */ /* 0x0003e80000100800 */
[----:B-1----:R-:W4:Y:S01]  /*28190*/  LDL.LU R29, [R1+0xb64] ;  /* 0x000b6400011d7983 */ /* 0x002f220000300800 */
[----:B------:R-:W4:Y:S02]  /*281a0*/  LDL.LU R16, [R1+0xb38] ;  /* 0x000b380001107983 */ /* 0x000f240000300800 */
[----:B------:R-:W4:Y:S01]  /*281b0*/  LDL.LU R21, [R1+0xb5c] ;  /* 0x000b5c0001157983 */ /* 0x000f220000300800 */
[----:B------:R-:W-:Y:S02]  /*281c0*/  IADD3.X R2, R2, UR5, RZ, P3, !PT ;  /* 0x0000000502027c10 */ /* 0x000fe40009ffe4ff */
[----:B------:R-:W-:-:S02]  /*281d0*/  IADD3 R5, P3, R5, UR8, RZ ;  /* 0x0000000805057c10 */ /* 0x000fc4000ff7e0ff */
[----:B------:R-:W-:Y:S01]  /*281e0*/  IADD3.X R24, R24, UR5, RZ, P4, !PT ;  /* 0x0000000518187c10 */ /* 0x000fe2000a7fe4ff */
[----:B------:R1:W-:Y:S01]  /*281f0*/  STL [R1+0xbc4], R2 ;  /* 0x000bc40201007387 */ /* 0x0003e20000100800 */
[----:B------:R-:W-:Y:S02]  /*28200*/  IADD3 R25, P4, R25, UR8, RZ ;  /* 0x0000000819197c10 */ /* 0x000fe4000ff9e0ff */
[----:B------:R-:W-:Y:S01]  /*28210*/  IADD3.X R26, R26, UR5, RZ, P5, !PT ;  /* 0x000000051a1a7c10 */ /* 0x000fe2000affe4ff */
[----:B------:R-:W-:Y:S01]  /*28220*/  IADD3 R27, P5, R27, UR8, RZ ;  /* 0x000000081b1b7c10 */ /* 0x000fe2000ffbe0ff */
[----:B------:R-:W-:Y:S02]  /*28230*/  IADD3.X R22, R22, UR5, RZ, P6, !PT ;  /* 0x0000000516167c10 */ /* 0x000fe4000b7fe4ff */
[----:B------:R-:W-:Y:S01]  /*28240*/  IADD3.X R18, R18, UR5, RZ, P1, !PT ;  /* 0x0000000512127c10 */ /* 0x000fe20008ffe4ff */
[----:B-1----:R-:W4:Y:S01]  /*28250*/  LDL.LU R2, [R1+0xb30] ;  /* 0x000b300001027983 */ /* 0x002f220000300800 */
[----:B------:R-:W-:Y:S02]  /*28260*/  STL [R1+0xb98], R5 ;  /* 0x000b980501007387 */ /* 0x000fe40000100800 */
[----:B------:R-:W-:Y:S01]  /*28270*/  STL [R1+0xbbc], R24 ;  /* 0x000bbc1801007387 */ /* 0x000fe20000100800 */
[----:B------:R-:W-:Y:S01]  /*28280*/  IADD3 R28, P1, R28, UR8, RZ ;  /* 0x000000081c1c7c10 */ /* 0x000fe2000ff3e0ff */
[----:B------:R-:W-:Y:S01]  /*28290*/  STL [R1+0xb90], R25 ;  /* 0x000b901901007387 */ /* 0x000fe20000100800 */
[----:B------:R-:W-:Y:S01]  /*282a0*/  IADD3 R23, P6, R23, UR8, RZ ;  /* 0x0000000817177c10 */ /* 0x000fe2000ffde0ff */
[----:B------:R-:W-:Y:S02]  /*282b0*/  STL [R1+0xbb4], R26 ;  /* 0x000bb41a01007387 */ /* 0x000fe40000100800 */
[----:B------:R-:W-:Y:S01]  /*282c0*/  STL [R1+0xb88], R27 ;  /* 0x000b881b01007387 */ /* 0x000fe20000100800 */
[----:B------:R-:W-:Y:S01]  /*282d0*/  STL [R1+0xbac], R22 ;  /* 0x000bac1601007387 */ /* 0x000fe20000100800 */
[----:B------:R1:W-:Y:S02]  /*282e0*/  STL [R1+0xb78], R28 ;  /* 0x000b781c01007387 */ /* 0x0003e40000100800 */
[----:B------:R-:W-:Y:S01]  /*282f0*/  STL [R1+0xb80], R23 ;  /* 0x000b801701007387 */ /* 0x000fe20000100800 */
[----:B-1----:R-:W4:Y:S01]  /*28300*/  LDL.LU R28, [R1+0xb54] ;  /* 0x000b5400011c7983 */ /* 0x002f220000300800 */
[----:B------:R-:W-:Y:S01]  /*28310*/  IADD3.X R19, R19, UR5, RZ, P2, !PT ;  /* 0x0000000513137c10 */ /* 0x000fe200097fe4ff */
[----:B------:R-:W-:Y:S01]  /*28320*/  IADD3 R6, P2, R6, UR8, RZ ;  /* 0x0000000806067c10 */ /* 0x000fe2000ff5e0ff */
[----:B------:R-:W-:Y:S01]  /*28330*/  IADD3.X R7, R7, UR5, RZ, P3, !PT ;  /* 0x0000000507077c10 */ /* 0x000fe20009ffe4ff */
[----:B------:R-:W-:Y:S02]  /*28340*/  STL [R1+0xba4], R18 ;  /* 0x000ba41201007387 */ /* 0x000fe40000100800 */
[----:B------:R-:W-:Y:S02]  /*28350*/  STL [R1+0xb9c], R19 ;  /* 0x000b9c1301007387 */ /* 0x000fe40000100800 */
[----:B------:R-:W-:Y:S01]  /*28360*/  STL [R1+0xb70], R6 ;  /* 0x000b700601007387 */ /* 0x000fe20000100800 */
[----:B--2---:R-:W-:-:S02]  /*28370*/  IADD3 R8, P3, R8, UR8, RZ ;  /* 0x0000000808087c10 */ /* 0x004fc4000ff7e0ff */
[----:B------:R-:W-:Y:S01]  /*28380*/  IADD3.X R20, R20, UR5, RZ, P4, !PT ;  /* 0x0000000514147c10 */ /* 0x000fe2000a7fe4ff */
[----:B------:R-:W-:Y:S01]  /*28390*/  IADD3 R9, P4, R9, UR8, RZ ;  /* 0x0000000809097c10 */ /* 0x000fe2000ff9e0ff */
[----:B------:R-:W-:-:S03]  /*283a0*/  IADD3.X R10, R10, UR5, RZ, P5, !PT ;  /* 0x000000050a0a7c10 */ /* 0x000fc6000affe4ff */
[----:B------:R1:W-:Y:S01]  /*283b0*/  STL [R1+0xb8c], R20 ;  /* 0x000b8c1401007387 */ /* 0x0003e20000100800 */
[----:B------:R-:W-:Y:S01]  /*283c0*/  STL [R1+0xb94], R7 ;  /* 0x000b940701007387 */ /* 0x000fe20000100800 */
[----:B------:R-:W-:Y:S02]  /*283d0*/  IADD3 R11, P5, R11, UR8, RZ ;  /* 0x000000080b0b7c10 */ /* 0x000fe4000ffbe0ff */
[----:B---3--:R-:W-:Y:S01]  /*283e0*/  IADD3.X R12, R12, UR5, RZ, P6, !PT ;  /* 0x000000050c0c7c10 */ /* 0x008fe2000b7fe4ff */
[----:B-1----:R-:W2:Y:S01]  /*283f0*/  LDL.LU R20, [R1+0xb28] ;  /* 0x000b280001147983 */ /* 0x002ea20000300800 */
[----:B------:R-:W-:Y:S01]  /*28400*/  STL [R1+0xb68], R8 ;  /* 0x000b680801007387 */ /* 0x000fe20000100800 */
[----:B------:R-:W-:Y:S01]  /*28410*/  IADD3 R13, P6, R13, UR8, RZ ;  /* 0x000000080d0d7c10 */ /* 0x000fe2000ffde0ff */
[----:B------:R-:W-:Y:S01]  /*28420*/  STL [R1+0xb60], R9 ;  /* 0x000b600901007387 */ /* 0x000fe20000100800 */
[----:B------:R-:W-:Y:S01]  /*28430*/  STL [R1+0xb84], R10 ;  /* 0x000b840a01007387 */ /* 0x000fe20000100800 */
[----:B------:R-:W-:-:S02]  /*28440*/  IADD3.X R14, R14, UR5, RZ, P1, !PT ;  /* 0x000000050e0e7c10 */ /* 0x000fc40008ffe4ff */
[----:B------:R-:W-:Y:S01]  /*28450*/  IADD3.X R3, R3, UR5, RZ, P2, !PT ;  /* 0x0000000503037c10 */ /* 0x000fe200097fe4ff */
[----:B------:R-:W-:Y:S01]  /*28460*/  STL [R1+0xb58], R11 ;  /* 0x000b580b01007387 */ /* 0x000fe20000100800 */
[----:B------:R-:W-:Y:S01]  /*28470*/  STL [R1+0xb7c], R12 ;  /* 0x000b7c0c01007387 */ /* 0x000fe20000100800 */
[----:B------:R-:W-:Y:S01]  /*28480*/  STL [R1+0xb50], R13 ;  /* 0x000b500d01007387 */ /* 0x000fe20000100800 */
[----:B------:R-:W-:Y:S01]  /*28490*/  IADD3 R15, P1, R15, UR8, RZ ;  /* 0x000000080f0f7c10 */ /* 0x000fe2000ff3e0ff */
[----:B------:R1:W-:Y:S01]  /*284a0*/  STL [R1+0xb6c], R3 ;  /* 0x000b6c0301007387 */ /* 0x0003e20000100800 */
[----:B------:R-:W-:Y:S01]  /*284b0*/  STL [R1+0xb74], R14 ;  /* 0x000b740e01007387 */ /* 0x000fe20000100800 */
[----:B------:R-:W-:-:S03]  /*284c0*/  IADD3 R17, P2, R17, UR8, RZ ;  /* 0x0000000811117c10 */ /* 0x000fc6000ff5e0ff */
[----:B-1----:R-:W3:Y:S01]  /*284d0*/  LDL.LU R3, [R1+0xb4c] ;  /* 0x000b4c0001037983 */ /* 0x002ee20000300800 */
[----:B------:R-:W-:Y:S01]  /*284e0*/  STL [R1+0xb48], R15 ;  /* 0x000b480f01007387 */ /* 0x000fe20000100800 */
[----:B----4-:R-:W-:Y:S01]  /*284f0*/  IADD3.X R29, R29, UR5, RZ, P3, !PT ;  /* 0x000000051d1d7c10 */ /* 0x010fe20009ffe4ff */
[----:B------:R-:W-:Y:S01]  /*28500*/  IADD3 R16, P3, R16, UR8, RZ ;  /* 0x0000000810107c10 */ /* 0x000fe2000ff7e0ff */
[----:B------:R-:W-:-:S03]  /*28510*/  IADD3.X R21, R21, UR5, RZ, P4, !PT ;  /* 0x0000000515157c10 */ /* 0x000fc6000a7fe4ff */
[----:B------:R1:W-:Y:S04]  /*28520*/  STL [R1+0xb64], R29 ;  /* 0x000b641d01007387 */ /* 0x0003e80000100800 */
[----:B-1----:R-:W4:Y:S01]  /*28530*/  LDL.LU R29, [R1+0xb20] ;  /* 0x000b2000011d7983 */ /* 0x002f220000300800 */
[----:B------:R-:W-:Y:S02]  /*28540*/  STL [R1+0xb40], R17 ;  /* 0x000b401101007387 */ /* 0x000fe40000100800 */
[----:B------:R-:W4:Y:S02]  /*28550*/  LDL.LU R5, [R1+0xb44] ;  /* 0x000b440001057983 */ /* 0x000f240000300800 */
[----:B------:R-:W-:Y:S01]  /*28560*/  STL [R1+0xb38], R16 ;  /* 0x000b381001007387 */ /* 0x000fe20000100800 */
[----:B------:R-:W-:Y:S01]  /*28570*/  IADD3 R2, P4, R2, UR8, RZ ;  /* 0x0000000802027c10 */ /* 0x000fe2000ff9e0ff */
[----:B------:R-:W4:Y:S01]  /*28580*/  LDL.LU R24, [R1+0xb18] ;  /* 0x000b180001187983 */ /* 0x000f220000300800 */
        /* <DEDUP_REMOVED lines=12> */
[----:B------:R-:W-:-:S05]  /*28650*/  IADD3.X R28, R28, UR5, RZ, P5, !PT ;  /* 0x000000051c1c7c10 */ /* 0x000fca000affe4ff */
[----:B------:R1:W-:Y:S01]  /*28660*/  STL [R1+0xb54], R28 ;  /* 0x000b541c01007387 */ /* 0x0003e20000100800 */
[----:B------:R-:W4:Y:S03]  /*28670*/  LDL.LU R8, [R1+0xb14] ;  /* 0x000b140001087983 */ /* 0x000f260000300800 */
[----:B-1----:R-:W4:Y:S01]  /*28680*/  LDL.LU R28, [R1+0xae8] ;  /* 0x000ae800011c7983 */ /* 0x002f220000300800 */
[----:B------:R-:W4:Y:S02]  /*28690*/  LDL.LU R9, [R1+0xb0c] ;  /* 0x000b0c0001097983 */ /* 0x000f240000300800 */
[----:B------:R-:W4:Y:S02]  /*286a0*/  LDL.LU R10, [R1+0xae0] ;  /* 0x000ae000010a7983 */ /* 0x000f240000300800 */
[----:B------:R-:W4:Y:S01]  /*286b0*/  LDL.LU R11, [R1+0xb04] ;  /* 0x000b0400010b7983 */ /* 0x000f220000300800 */
[----:B--2---:R-:W-:-:S05]  /*286c0*/  IADD3 R20, P5, R20, UR8, RZ ;  /* 0x0000000814147c10 */ /* 0x004fca000ffbe0ff */
[----:B------:R1:W-:Y:S01]  /*286d0*/  STL [R1+0xb28], R20 ;  /* 0x000b281401007387 */ /* 0x0003e20000100800 */
[----:B------:R-:W2:Y:S02]  /*286e0*/  LDL.LU R12, [R1+0xad8] ;  /* 0x000ad800010c7983 */ /* 0x000ea40000300800 */
[----:B------:R-:W2:Y:S02]  /*286f0*/  LDL.LU R13, [R1+0xafc] ;  /* 0x000afc00010d7983 */ /* 0x000ea40000300800 */
[----:B------:R-:W2:Y:S01]  /*28700*/  LDL.LU R14, [R1+0xad0] ;  /* 0x000ad000010e7983 */ /* 0x000ea20000300800 */
[----:B------:R-:W2:Y:S04]  /*28710*/  LDL.LU R15, [R1+0xaf4] ;  /* 0x000af400010f7983 */ /* 0x000ea80000300800 */
[----:B-1----:R-:W2:Y:S01]  /*28720*/  LDL.LU R20, [R1+0xac8] ;  /* 0x000ac80001147983 */ /* 0x002ea20000300800 */
[----:B------:R-:W2:Y:S01]  /*28730*/  LDL.LU R17, [R1+0xaec] ;  /* 0x000aec0001117983 */ /* 0x000ea20000300800 */
[----:B---3--:R-:W-:-:S05]  /*28740*/  IADD3.X R3, R3, UR5, RZ, P6, !PT ;  /* 0x0000000503037c10 */ /* 0x008fca000b7fe4ff */
[----:B------:R1:W-:Y:S04]  /*28750*/  STL [R1+0xb4c], R3 ;  /* 0x000b4c0301007387 */ /* 0x0003e80000100800 */
[----:B-1----:R-:W3:Y:S01]  /*28760*/  LDL.LU R3, [R1+0xac0] ;  /* 0x000ac00001037983 */ /* 0x002ee20000300800 */
[----:B------:R-:W3:Y:S02]  /*28770*/  LDL.LU R16, [R1+0xae4] ;  /* 0x000ae40001107983 */ /* 0x000ee40000300800 */
[----:B------:R-:W3:Y:S01]  /*28780*/  LDL.LU R21, [R1+0xab8] ;  /* 0x000ab80001157983 */ /* 0x000ee20000300800 */
[----:B----4-:R-:W-:Y:S02]  /*28790*/  IADD3 R29, P6, R29, UR8, RZ ;  /* 0x000000081d1d7c10 */ /* 0x010fe4000ffde0ff */
[----:B------:R-:W-:-:S03]  /*287a0*/  IADD3.X R5, R5, UR5, RZ, P1, !PT ;  /* 0x0000000505057c10 */ /* 0x000fc60008ffe4ff */
[----:B------:R1:W-:Y:S01]  /*287b0*/  STL [R1+0xb20], R29 ;  /* 0x000b201d01007387 */ /* 0x0003e20000100800 */
[----:B------:R-:W-:Y:S02]  /*287c0*/  IADD3 R24, P1, R24, UR8, RZ ;  /* 0x0000000818187c10 */ /* 0x000fe4000ff3e0ff */
[----:B------:R-:W-:Y:S02]  /*287d0*/  IADD3.X R25, R25, UR5, RZ, P2, !PT ;  /* 0x0000000519197c10 */ /* 0x000fe400097fe4ff */
[----:B------:R-:W-:Y:S02]  /*287e0*/  IADD3 R26, P2, R26, UR8, RZ ;  /* 0x000000081a1a7c10 */ /* 0x000fe4000ff5e0ff */
[----:B------:R-:W-:Y:S01]  /*287f0*/  IADD3.X R27, R27, UR5, RZ, P3, !PT ;  /* 0x000000051b1b7c10 */ /* 0x000fe20009ffe4ff */
[----:B------:R-:W-:Y:S01]  /*28800*/  IADD3 R22, P3, R22, UR8, RZ ;  /* 0x0000000816167c10 */ /* 0x000fe2000ff7e0ff */
[----:B-1----:R-:W4:Y:S01]  /*28810*/  LDL.LU R29, [R1+0xadc] ;  /* 0x000adc00011d7983 */ /* 0x002f220000300800 */
[----:B------:R-:W-:Y:S02]  /*28820*/  STL [R1+0xb44], R5 ;  /* 0x000b440501007387 */ /* 0x000fe40000100800 */
[----:B------:R-:W-:Y:S02]  /*28830*/  STL [R1+0xb18], R24 ;  /* 0x000b181801007387 */ /* 0x000fe40000100800 */
[----:B------:R-:W-:Y:S01]  /*28840*/  STL [R1+0xb3c], R25 ;  /* 0x000b3c1901007387 */ /* 0x000fe20000100800 */
[----:B------:R-:W-:-:S02]  /*28850*/  IADD3.X R2, R2, UR5, RZ, P5, !PT ;  /* 0x0000000502027c10 */ /* 0x000fc4000affe4ff */
[----:B------:R-:W-:Y:S01]  /*28860*/  IADD3.X R23, R23, UR5, RZ, P4, !PT ;  /* 0x0000000517177c10 */ /* 0x000fe2000a7fe4ff */
[----:B------:R-:W-:Y:S01]  /*28870*/  STL [R1+0xb10], R26 ;  /* 0x000b101a01007387 */ /* 0x000fe20000100800 */
[----:B------:R-:W-:Y:S01]  /*28880*/  IADD3 R18, P4, R18, UR8, RZ ;  /* 0x0000000812127c10 */ /* 0x000fe2000ff9e0ff */
[----:B------:R-:W-:Y:S02]  /*28890*/  STL [R1+0xb34], R27 ;  /* 0x000b341b01007387 */ /* 0x000fe40000100800 */
[----:B------:R-:W-:Y:S01]  /*288a0*/  STL [R1+0xb08], R22 ;  /* 0x000b081601007387 */ /* 0x000fe20000100800 */
[----:B------:R-:W-:Y:S01]  /*288b0*/  IADD3 R19, P5, R19, UR8, RZ ;  /* 0x0000000813137c10 */ /* 0x000fe2000ffbe0ff */
[----:B------:R1:W-:Y:S01]  /*288c0*/  STL [R1+0xb24], R2 ;  /* 0x000b240201007387 */ /* 0x0003e20000100800 */
[----:B------:R-:W-:Y:S01]  /*288d0*/  IADD3.X R6, R6, UR5, RZ, P6, !PT ;  /* 0x0000000506067c10 */ /* 0x000fe2000b7fe4ff */
[----:B------:R-:W-:Y:S01]  /*288e0*/  STL [R1+0xb2c], R23 ;  /* 0x000b2c1701007387 */ /* 0x000fe20000100800 */
[----:B------:R-:W-:-:S02]  /*288f0*/  IADD3.X R8, R8, UR5, RZ, P1, !PT ;  /* 0x0000000508087c10 */ /* 0x000fc40008ffe4ff */
[----:B------:R-:W-:Y:S01]  /*28900*/  IADD3 R7, P6, R7, UR8, RZ ;  /* 0x0000000807077c10 */ /* 0x000fe2000ffde0ff */
[----:B-1----:R-:W4:Y:S01]  /*28910*/  LDL.LU R2, [R1+0xab0] ;  /* 0x000ab00001027983 */ /* 0x002f220000300800 */
[----:B------:R-:W-:Y:S01]  /*28920*/  IADD3 R28, P1, R28, UR8, RZ ;  /* 0x000000081c1c7c10 */ /* 0x000fe2000ff3e0ff */
[----:B------:R-:W-:Y:S02]  /*28930*/  STL [R1+0xb00], R18 ;  /* 0x000b001201007387 */ /* 0x000fe40000100800 */
[----:B------:R-:W-:Y:S01]  /*28940*/  STL [R1+0xaf8], R19 ;  /* 0x000af81301007387 */ /* 0x000fe20000100800 */
[----:B------:R-:W-:Y:S02]  /*28950*/  STL [R1+0xb1c], R6 ;  /* 0x000b1c0601007387 */ /* 0x000fe40000100800 */
        /* <DEDUP_REMOVED lines=9> */
[----:B------:R-:W-:Y:S01]  /*289f0*/  STL [R1+0xb04], R11 ;  /* 0x000b040b01007387 */ /* 0x000fe20000100800 */
[----:B--2---:R-:W-:-:S02]  /*28a00*/  IADD3 R12, P3, R12, UR8, RZ ;  /* 0x000000080c0c7c10 */ /* 0x004fc4000ff7e0ff */
[----:B------:R-:W-:Y:S02]  /*28a10*/  IADD3.X R13, R13, UR5, RZ, P4, !PT ;  /* 0x000000050d0d7c10 */ /* 0x000fe4000a7fe4ff */
[----:B------:R-:W-:Y:S01]  /*28a20*/  IADD3.X R15, R15, UR5, RZ, P5, !PT ;  /* 0x000000050f0f7c10 */ /* 0x000fe2000affe4ff */
[----:B------:R-:W-:Y:S01]  /*28a30*/  IADD3 R14, P4, R14, UR8, RZ ;  /* 0x000000080e0e7c10 */ /* 0x000fe2000ff9e0ff */
[----:B------:R-:W-:Y:S01]  /*28a40*/  STL [R1+0xad8], R12 ;  /* 0x000ad80c01007387 */ /* 0x000fe20000100800 */
[----:B------:R-:W-:-:S03]  /*28a50*/  IADD3 R20, P5, R20, UR8, RZ ;  /* 0x0000000814147c10 */ /* 0x000fc6000ffbe0ff */
[----:B------:R-:W-:Y:S01]  /*28a60*/  STL [R1+0xafc], R13 ;  /* 0x000afc0d01007387 */ /* 0x000fe20000100800 */
[----:B------:R-:W-:-:S03]  /*28a70*/  IADD3.X R17, R17, UR5, RZ, P6, !PT ;  /* 0x0000000511117c10 */ /* 0x000fc6000b7fe4ff */
[----:B------:R1:W-:Y:S01]  /*28a80*/  STL [R1+0xac8], R20 ;  /* 0x000ac81401007387 */ /* 0x0003e20000100800 */
[----:B------:R-:W-:Y:S03]  /*28a90*/  STL [R1+0xad0], R14 ;  /* 0x000ad00e01007387 */ /* 0x000fe60000100800 */
[----:B-1----:R-:W2:Y:S01]  /*28aa0*/  LDL.LU R20, [R1+0xaa8] ;  /* 0x000aa80001147983 */ /* 0x002ea20000300800 */
[----:B------:R-:W-:Y:S01]  /*28ab0*/  STL [R1+0xaf4], R15 ;  /* 0x000af40f01007387 */ /* 0x000fe20000100800 */
[----:B---3--:R-:W-:Y:S02]  /*28ac0*/  IADD3 R3, P6, R3, UR8, RZ ;  /* 0x0000000803037c10 */ /* 0x008fe4000ffde0ff */
[----:B------:R-:W-:Y:S01]  /*28ad0*/  IADD3.X R16, R16, UR5, RZ, P1, !PT ;  /* 0x0000000510107c10 */ /* 0x000fe20008ffe4ff */
[----:B------:R-:W-:Y:S02]  /*28ae0*/  IADD3 R21, P1, R21, UR8, RZ ;  /* 0x0000000815157c10 */ /* 0x000fe4000ff3e0ff */
[----:B------:R1:W-:Y:S04]  /*28af0*/  STL [R1+0xac0], R3 ;  /* 0x000ac00301007387 */ /* 0x0003e80000100800 */
[----:B-1----:R-:W3:Y:S01]  /*28b00*/  LDL.LU R3, [R1+0xacc] ;  /* 0x000acc0001037983 */ /* 0x002ee20000300800 */
[----:B------:R-:W-:Y:S02]  /*28b10*/  STL [R1+0xaec], R17 ;  /* 0x000aec1101007387 */ /* 0x000fe40000100800 */
[----:B------:R-:W3:Y:S02]  /*28b20*/  LDL.LU R5, [R1+0xaa0] ;  /* 0x000aa00001057983 */ /* 0x000ee40000300800 */
[----:B------:R-:W-:Y:S01]  /*28b30*/  STL [R1+0xae4], R16 ;  /* 0x000ae41001007387 */ /* 0x000fe20000100800 */
[----:B------:R-:W3:Y:S01]  /*28b40*/  LDL.LU R24, [R1+0xac4] ;  /* 0x000ac40001187983 */ /* 0x000ee20000300800 */
[----:B------:R-:W-:Y:S02]  /*28b50*/  STL [R1+0xab8], R21 ;  /* 0x000ab81501007387 */ /* 0x000fe40000100800 */
[----:B------:R-:W3:Y:S01]  /*28b60*/  LDL.LU R25, [R1+0xa98] ;  /* 0x000a980001197983 */ /* 0x000ee20000300800 */
[----:B----4-:R-:W-:-:S05]  /*28b70*/  IADD3.X R29, R29, UR5, RZ, P2, !PT ;  /* 0x000000051d1d7c10 */ /* 0x010fca00097fe4ff */
        /* <DEDUP_REMOVED lines=10> */
[----:B------:R-:W-:-:S05]  /*28c20*/  IADD3 R2, P2, R2, UR8, RZ ;  /* 0x0000000802027c10 */ /* 0x000fca000ff5e0ff */
[----:B------:R1:W-:Y:S01]  /*28c30*/  STL [R1+0xab0], R2 ;  /* 0x000ab00201007387 */ /* 0x0003e20000100800 */
[----:B------:R-:W4:Y:S03]  /*28c40*/  LDL.LU R8, [R1+0xa70] ;  /* 0x000a700001087983 */ /* 0x000f260000300800 */
[----:B-1----:R-:W4:Y:S01]  /*28c50*/  LDL.LU R2, [R1+0xa94] ;  /* 0x000a940001027983 */ /* 0x002f220000300800 */
[----:B------:R-:W-:Y:S01]  /*28c60*/  IADD3.X R28, R28, UR5, RZ, P3, !PT ;  /* 0x000000051c1c7c10 */ /* 0x000fe20009ffe4ff */
        /* <DEDUP_REMOVED lines=8> */
[----:B-1----:R-:W4:Y:S01]  /*28cf0*/  LDL.LU R28, [R1+0xa74] ;  /* 0x000a7400011c7983 */ /* 0x002f220000300800 */
[----:B------:R-:W4:Y:S01]  /*28d00*/  LDL.LU R17, [R1+0xa48] ;  /* 0x000a480001117983 */ /* 0x000f220000300800 */
[----:B--2---:R-:W-:-:S05]  /*28d10*/  IADD3 R20, P3, R20, UR8, RZ ;  /* 0x0000000814147c10 */ /* 0x004fca000ff7e0ff */
[----:B------:R1:W-:Y:S04]  /*28d20*/  STL [R1+0xaa8], R20 ;  /* 0x000aa81401007387 */ /* 0x0003e80000100800 */
[----:B-1----:R-:W2:Y:S01]  /*28d30*/  LDL.LU R20, [R1+0xa6c] ;  /* 0x000a6c0001147983 */ /* 0x002ea20000300800 */
[----:B------:R-:W2:Y:S02]  /*28d40*/  LDL.LU R16, [R1+0xa40] ;  /* 0x000a400001107983 */ /* 0x000ea40000300800 */
[----:B------:R-:W2:Y:S01]  /*28d50*/  LDL.LU R21, [R1+0xa64] ;  /* 0x000a640001157983 */ /* 0x000ea20000300800 */
[----:B---3--:R-:W-:Y:S02]  /*28d60*/  IADD3.X R3, R3, UR5, RZ, P4, !PT ;  /* 0x0000000503037c10 */ /* 0x008fe4000a7fe4ff */
[----:B------:R-:W-:-:S02]  /*28d70*/  IADD3 R5, P4, R5, UR8, RZ ;  /* 0x0000000805057c10 */ /* 0x000fc4000ff9e0ff */
[----:B------:R-:W-:Y:S01]  /*28d80*/  IADD3.X R24, R24, UR5, RZ, P5, !PT ;  /* 0x0000000518187c10 */ /* 0x000fe2000affe4ff */
[----:B------:R1:W-:Y:S01]  /*28d90*/  STL [R1+0xacc], R3 ;  /* 0x000acc0301007387 */ /* 0x0003e20000100800 */
[----:B------:R-:W-:-:S03]  /*28da0*/  IADD3 R25, P5, R25, UR8, RZ ;  /* 0x0000000819197c10 */ /* 0x000fc6000ffbe0ff */
[----:B-1----:R-:W3:Y:S01]  /*28db0*/  LDL.LU R3, [R1+0xa38] ;  /* 0x000a380001037983 */ /* 0x002ee20000300800 */
[----:B----4-:R-:W-:Y:S01]  /*28dc0*/  IADD3.X R26, R26, UR5, RZ, P6, !PT ;  /* 0x000000051a1a7c10 */ /* 0x010fe2000b7fe4ff */
[----:B------:R-:W-:Y:S02]  /*28dd0*/  IADD3 R27, P6, R27, UR8, RZ ;  /* 0x000000081b1b7c10 */ /* 0x000fe4000ffde0ff */
[----:B------:R-:W-:Y:S01]  /*28de0*/  STL [R1+0xaa0], R5 ;  /* 0x000aa00501007387 */ /* 0x000fe20000100800 */
[----:B------:R-:W-:Y:S02]  /*28df0*/  IADD3.X R22, R22, UR5, RZ, P1, !PT ;  /* 0x0000000516167c10 */ /* 0x000fe40008ffe4ff */
[----:B------:R-:W-:Y:S01]  /*28e00*/  IADD3.X R18, R18, UR5, RZ, P2, !PT ;  /* 0x0000000512127c10 */ /* 0x000fe200097fe4ff */
[----:B------:R-:W-:Y:S01]  /*28e10*/  STL [R1+0xac4], R24 ;  /* 0x000ac41801007387 */ /* 0x000fe20000100800 */
[----:B------:R-:W-:Y:S01]  /*28e20*/  STL [R1+0xa98], R25 ;  /* 0x000a981901007387 */ /* 0x000fe20000100800 */
[----:B------:R-:W-:-:S02]  /*28e30*/  IADD3 R23, P1, R23, UR8, RZ ;  /* 0x0000000817177c10 */ /* 0x000fc4000ff3e0ff */
[----:B------:R-:W-:Y:S01]  /*28e40*/  IADD3 R29, P2, R29, UR8, RZ ;  /* 0x000000081d1d7c10 */ /* 0x000fe2000ff5e0ff */
[----:B------:R-:W-:Y:S01]  /*28e50*/  STL [R1+0xabc], R26 ;  /* 0x000abc1a01007387 */ /* 0x000fe20000100800 */
[----:B------:R-:W-:Y:S02]  /*28e60*/  STL [R1+0xa90], R27 ;  /* 0x000a901b01007387 */ /* 0x000fe40000100800 */
[----:B------:R-:W-:Y:S01]  /*28e70*/  STL [R1+0xab4], R22 ;  /* 0x000ab41601007387 */ /* 0x000fe20000100800 */
[----:B------:R-:W-:Y:S01]  /*28e80*/  IADD3.X R19, R19, UR5, RZ, P3, !PT ;  /* 0x0000000513137c10 */ /* 0x000fe20009ffe4ff */
[----:B------:R1:W-:Y:S01]  /*28e90*/  STL [R1+0xa80], R29 ;  /* 0x000a801d01007387 */ /* 0x0003e20000100800 */
[----:B------:R-:W-:Y:S01]  /*28ea0*/  STL [R1+0xa88], R23 ;  /* 0x000a881701007387 */ /* 0x000fe20000100800 */
[----:B------:R-:W-:Y:S02]  /*28eb0*/  IADD3 R6, P3, R6, UR8, RZ ;  /* 0x0000000806067c10 */ /* 0x000fe4000ff7e0ff */
[----:B------:R-:W-:-:S02]  /*28ec0*/  IADD3.X R7, R7, UR5, RZ, P4, !PT ;  /* 0x0000000507077c10 */ /* 0x000fc4000a7fe4ff */
[----:B------:R-:W-:Y:S01]  /*28ed0*/  IADD3 R8, P4, R8, UR8, RZ ;  /* 0x0000000808087c10 */ /* 0x000fe2000ff9e0ff */
[----:B-1----:R-:W4:Y:S01]  /*28ee0*/  LDL.LU R29, [R1+0xa5c] ;  /* 0x000a5c00011d7983 */ /* 0x002f220000300800 */
[----:B------:R-:W-:Y:S02]  /*28ef0*/  STL [R1+0xaac], R18 ;  /* 0x000aac1201007387 */ /* 0x000fe40000100800 */
[----:B------:R-:W-:Y:S01]  /*28f00*/  STL [R1+0xaa4], R19 ;  /* 0x000aa41301007387 */ /* 0x000fe20000100800 */
[----:B------:R-:W-:Y:S01]  /*28f10*/  IADD3.X R2, R2, UR5, RZ, P5, !PT ;  /* 0x0000000502027c10 */ /* 0x000fe2000affe4ff */
[----:B------:R-:W-:Y:S01]  /*28f20*/  STL [R1+0xa78], R6 ;  /* 0x000a780601007387 */ /* 0x000fe20000100800 */
[----:B------:R-:W-:Y:S02]  /*28f30*/  IADD3 R9, P5, R9, UR8, RZ ;  /* 0x0000000809097c10 */ /* 0x000fe4000ffbe0ff */
[----:B------:R-:W-:Y:S01]  /*28f40*/  IADD3.X R10, R10, UR5, RZ, P6, !PT ;  /* 0x000000050a0a7c10 */ /* 0x000fe2000b7fe4ff */
[----:B------:R-:W-:Y:S01]  /*28f50*/  IADD3 R11, P6, R11, UR8, RZ ;  /* 0x000000080b0b7c10 */ /* 0x000fe2000ffde0ff */
        /* <DEDUP_REMOVED lines=14> */
[----:B------:R-:W-:Y:S03]  /*29040*/  STL [R1+0xa7c], R14 ;  /* 0x000a7c0e01007387 */ /* 0x000fe60000100800 */
[----:B-1----:R-:W4:Y:S01]  /*29050*/  LDL.LU R28, [R1+0xa54] ;  /* 0x000a5400011c7983 */ /* 0x002f220000300800 */
[----:B------:R-:W-:-:S02]  /*29060*/  IADD3 R15, P2, R15, UR8, RZ ;  /* 0x000000080f0f7c10 */ /* 0x000fc4000ff5e0ff */
[----:B------:R-:W-:-:S03]  /*29070*/  IADD3 R17, P3, R17, UR8, RZ ;  /* 0x0000000811117c10 */ /* 0x000fc6000ff7e0ff */
[----:B------:R-:W-:Y:S01]  /*29080*/  STL [R1+0xa50], R15 ;  /* 0x000a500f01007387 */ /* 0x000fe20000100800 */
[----:B--2---:R-:W-:Y:S01]  /*29090*/  IADD3.X R20, R20, UR5, RZ, P4, !PT ;  /* 0x0000000514147c10 */ /* 0x004fe2000a7fe4ff */
[----:B------:R-:W-:Y:S01]  /*290a0*/  IADD3 R16, P4, R16, UR8, RZ ;  /* 0x0000000810107c10 */ /* 0x000fe2000ff9e0ff */
[----:B------:R-:W-:-:S03]  /*290b0*/  IADD3.X R21, R21, UR5, RZ, P5, !PT ;  /* 0x0000000515157c10 */ /* 0x000fc6000affe4ff */
[----:B------:R1:W-:Y:S04]  /*290c0*/  STL [R1+0xa6c], R20 ;  /* 0x000a6c1401007387 */ /* 0x0003e80000100800 */
[----:B-1----:R-:W2:Y:S01]  /*290d0*/  LDL.LU R20, [R1+0xa28] ;  /* 0x000a280001147983 */ /* 0x002ea20000300800 */
[----:B------:R-:W-:Y:S02]  /*290e0*/  STL [R1+0xa48], R17 ;  /* 0x000a481101007387 */ /* 0x000fe40000100800 */
[----:B------:R-:W2:Y:S02]  /*290f0*/  LDL.LU R5, [R1+0xa4c] ;  /* 0x000a4c0001057983 */ /* 0x000ea40000300800 */
[----:B------:R-:W-:Y:S01]  /*29100*/  STL [R1+0xa40], R16 ;  /* 0x000a401001007387 */ /* 0x000fe20000100800 */
[----:B------:R-:W2:Y:S01]  /*29110*/  LDL.LU R24, [R1+0xa20] ;  /* 0x000a200001187983 */ /* 0x000ea20000300800 */
[----:B---3--:R-:W-:Y:S01]  /*29120*/  IADD3 R3, P5, R3, UR8, RZ ;  /* 0x0000000803037c10 */ /* 0x008fe2000ffbe0ff */
[----:B------:R-:W-:Y:S02]  /*29130*/  STL [R1+0xa64], R21 ;  /* 0x000a641501007387 */ /* 0x000fe40000100800 */
[----:B------:R-:W3:Y:S02]  /*29140*/  LDL.LU R25, [R1+0xa44] ;  /* 0x000a440001197983 */ /* 0x000ee40000300800 */
[----:B------:R1:W-:Y:S02]  /*29150*/  STL [R1+0xa38], R3 ;  /* 0x000a380301007387 */ /* 0x0003e40000100800 */
[----:B------:R-:W3:Y:S02]  /*29160*/  LDL.LU R26, [R1+0xa18] ;  /* 0x000a1800011a7983 */ /* 0x000ee40000300800 */
[----:B------:R-:W3:Y:S01]  /*29170*/  LDL.LU R27, [R1+0xa3c] ;  /* 0x000a3c00011b7983 */ /* 0x000ee20000300800 */
[----:B------:R-:W3:Y:S01]  /*29180*/  LDL.LU R22, [R1+0xa10] ;  /* 0x000a100001167983 */ /* 0x000ee20000300800 */
[----:B------:R-:W3:Y:S02]  /*29190*/  LDL.LU R23, [R1+0xa34] ;  /* 0x000a340001177983 */ /* 0x000ee40000300800 */
[----:B------:R-:W3:Y:S01]  /*291a0*/  LDL.LU R18, [R1+0xa08] ;  /* 0x000a080001127983 */ /* 0x000ee20000300800 */
[----:B-1----:R-:W3:Y:S01]  /*291b0*/  LDL.LU R3, [R1+0xa2c] ;  /* 0x000a2c0001037983 */ /* 0x002ee20000300800 */
[----:B------:R-:W3:Y:S02]  /*291c0*/  LDL.LU R19, [R1+0xa00] ;  /* 0x000a000001137983 */ /* 0x000ee40000300800 */
[----:B------:R-:W3:Y:S02]  /*291d0*/  LDL.LU R6, [R1+0xa24] ;  /* 0x000a240001067983 */ /* 0x000ee40000300800 */
[----:B------:R-:W3:Y:S01]  /*291e0*/  LDL.LU R7, [R1+0x9f8] ;  /* 0x0009f80001077983 */ /* 0x000ee20000300800 */
[----:B----4-:R-:W-:-:S05]  /*291f0*/  IADD3.X R29, R29, UR5, RZ, P6, !PT ;  /* 0x000000051d1d7c10 */ /* 0x010fca000b7fe4ff */
[----:B------:R1:W-:Y:S01]  /*29200*/  STL [R1+0xa5c], R29 ;  /* 0x000a5c1d01007387 */ /* 0x0003e20000100800 */
[----:B------:R-:W4:Y:S03]  /*29210*/  LDL.LU R8, [R1+0xa1c] ;  /* 0x000a1c0001087983 */ /* 0x000f260000300800 */
[----:B-1----:R-:W4:Y:S01]  /*29220*/  LDL.LU R29, [R1+0x9f0] ;  /* 0x0009f000011d7983 */ /* 0x002f220000300800 */
[----:B------:R-:W4:Y:S02]  /*29230*/  LDL.LU R9, [R1+0xa14] ;  /* 0x000a140001097983 */ /* 0x000f240000300800 */
[----:B------:R-:W4:Y:S02]  /*29240*/  LDL.LU R10, [R1+0x9e8] ;  /* 0x0009e800010a7983 */ /* 0x000f240000300800 */
[----:B------:R-:W4:Y:S01]  /*29250*/  LDL.LU R11, [R1+0xa0c] ;  /* 0x000a0c00010b7983 */ /* 0x000f220000300800 */
[----:B------:R-:W-:-:S05]  /*29260*/  IADD3 R2, P6, R2, UR8, RZ ;  /* 0x0000000802027c10 */ /* 0x000fca000ffde0ff */
        /* <DEDUP_REMOVED lines=10> */
[----:B------:R-:W4:Y:S02]  /*29310*/  LDL.LU R16, [R1+0x9ec] ;  /* 0x0009ec0001107983 */ /* 0x000f240000300800 */
[----:B------:R-:W4:Y:S01]  /*29320*/  LDL.LU R21, [R1+0x9c0] ;  /* 0x0009c00001157983 */ /* 0x000f220000300800 */
[----:B--2---:R-:W-:Y:S02]  /*29330*/  IADD3 R20, P1, R20, UR8, RZ ;  /* 0x0000000814147c10 */ /* 0x004fe4000ff3e0ff */
[----:B------:R-:W-:-:S02]  /*29340*/  IADD3.X R5, R5, UR5, RZ, P2, !PT ;  /* 0x0000000505057c10 */ /* 0x000fc400097fe4ff */
[----:B------:R-:W-:Y:S01]  /*29350*/  IADD3 R24, P2, R24, UR8, RZ ;  /* 0x0000000818187c10 */ /* 0x000fe2000ff5e0ff */
[----:B------:R1:W-:Y:S01]  /*29360*/  STL [R1+0xa28], R20 ;  /* 0x000a281401007387 */ /* 0x0003e20000100800 */
[----:B---3--:R-:W-:Y:S02]  /*29370*/  IADD3.X R25, R25, UR5, RZ, P3, !PT ;  /* 0x0000000519197c10 */ /* 0x008fe40009ffe4ff */
[----:B------:R-:W-:Y:S02]  /*29380*/  IADD3 R26, P3, R26, UR8, RZ ;  /* 0x000000081a1a7c10 */ /* 0x000fe4000ff7e0ff */
[----:B------:R-:W-:Y:S01]  /*29390*/  IADD3.X R27, R27, UR5, RZ, P4, !PT ;  /* 0x000000051b1b7c10 */ /* 0x000fe2000a7fe4ff */
[----:B------:R-:W-:Y:S01]  /*293a0*/  IADD3 R22, P4, R22, UR8, RZ ;  /* 0x0000000816167c10 */ /* 0x000fe2000ff9e0ff */
[----:B-1----:R-:W2:Y:S01]  /*293b0*/  LDL.LU R20, [R1+0x9e4] ;  /* 0x0009e40001147983 */ /* 0x002ea20000300800 */
[----:B------:R-:W-:Y:S02]  /*293c0*/  STL [R1+0xa4c], R5 ;  /* 0x000a4c0501007387 */ /* 0x000fe40000100800 */
[----:B------:R-:W-:Y:S02]  /*293d0*/  STL [R1+0xa20], R24 ;  /* 0x000a201801007387 */ /* 0x000fe40000100800 */
[----:B------:R-:W-:Y:S01]  /*293e0*/  STL [R1+0xa44], R25 ;  /* 0x000a441901007387 */ /* 0x000fe20000100800 */
[----:B------:R-:W-:-:S02]  /*293f0*/  IADD3.X R3, R3, UR5, RZ, P6, !PT ;  /* 0x0000000503037c10 */ /* 0x000fc4000b7fe4ff */
[----:B------:R-:W-:Y:S01]  /*29400*/  IADD3.X R23, R23, UR5, RZ, P5, !PT ;  /* 0x0000000517177c10 */ /* 0x000fe2000affe4ff */
[----:B------:R-:W-:Y:S01]  /*29410*/  STL [R1+0xa18], R26 ;  /* 0x000a181a01007387 */ /* 0x000fe20000100800 */
[----:B------:R-:W-:Y:S02]  /*29420*/  STL [R1+0xa3c], R27 ;  /* 0x000a3c1b01007387 */ /* 0x000fe40000100800 */
[----:B------:R-:W-:Y:S01]  /*29430*/  STL [R1+0xa10], R22 ;  /* 0x000a101601007387 */ /* 0x000fe20000100800 */
[----:B------:R-:W-:Y:S01]  /*29440*/  IADD3 R18, P5, R18, UR8, RZ ;  /* 0x0000000812127c10 */ /* 0x000fe2000ffbe0ff */
[----:B------:R1:W-:Y:S01]  /*29450*/  STL [R1+0xa2c], R3 ;  /* 0x000a2c0301007387 */ /* 0x0003e20000100800 */
[----:B------:R-:W-:Y:S01]  /*29460*/  STL [R1+0xa34], R23 ;  /* 0x000a341701007387 */ /* 0x000fe20000100800 */
[----:B------:R-:W-:Y:S02]  /*29470*/  IADD3 R19, P6, R19, UR8, RZ ;  /* 0x0000000813137c10 */ /* 0x000fe4000ffde0ff */
[----:B------:R-:W-:Y:S01]  /*29480*/  IADD3.X R6, R6, UR5, RZ, P1, !PT ;  /* 0x0000000506067c10 */ /* 0x000fe20008ffe4ff */
[----:B------:R-:W-:Y:S01]  /*29490*/  IADD3 R7, P1, R7, UR8, RZ ;  /* 0x0000000807077c10 */ /* 0x000fe2000ff3e0ff */
[----:B-1----:R-:W3:Y:S01]  /*294a0*/  LDL.LU R3, [R1+0x9b8] ;  /* 0x0009b80001037983 */ /* 0x002ee20000300800 */
[----:B----4-:R-:W-:-:S03]  /*294b0*/  IADD3.X R8, R8, UR5, RZ, P2, !PT ;  /* 0x0000000508087c10 */ /* 0x010fc600097fe4ff */
[----:B------:R-:W-:Y:S04]  /*294c0*/  STL [R1+0xa08], R18 ;  /* 0x000a081201007387 */ /* 0x000fe80000100800 */
[----:B------:R-:W-:Y:S01]  /*294d0*/  STL [R1+0xa00], R19 ;  /* 0x000a001301007387 */ /* 0x000fe20000100800 */
[----:B------:R-:W-:Y:S01]  /*294e0*/  STL [R1+0xa24], R6 ;  /* 0x000a240601007387 */ /* 0x000fe20000100800 */
[----:B------:R-:W-:Y:S02]  /*294f0*/  IADD3 R29, P2, R29, UR8, RZ ;  /* 0x000000081d1d7c10 */ /* 0x000fe4000ff5e0ff */
[----:B------:R-:W-:Y:S01]  /*29500*/  IADD3.X R9, R9, UR5, RZ, P3, !PT ;  /* 0x0000000509097c10 */ /* 0x000fe20009ffe4ff */
[----:B------:R-:W-:Y:S01]  /*29510*/  IADD3 R10, P3, R10, UR8, RZ ;  /* 0x000000080a0a7c10 */ /* 0x000fe2000ff7e0ff */
[----:B------:R-:W-:Y:S01]  /*29520*/  IADD3.X R11, R11, UR5, RZ, P4, !PT ;  /* 0x000000050b0b7c10 */ /* 0x000fe2000a7fe4ff */
[----:B------:R1:W-:Y:S01]  /*29530*/  STL [R1+0x9f0], R29 ;  /* 0x0009f01d01007387 */ /* 0x0003e20000100800 */
[----:B------:R-:W-:Y:S01]  /*29540*/  STL [R1+0x9f8], R7 ;  /* 0x0009f80701007387 */ /* 0x000fe20000100800 */
[----:B------:R-:W-:-:S02]  /*29550*/  IADD3 R12, P4, R12, UR8, RZ ;  /* 0x000000080c0c7c10 */ /* 0x000fc4000ff9e0ff */
[----:B------:R-:W-:Y:S01]  /*29560*/  IADD3.X R13, R13, UR5, RZ, P5, !PT ;  /* 0x000000050d0d7c10 */ /* 0x000fe2000affe4ff */
[----:B-1----:R-:W2:Y:S01]  /*29570*/  LDL.LU R29, [R1+0x9dc] ;  /* 0x0009dc00011d7983 */ /* 0x002ea20000300800 */
[----:B------:R-:W-:Y:S01]  /*29580*/  STL [R1+0xa1c], R8 ;  /* 0x000a1c0801007387 */ /* 0x000fe20000100800 */
[----:B------:R-:W-:Y:S01]  /*29590*/  IADD3.X R15, R15, UR5, RZ, P6, !PT ;  /* 0x000000050f0f7c10 */ /* 0x000fe2000b7fe4ff */
[----:B------:R-:W-:Y:S01]  /*295a0*/  STL [R1+0xa14], R9 ;  /* 0x000a140901007387 */ /* 0x000fe20000100800 */
[----:B------:R-:W-:Y:S01]  /*295b0*/  STL [R1+0x9e8], R10 ;  /* 0x0009e80a01007387 */ /* 0x000fe20000100800 */
[----:B------:R-:W-:Y:S02]  /*295c0*/  IADD3 R14, P5, R14, UR8, RZ ;  /* 0x000000080e0e7c10 */ /* 0x000fe4000ffbe0ff */
[----:B------:R-:W-:Y:S01]  /*295d0*/  IADD3 R2, P6, R2, UR8, RZ ;  /* 0x0000000802027c10 */ /* 0x000fe2000ffde0ff */
[----:B------:R-:W-:Y:S01]  /*295e0*/  STL [R1+0xa0c], R11 ;  /* 0x000a0c0b01007387 */ /* 0x000fe20000100800 */
[----:B------:R-:W-:Y:S01]  /*295f0*/  STL [R1+0x9e0], R12 ;  /* 0x0009e00c01007387 */ /* 0x000fe20000100800 */
[----:B------:R-:W-:Y:S01]  /*29600*/  STL [R1+0xa04], R13 ;  /* 0x000a040d01007387 */ /* 0x000fe20000100800 */
[----:B------:R-:W-:Y:S01]  /*29610*/  IADD3.X R17, R17, UR5, RZ, P1, !PT ;  /* 0x0000000511117c10 */ /* 0x000fe20008ffe4ff */
[----:B------:R1:W-:Y:S01]  /*29620*/  STL [R1+0x9d0], R2 ;  /* 0x0009d00201007387 */ /* 0x0003e20000100800 */
[----:B------:R-:W-:Y:S04]  /*29630*/  STL [R1+0x9d8], R14 ;  /* 0x0009d80e01007387 */ /* 0x000fe80000100800 */
[----:B-1----:R-:W2:Y:S01]  /*29640*/  LDL.LU R2, [R1+0x9b0] ;  /* 0x0009b00001027983 */ /* 0x002ea20000300800 */
[----:B------:R-:W-:-:S03]  /*29650*/  IADD3 R28, P1, R28, UR8, RZ ;  /* 0x000000081c1c7c10 */ /* 0x000fc6000ff3e0ff */
[----:B------:R-:W-:Y:S04]  /*29660*/  STL [R1+0x9fc], R15 ;  /* 0x0009fc0f01007387 */ /* 0x000fe80000100800 */
[----:B------:R1:W-:Y:S04]  /*29670*/  STL [R1+0x9c8], R28 ;  /* 0x0009c81c01007387 */ /* 0x0003e80000100800 */
[----:B-1----:R-:W2:Y:S01]  /*29680*/  LDL.LU R28, [R1+0x9d4] ;  /* 0x0009d400011c7983 */ /* 0x002ea20000300800 */
[----:B------:R-:W-:Y:S01]  /*29690*/  IADD3.X R16, R16, UR5, RZ, P2, !PT ;  /* 0x0000000510107c10 */ /* 0x000fe200097fe4ff */
[----:B------:R-:W-:-:S02]  /*296a0*/  IADD3 R21, P2, R21, UR8, RZ ;  /* 0x0000000815157c10 */ /* 0x000fc4000ff5e0ff */
[----:B------:R1:W-:Y:S01]  /*296b0*/  STL [R1+0x9f4], R17 ;  /* 0x0009f41101007387 */ /* 0x0003e20000100800 */
[----:B------:R-:W2:Y:S01]  /*296c0*/  LDL.LU R5, [R1+0x9a8] ;  /* 0x0009a80001057983 */ /* 0x000ea20000300800 */
[----:B------:R0:W-:Y:S02]  /*296d0*/  STL [R1+0x9ec], R16 ;  /* 0x0009ec1001007387 */ /* 0x0001e40000100800 */
[----:B------:R-:W2:Y:S02]  /*296e0*/  LDL.LU R24, [R1+0x9cc] ;  /* 0x0009cc0001187983 */ /* 0x000ea40000300800 */
[----:B------:R0:W-:Y:S01]  /*296f0*/  STL [R1+0x9c0], R21 ;  /* 0x0009c01501007387 */ /* 0x0001e20000100800 */
[----:B------:R-:W2:Y:S02]  /*29700*/  LDL.LU R25, [R1+0x9a0] ;  /* 0x0009a00001197983 */ /* 0x000ea40000300800 */
[----:B--2---:R-:W-:-:S05]  /*29710*/  IADD3.X R20, R20, UR5, RZ, P3, !PT ;  /* 0x0000000514147c10 */ /* 0x004fca0009ffe4ff */
[----:B------:R2:W-:Y:S01]  /*29720*/  STL [R1+0x9e4], R20 ;  /* 0x0009e41401007387 */ /* 0x0005e20000100800 */
[----:B------:R-:W4:Y:S02]  /*29730*/  LDL.LU R26, [R1+0x9c4] ;  /* 0x0009c400011a7983 */ /* 0x000f240000300800 */
[----:B------:R-:W4:Y:S02]  /*29740*/  LDL.LU R27, [R1+0x998] ;  /* 0x00099800011b7983 */ /* 0x000f240000300800 */
[----:B------:R-:W4:Y:S01]  /*29750*/  LDL.LU R22, [R1+0x9bc] ;  /* 0x0009bc0001167983 */ /* 0x000f220000300800 */
[----:B------:R-:W4:Y:S01]  /*29760*/  LDL.LU R23, [R1+0x990] ;  /* 0x0009900001177983 */ /* 0x000f220000300800 */
[----:B------:R-:W4:Y:S02]  /*29770*/  LDL.LU R18, [R1+0x9b4] ;  /* 0x0009b40001127983 */ /* 0x000f240000300800 */
[----:B------:R-:W4:Y:S02]  /*29780*/  LDL.LU R12, [R1+0x988] ;  /* 0x00098800010c7983 */ /* 0x000f240000300800 */
[----:B------:R-:W4:Y:S01]  /*29790*/  LDL.LU R19, [R1+0x9ac] ;  /* 0x0009ac0001137983 */ /* 0x000f220000300800 */
[----:B------:R-:W4:Y:S01]  /*297a0*/  LDL.LU R6, [R1+0x980] ;  /* 0x0009800001067983 */ /* 0x000f220000300800 */
[----:B------:R-:W4:Y:S01]  /*297b0*/  LDL.LU R7, [R1+0x9a4] ;  /* 0x0009a40001077983 */ /* 0x000f220000300800 */
[----:B---3--:R-:W-:-:S05]  /*297c0*/  IADD3 R3, P3, R3, UR8, RZ ;  /* 0x0000000803037c10 */ /* 0x008fca000ff7e0ff */
[----:B------:R3:W-:Y:S01]  /*297d0*/  STL [R1+0x9b8], R3 ;  /* 0x0009b80301007387 */ /* 0x0007e20000100800 */
[----:B------:R-:W4:Y:S02]  /*297e0*/  LDL.LU R8, [R1+0x978] ;  /* 0x0009780001087983 */ /* 0x000f240000300800 */
[----:B------:R-:W4:Y:S02]  /*297f0*/  LDL.LU R13, [R1+0x99c] ;  /* 0x00099c00010d7983 */ /* 0x000f240000300800 */
[----:B------:R-:W4:Y:S01]  /*29800*/  LDL.LU R9, [R1+0x970] ;  /* 0x0009700001097983 */ /* 0x000f220000300800 */
[----:B------:R-:W4:Y:S01]  /*29810*/  LDL.LU R10, [R1+0x994] ;  /* 0x00099400010a7983 */ /* 0x000f220000300800 */
[----:B------:R-:W4:Y:S01]  /*29820*/  LDL.LU R11, [R1+0x968] ;  /* 0x00096800010b7983 */ /* 0x000f220000300800 */
[----:B--2---:R-:W-:-:S05]  /*29830*/  IADD3.X R29, R29, UR5, RZ, P4, !PT ;  /* 0x000000051d1d7c10 */ /* 0x004fca000a7fe4ff */
[----:B------:R2:W-:Y:S01]  /*29840*/  STL [R1+0x9dc], R29 ;  /* 0x0009dc1d01007387 */ /* 0x0005e20000100800 */
[----:B------:R-:W4:Y:S02]  /*29850*/  LDL.LU R14, [R1+0x98c] ;  /* 0x00098c00010e7983 */ /* 0x000f240000300800 */
[----:B------:R-:W4:Y:S02]  /*29860*/  LDL.LU R15, [R1+0x960] ;  /* 0x00096000010f7983 */ /* 0x000f240000300800 */
[----:B-1----:R-:W4:Y:S01]  /*29870*/  LDL.LU R17, [R1+0x984] ;  /* 0x0009840001117983 */ /* 0x002f220000300800 */
[----:B0-----:R-:W4:Y:S01]  /*29880*/  LDL.LU R16, [R1+0x958] ;  /* 0x0009580001107983 */ /* 0x001f220000300800 */
[----:B------:R-:W4:Y:S02]  /*29890*/  LDL.LU R21, [R1+0x97c] ;  /* 0x00097c0001157983 */ /* 0x000f240000300800 */
[----:B------:R-:W4:Y:S02]  /*298a0*/  LDL.LU R20, [R1+0x950] ;  /* 0x0009500001147983 */ /* 0x000f240000300800 */
[----:B---3--:R-:W3:Y:S01]  /*298b0*/  LDL.LU R3, [R1+0x974] ;  /* 0x0009740001037983 */ /* 0x008ee20000300800 */
[----:B------:R-:W-:-:S05]  /*298c0*/  IADD3 R2, P4, R2, UR8, RZ ;  /* 0x0000000802027c10 */ /* 0x000fca000ff9e0ff */
[----:B------:R0:W-:Y:S01]  /*298d0*/  STL [R1+0x9b0], R2 ;  /* 0x0009b00201007387 */ /* 0x0001e20000100800 */
[----:B--2---:R-:W2:Y:S03]  /*298e0*/  LDL.LU R29, [R1+0x948] ;  /* 0x00094800011d7983 */ /* 0x004ea60000300800 */
[----:B0-----:R-:W2:Y:S01]  /*298f0*/  LDL.LU R2, [R1+0x96c] ;  /* 0x00096c0001027983 */ /* 0x001ea20000300800 */
[----:B------:R-:W-:-:S05]  /*29900*/  IADD3.X R28, R28, UR5, RZ, P5, !PT ;  /* 0x000000051c1c7c10 */ /* 0x000fca000affe4ff */
[----:B------:R0:W-:Y:S04]  /*29910*/  STL [R1+0x9d4], R28 ;  /* 0x0009d41c01007387 */ /* 0x0001e80000100800 */
[----:B0-----:R-:W2:Y:S01]  /*29920*/  LDL.LU R28, [R1+0x940] ;  /* 0x00094000011c7983 */ /* 0x001ea20000300800 */
[----:B------:R-:W-:Y:S02]  /*29930*/  IADD3 R5, P5, R5, UR8, RZ ;  /* 0x0000000805057c10 */ /* 0x000fe4000ffbe0ff */
[----:B------:R-:W-:Y:S01]  /*29940*/  IADD3.X R24, R24, UR5, RZ, P6, !PT ;  /* 0x0000000518187c10 */ /* 0x000fe2000b7fe4ff */
[----:B------:R-:W-:Y:S02]  /*29950*/  IADD3 R25, P6, R25, UR8, RZ ;  /* 0x0000000819197c10 */ /* 0x000fe4000ffde0ff */
[----:B------:R-:W-:Y:S02]  /*29960*/  STL [R1+0x9a8], R5 ;  /* 0x0009a80501007387 */ /* 0x000fe40000100800 */
[----:B------:R-:W-:Y:S02]  /*29970*/  STL [R1+0x9cc], R24 ;  /* 0x0009cc1801007387 */ /* 0x000fe40000100800 */
[----:B------:R-:W-:Y:S01]  /*29980*/  STL [R1+0x9a0], R25 ;  /* 0x0009a01901007387 */ /* 0x000fe20000100800 */
[----:B----4-:R-:W-:Y:S01]  /*29990*/  IADD3.X R26, R26, UR5, RZ, P1, !PT ;  /* 0x000000051a1a7c10 */ /* 0x010fe20008ffe4ff */
[----:B------:R-:W-:Y:S01]  /*299a0*/  IADD3 R27, P1, R27, UR8, RZ ;  /* 0x000000081b1b7c10 */ /* 0x000fe2000ff3e0ff */
[----:B------:R-:W-:-:S02]  /*299b0*/  IADD3.X R22, R22, UR5, RZ, P2, !PT ;  /* 0x0000000516167c10 */ /* 0x000fc400097fe4ff */
[----:B------:R-:W-:Y:S01]  /*299c0*/  IADD3.X R18, R18, UR5, RZ, P3, !PT ;  /* 0x0000000512127c10 */ /* 0x000fe20009ffe4ff */
[----:B------:R-:W-:Y:S01]  /*299d0*/  IADD3 R12, P3, R12, UR8, RZ ;  /* 0x000000080c0c7c10 */ /* 0x000fe2000ff7e0ff */
[----:B------:R-:W-:Y:S01]  /*299e0*/  IADD3 R23, P2, R23, UR8, RZ ;  /* 0x0000000817177c10 */ /* 0x000fe2000ff5e0ff */
[----:B------:R-:W-:Y:S01]  /*299f0*/  STL [R1+0x9c4], R26 ;  /* 0x0009c41a01007387 */ /* 0x000fe20000100800 */
[----:B------:R-:W-:Y:S02]  /*29a00*/  STL [R1+0x998], R27 ;  /* 0x0009981b01007387 */ /* 0x000fe40000100800 */
[----:B------:R-:W-:Y:S01]  /*29a10*/  STL [R1+0x9bc], R22 ;  /* 0x0009bc1601007387 */ /* 0x000fe20000100800 */
[----:B------:R-:W-:Y:S01]  /*29a20*/  IADD3.X R19, R19, UR5, RZ, P4, !PT ;  /* 0x0000000513137c10 */ /* 0x000fe2000a7fe4ff */
[----:B------:R0:W-:Y:S01]  /*29a30*/  STL [R1+0x988], R12 ;  /* 0x0009880c01007387 */ /* 0x0001e20000100800 */
[----:B------:R-:W-:Y:S01]  /*29a40*/  IADD3 R6, P4, R6, UR8, RZ ;  /* 0x0000000806067c10 */ /* 0x000fe2000ff9e0ff */
[----:B------:R-:W-:Y:S01]  /*29a50*/  STL [R1+0x990], R23 ;  /* 0x0009901701007387 */ /* 0x000fe20000100800 */
[----:B------:R-:W-:-:S02]  /*29a60*/  IADD3.X R7, R7, UR5, RZ, P5, !PT ;  /* 0x0000000507077c10 */ /* 0x000fc4000affe4ff */
[----:B------:R-:W-:Y:S01]  /*29a70*/  IADD3.X R13, R13, UR5, RZ, P6, !PT ;  /* 0x000000050d0d7c10 */ /* 0x000fe2000b7fe4ff */
[----:B0-----:R-:W4:Y:S01]  /*29a80*/  LDL.LU R12, [R1+0x964] ;  /* 0x00096400010c7983 */ /* 0x001f220000300800 */
[----:B------:R-:W-:Y:S01]  /*29a90*/  STL [R1+0x9b4], R18 ;  /* 0x0009b41201007387 */ /* 0x000fe20000100800 */
[----:B------:R-:W-:Y:S01]  /*29aa0*/  IADD3 R8, P5, R8, UR8, RZ ;  /* 0x0000000808087c10 */ /* 0x000fe2000ffbe0ff */
[----:B------:R-:W-:Y:S01]  /*29ab0*/  STL [R1+0x9ac], R19 ;  /* 0x0009ac1301007387 */ /* 0x000fe20000100800 */
[----:B------:R-:W-:Y:S01]  /*29ac0*/  STL [R1+0x980], R6 ;  /* 0x0009800601007387 */ /* 0x000fe20000100800 */
[----:B------:R-:W-:Y:S01]  /*29ad0*/  IADD3 R9, P6, R9, UR8, RZ ;  /* 0x0000000809097c10 */ /* 0x000fe2000ffde0ff */
[----:B------:R0:W-:Y:S01]  /*29ae0*/  STL [R1+0x99c], R13 ;  /* 0x00099c0d01007387 */ /* 0x0001e20000100800 */
[----:B------:R-:W-:Y:S01]  /*29af0*/  IADD3.X R10, R10, UR5, RZ, P1, !PT ;  /* 0x000000050a0a7c10 */ /* 0x000fe20008ffe4ff */
[----:B------:R-:W-:Y:S01]  /*29b00*/  STL [R1+0x9a4], R7 ;  /* 0x0009a40701007387 */ /* 0x000fe20000100800 */
[----:B------:R-:W-:-:S03]  /*29b10*/  IADD3 R11, P1, R11, UR8, RZ ;  /* 0x000000080b0b7c10 */ /* 0x000fc6000ff3e0ff */
[----:B0-----:R-:W4:Y:S01]  /*29b20*/  LDL.LU R13, [R1+0x938] ;  /* 0x00093800010d7983 */ /* 0x001f220000300800 */
[----:B------:R-:W-:Y:S02]  /*29b30*/  STL [R1+0x978], R8 ;  /* 0x0009780801007387 */ /* 0x000fe40000100800 */
[----:B------:R-:W-:Y:S02]  /*29b40*/  STL [R1+0x970], R9 ;  /* 0x0009700901007387 */ /* 0x000fe40000100800 */
[----:B------:R-:W-:Y:S01]  /*29b50*/  STL [R1+0x994], R10 ;  /* 0x0009940a01007387 */ /* 0x000fe20000100800 */
[----:B------:R-:W-:Y:S01]  /*29b60*/  STL [R1+0x968], R11 ;  /* 0x0009680b01007387 */ /* 0x000fe20000100800 */
[----:B------:R-:W-:Y:S01]  /*29b70*/  IADD3.X R14, R14, UR5, RZ, P2, !PT ;  /* 0x000000050e0e7c10 */ /* 0x000fe200097fe4ff */
[----:B------:R-:W-:Y:S01]  /*29b80*/  IADD3 R15, P2, R15, UR8, RZ ;  /* 0x000000080f0f7c10 */ /* 0x000fe2000ff5e0ff */
[----:B------:R-:W-:Y:S01]  /*29b90*/  IADD3.X R17, R17, UR5, RZ, P3, !PT ;  /* 0x0000000511117c10 */ /* 0x000fe20009ffe4ff */
[----:B------:R-:W-:Y:S01]  /*29ba0*/  IADD3 R16, P3, R16, UR8, RZ ;  /* 0x0000000810107c10 */ /* 0x000fe2000ff7e0ff */
[----:B------:R-:W-:Y:S01]  /*29bb0*/  IADD3.X R21, R21, UR5, RZ, P4, !PT ;  /* 0x0000000515157c10 */ /* 0x000fe2000a7fe4ff */
[----:B------:R0:W-:Y:S01]  /*29bc0*/  STL [R1+0x98c], R14 ;  /* 0x00098c0e01007387 */ /* 0x0001e20000100800 */
[----:B------:R1:W-:Y:S01]  /*29bd0*/  STL [R1+0x960], R15 ;  /* 0x0009600f01007387 */ /* 0x0003e20000100800 */
[----:B------:R-:W-:-:S02]  /*29be0*/  IADD3 R20, P4, R20, UR8, RZ ;  /* 0x0000000814147c10 */ /* 0x000fc4000ff9e0ff */
[----:B---3--:R-:W-:Y:S01]  /*29bf0*/  IADD3.X R3, R3, UR5, RZ, P5, !PT ;  /* 0x0000000503037c10 */ /* 0x008fe2000affe4ff */
[----:B0-----:R-:W3:Y:S01]  /*29c00*/  LDL.LU R14, [R1+0x95c] ;  /* 0x00095c00010e7983 */ /* 0x001ee20000300800 */
[----:B------:R0:W-:Y:S02]  /*29c10*/  STL [R1+0x984], R17 ;  /* 0x0009841101007387 */ /* 0x0001e40000100800 */
[----:B------:R2:W-:Y:S02]  /*29c20*/  STL [R1+0x958], R16 ;  /* 0x0009581001007387 */ /* 0x0005e40000100800 */
[----:B------:R2:W-:Y:S01]  /*29c30*/  STL [R1+0x97c], R21 ;  /* 0x00097c1501007387 */ /* 0x0005e20000100800 */
[----:B-1----:R-:W3:Y:S01]  /*29c40*/  LDL.LU R15, [R1+0x930] ;  /* 0x00093000010f7983 */ /* 0x002ee20000300800 */
[----:B--2---:R-:W-:Y:S01]  /*29c50*/  IADD3 R29, P5, R29, UR8, RZ ;  /* 0x000000081d1d7c10 */ /* 0x004fe2000ffbe0ff */
[----:B------:R-:W-:Y:S02]  /*29c60*/  STL [R1+0x950], R20 ;  /* 0x0009501401007387 */ /* 0x000fe40000100800 */
[----:B------:R1:W-:Y:S01]  /*29c70*/  STL [R1+0x974], R3 ;  /* 0x0009740301007387 */ /* 0x0003e20000100800 */
[----:B------:R-:W2:Y:S02]  /*29c80*/  LDL.LU R5, [R1+0x954] ;  /* 0x0009540001057983 */ /* 0x000ea40000300800 */
[----:B------:R1:W-:Y:S01]  /*29c90*/  STL [R1+0x948], R29 ;  /* 0x0009481d01007387 */ /* 0x0003e20000100800 */
[----:B0-----:R-:W2:Y:S01]  /*29ca0*/  LDL.LU R17, [R1+0x928] ;  /* 0x0009280001117983 */ /* 0x001ea20000300800 */
[----:B------:R-:W-:-:S05]  /*29cb0*/  IADD3.X R2, R2, UR5, RZ, P6, !PT ;  /* 0x0000000502027c10 */ /* 0x000fca000b7fe4ff */
[----:B------:R0:W-:Y:S01]  /*29cc0*/  STL [R1+0x96c], R2 ;  /* 0x00096c0201007387 */ /* 0x0001e20000100800 */
[----:B------:R-:W2:Y:S01]  /*29cd0*/  LDL.LU R16, [R1+0x94c] ;  /* 0x00094c0001107983 */ /* 0x000ea20000300800 */
[----:B------:R-:W-:-:S05]  /*29ce0*/  IADD3 R28, P6, R28, UR8, RZ ;  /* 0x000000081c1c7c10 */ /* 0x000fca000ffde0ff */
[----:B------:R0:W-:Y:S01]  /*29cf0*/  STL [R1+0x940], R28 ;  /* 0x0009401c01007387 */ /* 0x0001e20000100800 */
[----:B------:R-:W2:Y:S02]  /*29d00*/  LDL.LU R21, [R1+0x920] ;  /* 0x0009200001157983 */ /* 0x000ea40000300800 */
[----:B-1----:R-:W2:Y:S02]  /*29d10*/  LDL.LU R3, [R1+0x944] ;  /* 0x0009440001037983 */ /* 0x002ea40000300800 */
[----:B------:R-:W2:Y:S01]  /*29d20*/  LDL.LU R20, [R1+0x918] ;  /* 0x0009180001147983 */ /* 0x000ea20000300800 */
[----:B------:R-:W2:Y:S01]  /*29d30*/  LDL.LU R29, [R1+0x93c] ;  /* 0x00093c00011d7983 */ /* 0x000ea20000300800 */
[----:B0-----:R-:W2:Y:S03]  /*29d40*/  LDL.LU R2, [R1+0x910] ;  /* 0x0009100001027983 */ /* 0x001ea60000300800 */
[----:B------:R-:W2:Y:S01]  /*29d50*/  LDL.LU R28, [R1+0x934] ;  /* 0x00093400011c7983 */ /* 0x000ea20000300800 */
[----:B------:R-:W2:Y:S02]  /*29d60*/  LDL.LU R24, [R1+0x92c] ;  /* 0x00092c0001187983 */ /* 0x000ea40000300800 */
[----:B------:R-:W2:Y:S02]  /*29d70*/  LDL.LU R25, [R1+0x900] ;  /* 0x0009000001197983 */ /* 0x000ea40000300800 */
[----:B------:R-:W2:Y:S01]  /*29d80*/  LDL.LU R26, [R1+0x924] ;  /* 0x00092400011a7983 */ /* 0x000ea20000300800 */
[----:B----4-:R-:W-:-:S05]  /*29d90*/  IADD3.X R12, R12, UR5, RZ, P1, !PT ;  /* 0x000000050c0c7c10 */ /* 0x010fca0008ffe4ff */
[----:B------:R0:W-:Y:S01]  /*29da0*/  STL [R1+0x964], R12 ;  /* 0x0009640c01007387 */ /* 0x0001e20000100800 */
[----:B------:R-:W4:Y:S02]  /*29db0*/  LDL.LU R27, [R1+0x8f8] ;  /* 0x0008f800011b7983 */ /* 0x000f240000300800 */
[----:B------:R-:W4:Y:S02]  /*29dc0*/  LDL.LU R22, [R1+0x91c] ;  /* 0x00091c0001167983 */ /* 0x000f240000300800 */
[----:B------:R-:W4:Y:S01]  /*29dd0*/  LDL.LU R23, [R1+0x914] ;  /* 0x0009140001177983 */ /* 0x000f220000300800 */
[----:B------:R-:W4:Y:S01]  /*29de0*/  LDL.LU R18, [R1+0x8e8] ;  /* 0x0008e80001127983 */ /* 0x000f220000300800 */
[----:B------:R-:W4:Y:S01]  /*29df0*/  LDL.LU R19, [R1+0x90c] ;  /* 0x00090c0001137983 */ /* 0x000f220000300800 */
[----:B------:R-:W-:-:S05]  /*29e00*/  IADD3 R13, P1, R13, UR8, RZ ;  /* 0x000000080d0d7c10 */ /* 0x000fca000ff3e0ff */
[----:B------:R1:W-:Y:S01]  /*29e10*/  STL [R1+0x938], R13 ;  /* 0x0009380d01007387 */ /* 0x0003e20000100800 */
[----:B------:R-:W4:Y:S02]  /*29e20*/  LDL.LU R6, [R1+0x8e0] ;  /* 0x0008e00001067983 */ /* 0x000f240000300800 */
[----:B------:R-:W4:Y:S02]  /*29e30*/  LDL.LU R7, [R1+0x904] ;  /* 0x0009040001077983 */ /* 0x000f240000300800 */
[----:B------:R-:W4:Y:S01]  /*29e40*/  LDL.LU R8, [R1+0x8d8] ;  /* 0x0008d80001087983 */ /* 0x000f220000300800 */
[----:B------:R-:W4:Y:S01]  /*29e50*/  LDL.LU R9, [R1+0x8fc] ;  /* 0x0008fc0001097983 */ /* 0x000f220000300800 */
[----:B------:R-:W4:Y:S02]  /*29e60*/  LDL.LU R10, [R1+0x8d0] ;  /* 0x0008d000010a7983 */ /* 0x000f240000300800 */
[----:B------:R-:W4:Y:S02]  /*29e70*/  LDL.LU R11, [R1+0x8c8] ;  /* 0x0008c800010b7983 */ /* 0x000f240000300800 */
[----:B0-----:R-:W4:Y:S01]  /*29e80*/  LDL.LU R12, [R1+0x8ec] ;  /* 0x0008ec00010c7983 */ /* 0x001f220000300800 */
[----:B---3--:R-:W-:-:S02]  /*29e90*/  IADD3.X R14, R14, UR5, RZ, P2, !PT ;  /* 0x000000050e0e7c10 */ /* 0x008fc400097fe4ff */
[----:B------:R-:W-:-:S03]  /*29ea0*/  IADD3 R15, P2, R15, UR8, RZ ;  /* 0x000000080f0f7c10 */ /* 0x000fc6000ff5e0ff */
[----:B------:R0:W-:Y:S01]  /*29eb0*/  STL [R1+0x95c], R14 ;  /* 0x00095c0e01007387 */ /* 0x0001e20000100800 */
[----:B-1----:R-:W3:Y:S01]  /*29ec0*/  LDL.LU R13, [R1+0x8dc] ;  /* 0x0008dc00010d7983 */ /* 0x002ee20000300800 */
[----:B--2---:R-:W-:Y:S02]  /*29ed0*/  IADD3.X R5, R5, UR5, RZ, P3, !PT ;  /* 0x0000000505057c10 */ /* 0x004fe40009ffe4ff */
[----:B------:R-:W-:Y:S01]  /*29ee0*/  IADD3 R17, P3, R17, UR8, RZ ;  /* 0x0000000811117c10 */ /* 0x000fe2000ff7e0ff */
[----:B0-----:R-:W2:Y:S01]  /*29ef0*/  LDL.LU R14, [R1+0x8d4] ;  /* 0x0008d400010e7983 */ /* 0x001ea20000300800 */
[----:B------:R0:W-:Y:S01]  /*29f00*/  STL [R1+0x930], R15 ;  /* 0x0009300f01007387 */ /* 0x0001e20000100800 */
[----:B------:R-:W-:Y:S02]  /*29f10*/  IADD3.X R16, R16, UR5, RZ, P4, !PT ;  /* 0x0000000510107c10 */ /* 0x000fe4000a7fe4ff */
[----:B0-----:R-:W2:Y:S01]  /*29f20*/  LDL.LU R15, [R1+0x8cc] ;  /* 0x0008cc00010f7983 */ /* 0x001ea20000300800 */
[----:B------:R0:W-:Y:S03]  /*29f30*/  STL [R1+0x954], R5 ;  /* 0x0009540501007387 */ /* 0x0001e60000100800 */
[----:B0-----:R0:W5:Y:S01]  /*29f40*/  LDL.LU R5, [R1+0xd18] ;  /* 0x000d180001057983 */ /* 0x0011620000300800 */
[----:B------:R1:W-:Y:S01]  /*29f50*/  STL [R1+0x928], R17 ;  /* 0x0009281101007387 */ /* 0x0003e20000100800 */
[----:B------:R-:W-:-:S02]  /*29f60*/  IADD3 R21, P4, R21, UR8, RZ ;  /* 0x0000000815157c10 */ /* 0x000fc4000ff9e0ff */
[----:B------:R-:W-:Y:S01]  /*29f70*/  IADD3.X R3, R3, UR5, RZ, P5, !PT ;  /* 0x0000000503037c10 */ /* 0x000fe2000affe4ff */
[----:B------:R-:W-:Y:S01]  /*29f80*/  IADD3 R20, P5, R20, UR8, RZ ;  /* 0x0000000814147c10 */ /* 0x000fe2000ffbe0ff */
[----:B------:R-:W-:Y:S01]  /*29f90*/  IADD3.X R29, R29, UR5, RZ, P6, !PT ;  /* 0x000000051d1d7c10 */ /* 0x000fe2000b7fe4ff */
[----:B-1----:R0:W5:Y:S01]  /*29fa0*/  LDL.LU R17, [R1+0xd14] ;  /* 0x000d140001117983 */ /* 0x0021620000300800 */
[----:B------:R1:W-:Y:S01]  /*29fb0*/  STL [R1+0x94c], R16 ;  /* 0x00094c1001007387 */ /* 0x0003e20000100800 */
[----:B------:R-:W-:Y:S02]  /*29fc0*/  IADD3 R2, P6, R2, UR8, RZ ;  /* 0x0000000802027c10 */ /* 0x000fe4000ffde0ff */
[----:B------:R-:W-:Y:S01]  /*29fd0*/  IADD3.X R28, R28, UR5, RZ, P1, !PT ;  /* 0x000000051c1c7c10 */ /* 0x000fe20008ffe4ff */
[----:B-1----:R0:W5:Y:S01]  /*29fe0*/  LDL.LU R16, [R1+0xd10] ;  /* 0x000d100001107983 */ /* 0x0021620000300800 */
[----:B------:R1:W-:Y:S03]  /*29ff0*/  STL [R1+0x920], R21 ;  /* 0x0009201501007387 */ /* 0x0003e60000100800 */
        /* <DEDUP_REMOVED lines=8> */
[----:B-1----:R-:W2:Y:S01]  /*2a080*/  LDL.LU R2, [R1+0xcfc] ;  /* 0x000cfc0001027983 */ /* 0x002ea20000300800 */
[----:B------:R1:W-:Y:S03]  /*2a090*/  STL [R1+0x934], R28 ;  /* 0x0009341c01007387 */ /* 0x0003e60000100800 */
[----:B-1----:R-:W2:Y:S02]  /*2a0a0*/  LDL.LU R28, [R1+0xcf8] ;  /* 0x000cf800011c7983 */ /* 0x002ea40000300800 */
[----:B--2---:R-:W-:-:S05]  /*2a0b0*/  IADD3 R28, P1, R28, UR8, RZ ;  /* 0x000000081c1c7c10 */ /* 0x004fca000ff3e0ff */
[----:B------:R1:W-:Y:S04]  /*2a0c0*/  STL [R1+0x908], R28 ;  /* 0x0009081c01007387 */ /* 0x0003e80000100800 */
[----:B-1----:R-:W2:Y:S01]  /*2a0d0*/  LDL.LU R28, [R1+0xcf4] ;  /* 0x000cf400011c7983 */ /* 0x002ea20000300800 */
[----:B------:R-:W-:Y:S01]  /*2a0e0*/  IADD3.X R24, R24, UR5, RZ, P2, !PT ;  /* 0x0000000518187c10 */ /* 0x000fe200097fe4ff */
[----:B------:R-:W-:Y:S01]  /*2a0f0*/  IADD3 R25, P2, R25, UR8, RZ ;  /* 0x0000000819197c10 */ /* 0x000fe2000ff5e0ff */
[----:B------:R-:W-:Y:S02]  /*2a100*/  IADD3.X R26, R26, UR5, RZ, P3, !PT ;  /* 0x000000051a1a7c10 */ /* 0x000fe40009ffe4ff */
[----:B----4-:R-:W-:Y:S01]  /*2a110*/  IADD3.X R22, R22, UR5, RZ, P4, !PT ;  /* 0x0000000516167c10 */ /* 0x010fe2000a7fe4ff */
[----:B------:R-:W-:Y:S01]  /*2a120*/  IADD3 R27, P3, R27, UR8, RZ ;  /* 0x000000081b1b7c10 */ /* 0x000fe2000ff7e0ff */
[----:B------:R-:W-:Y:S01]  /*2a130*/  STL [R1+0x92c], R24 ;  /* 0x00092c1801007387 */ /* 0x000fe20000100800 */
[----:B------:R-:W-:Y:S02]  /*2a140*/  STL [R1+0x900], R25 ;  /* 0x0009001901007387 */ /* 0x000fe40000100800 */
[----:B------:R-:W-:Y:S01]  /*2a150*/  STL [R1+0x924], R26 ;  /* 0x0009241a01007387 */ /* 0x000fe20000100800 */
[----:B--2---:R-:W-:-:S05]  /*2a160*/  IADD3 R28, P4, R28, UR8, RZ ;  /* 0x000000081c1c7c10 */ /* 0x004fca000ff9e0ff */
[----:B------:R1:W-:Y:S01]  /*2a170*/  STL [R1+0x8f0], R28 ;  /* 0x0008f01c01007387 */ /* 0x0003e20000100800 */
[----:B------:R-:W-:Y:S03]  /*2a180*/  STL [R1+0x8f8], R27 ;  /* 0x0008f81b01007387 */ /* 0x000fe60000100800 */
[----:B-1----:R-:W2:Y:S01]  /*2a190*/  LDL.LU R28, [R1+0xcf0] ;  /* 0x000cf000011c7983 */ /* 0x002ea20000300800 */
[----:B------:R-:W-:Y:S01]  /*2a1a0*/  IADD3.X R23, R23, UR5, RZ, P5, !PT ;  /* 0x0000000517177c10 */ /* 0x000fe2000affe4ff */
[----:B------:R-:W-:Y:S01]  /*2a1b0*/  IADD3 R18, P5, R18, UR8, RZ ;  /* 0x0000000812127c10 */ /* 0x000fe2000ffbe0ff */
[----:B------:R-:W-:Y:S01]  /*2a1c0*/  IADD3.X R19, R19, UR5, RZ, P6, !PT ;  /* 0x0000000513137c10 */ /* 0x000fe2000b7fe4ff */
[----:B------:R-:W-:Y:S01]  /*2a1d0*/  IADD3 R6, P6, R6, UR8, RZ ;  /* 0x0000000806067c10 */ /* 0x000fe2000ffde0ff */
[----:B------:R-:W-:Y:S01]  /*2a1e0*/  STL [R1+0x91c], R22 ;  /* 0x00091c1601007387 */ /* 0x000fe20000100800 */
[----:B------:R-:W-:Y:S01]  /*2a1f0*/  IADD3.X R7, R7, UR5, RZ, P1, !PT ;  /* 0x0000000507077c10 */ /* 0x000fe20008ffe4ff */
[----:B------:R-:W-:Y:S01]  /*2a200*/  STL [R1+0x914], R23 ;  /* 0x0009141701007387 */ /* 0x000fe20000100800 */
[----:B------:R-:W-:Y:S01]  /*2a210*/  IADD3 R8, P1, R8, UR8, RZ ;  /* 0x0000000808087c10 */ /* 0x000fe2000ff3e0ff */
[----:B------:R-:W-:Y:S01]  /*2a220*/  STL [R1+0x8e8], R18 ;  /* 0x0008e81201007387 */ /* 0x000fe20000100800 */
[----:B------:R-:W-:Y:S01]  /*2a230*/  STL [R1+0x90c], R19 ;  /* 0x00090c1301007387 */ /* 0x000fe20000100800 */
[----:B------:R-:W-:Y:S01]  /*2a240*/  IADD3.X R9, R9, UR5, RZ, P2, !PT ;  /* 0x0000000509097c10 */ /* 0x000fe200097fe4ff */
[----:B------:R-:W-:Y:S01]  /*2a250*/  STL [R1+0x8e0], R6 ;  /* 0x0008e00601007387 */ /* 0x000fe20000100800 */
[----:B------:R-:W-:Y:S01]  /*2a260*/  STL [R1+0x904], R7 ;  /* 0x0009040701007387 */ /* 0x000fe20000100800 */
[----:B------:R-:W-:Y:S01]  /*2a270*/  STL [R1+0x8d8], R8 ;  /* 0x0008d80801007387 */ /* 0x000fe20000100800 */
[----:B--2---:R-:W-:-:S05]  /*2a280*/  IADD3.X R28, R28, UR5, RZ, P3, !PT ;  /* 0x000000051c1c7c10 */ /* 0x004fca0009ffe4ff */
[----:B------:R1:W-:Y:S01]  /*2a290*/  STL [R1+0x8f4], R28 ;  /* 0x0008f41c01007387 */ /* 0x0003e20000100800 */
[----:B------:R-:W-:Y:S03]  /*2a2a0*/  STL [R1+0x8fc], R9 ;  /* 0x0008fc0901007387 */ /* 0x000fe60000100800 */
[----:B-1----:R-:W2:Y:S01]  /*2a2b0*/  LDL.LU R28, [R1+0xcec] ;  /* 0x000cec00011c7983 */ /* 0x002ea20000300800 */
[----:B------:R-:W-:Y:S02]  /*2a2c0*/  IADD3 R10, P2, R10, UR8, RZ ;  /* 0x000000080a0a7c10 */ /* 0x000fe4000ff5e0ff */
[----:B------:R-:W-:Y:S02]  /*2a2d0*/  IADD3.X R2, R2, UR5, RZ, P5, !PT ;  /* 0x0000000502027c10 */ /* 0x000fe4000affe4ff */
[----:B------:R-:W-:Y:S02]  /*2a2e0*/  IADD3 R11, P3, R11, UR8, RZ ;  /* 0x000000080b0b7c10 */ /* 0x000fe4000ff7e0ff */
[----:B------:R-:W-:-:S02]  /*2a2f0*/  IADD3.X R12, R12, UR5, RZ, P4, !PT ;  /* 0x000000050c0c7c10 */ /* 0x000fc4000a7fe4ff */
[----:B---3--:R-:W-:Y:S01]  /*2a300*/  IADD3.X R13, R13, UR5, RZ, P6, !PT ;  /* 0x000000050d0d7c10 */ /* 0x008fe2000b7fe4ff */
[----:B------:R-:W-:Y:S01]  /*2a310*/  STL [R1+0x8d0], R10 ;  /* 0x0008d00a01007387 */ /* 0x000fe20000100800 */
[----:B------:R1:W-:Y:S02]  /*2a320*/  STL [R1+0x8e4], R2 ;  /* 0x0008e40201007387 */ /* 0x0003e40000100800 */
[----:B------:R-:W-:Y:S01]  /*2a330*/  STL [R1+0x8c8], R11 ;  /* 0x0008c80b01007387 */ /* 0x000fe20000100800 */
[----:B------:R-:W-:Y:S02]  /*2a340*/  IADD3.X R14, R14, UR5, RZ, P1, !PT ;  /* 0x000000050e0e7c10 */ /* 0x000fe40008ffe4ff */
[----:B------:R-:W-:Y:S01]  /*2a350*/  IADD3.X R15, R15, UR5, RZ, P2, !PT ;  /* 0x000000050f0f7c10 */ /* 0x000fe200097fe4ff */
[----:B-1----:R0:W5:Y:S01]  /*2a360*/  LDL.LU R2, [R1+0xce8] ;  /* 0x000ce80001027983 */ /* 0x0021620000300800 */
[----:B------:R-:W-:Y:S02]  /*2a370*/  STL [R1+0x8ec], R12 ;  /* 0x0008ec0c01007387 */ /* 0x000fe40000100800 */
[----:B------:R-:W-:Y:S01]  /*2a380*/  STL [R1+0x8dc], R13 ;  /* 0x0008dc0d01007387 */ /* 0x000fe20000100800 */
[----:B--2---:R-:W-:-:S05]  /*2a390*/  IADD3.X R28, R28, UR5, RZ, P3, !PT ;  /* 0x000000051c1c7c10 */ /* 0x004fca0009ffe4ff */
[----:B------:R1:W-:Y:S01]  /*2a3a0*/  STL [R1+0x8c4], R28 ;  /* 0x0008c41c01007387 */ /* 0x0003e20000100800 */
[----:B------:R0:W-:Y:S03]  /*2a3b0*/  STL [R1+0x8d4], R14 ;  /* 0x0008d40e01007387 */ /* 0x0001e60000100800 */
[----:B-1----:R0:W5:Y:S01]  /*2a3c0*/  LDL.LU R28, [R1+0xce4] ;  /* 0x000ce400011c7983 */ /* 0x0021620000300800 */
[----:B------:R0:W-:Y:S01]  /*2a3d0*/  STL [R1+0x8cc], R15 ;  /* 0x0008cc0f01007387 */ /* 0x0001e20000100800 */
[----:B------:R-:W-:Y:S01]  /*2a3e0*/  @!P0 CALL.REL.NOINC `(.L_x_2) ;  /* 0x0000001000008944 */ /* 0x000fe20003c00000 */
[----:B------:R-:W-:Y:S05]  /*2a3f0*/  BRA `(.L_x_3) ;  /* 0xfffe571000007947 */ /* 0x000fea000383ffff */
.L_x_2:
[----:B-----5:R-:W2:Y:S04]  /*2a400*/  LDL.LU R2, [R1+0x290] ;  /* 0x0002900001027983 */ /* 0x020ea80000300800 */
[----:B--2---:R1:W-:Y:S04]  /*2a410*/  STL [R1+0xe8c], R2 ;  /* 0x000e8c0201007387 */ /* 0x0043e80000100800 */
[----:B-1----:R-:W2:Y:S04]  /*2a420*/  LDL.LU R2, [R1+0x2ac] ;  /* 0x0002ac0001027983 */ /* 0x002ea80000300800 */
        /* <DEDUP_REMOVED lines=33> */
[----:B------:R-:W2:Y:S01]  /*2a640*/  LDL.LU R29, [R1+0x2a4] ;  /* 0x0002a400011d7983 */ /* 0x000ea20000300800 */
[----:B-1----:R-:W-:-:S03]  /*2a650*/  IMAD.MOV.U32 R2, RZ, RZ, R5 ;  /* 0x000000ffff027224 */ /* 0x002fc600078e0005 */
        /* <DEDUP_REMOVED lines=33> */
[----:B------:R-:W2:Y:S04]  /*2a870*/  LDL.LU R0, [R1+0x2a0] ;  /* 0x0002a00001007983 */ /* 0x000ea80000300800 */
[----:B------:R-:W3:Y:S04]  /*2a880*/  LDL.LU R24, [R1+0x2b4] ;  /* 0x0002b40001187983 */ /* 0x000ee80000300800 */
[----:B------:R-:W3:Y:S04]  /*2a890*/  LDL.LU R25, [R1+0x2b0] ;  /* 0x0002b00001197983 */ /* 0x000ee80000300800 */
[----:B------:R-:W4:Y:S04]  /*2a8a0*/  LDL.LU R26, [R1+0x2d4] ;  /* 0x0002d400011a7983 */ /* 0x000f280000300800 */
[----:B------:R-:W4:Y:S01]  /*2a8b0*/  LDL.LU R27, [R1+0x2d0] ;  /* 0x0002d000011b7983 */ /* 0x000f220000300800 */
[----:B-1----:R-:W-:-:S03]  /*2a8c0*/  IMAD.MOV.U32 R29, RZ, RZ, R4 ;  /* 0x000000ffff1d7224 */ /* 0x002fc600078e0004 */
        /* <DEDUP_REMOVED lines=14> */
[----:B0-----:R-:W2:Y:S04]  /*2a9b0*/  LDL.LU R14, [R1+0x3a4] ;  /* 0x0003a400010e7983 */ /* 0x001ea80000300800 */
[----:B------:R-:W2:Y:S04]  /*2a9c0*/  LDL.LU R15, [R1+0x3a0] ;  /* 0x0003a000010f7983 */ /* 0x000ea80000300800 */
[----:B------:R0:W-:Y:S01]  /*2a9d0*/  STL [R1+0xcfc], R17 ;  /* 0x000cfc1101007387 */ /* 0x0001e20000100800 */
[----:B------:R-:W-:-:S03]  /*2a9e0*/  F2FP.BF16.PACK_AB R2, R29, R2 ;  /* 0x000000021d02723e */ /* 0x000fc600000010ff */
        /* <DEDUP_REMOVED lines=11> */
[----:B------:R-:W2:Y:S04]  /*2aaa0*/  LDL.LU R29, [R1+0xf14] ;  /* 0x000f1400011d7983 */ /* 0x000ea80000300800 */
[----:B------:R0:W-:Y:S04]  /*2aab0*/  STL [R1+0x19c], R2 ;  /* 0x00019c0201007387 */ /* 0x0001e80000100800 */
[----:B0-----:R-:W2:Y:S02]  /*2aac0*/  LDL.LU R2, [R1+0xf10] ;  /* 0x000f100001027983 */ /* 0x001ea40000300800 */
[----:B--2---:R-:W-:-:S02]  /*2aad0*/  F2FP.BF16.PACK_AB R2, R29, R2 ;  /* 0x000000021d02723e */ /* 0x004fc400000010ff */
        /* <DEDUP_REMOVED lines=62> */
[----:B0-----:R-:W2:Y:S01]  /*2aec0*/  LDL.LU R2, [R1+0xe90] ;  /* 0x000e900001027983 */ /* 0x001ea20000300800 */
[----:B------:R-:W-:Y:S02]  /*2aed0*/  F2FP.BF16.PACK_AB R20, R3, R20 ;  /* 0x000000140314723e */ /* 0x000fe400000010ff */
[----:B--2---:R-:W-:-:S02]  /*2aee0*/  F2FP.BF16.PACK_AB R28, R2, R28 ;  /* 0x0000001c021c723e */ /* 0x004fc400000010ff */
[----:B------:R-:W2:Y:S01]  /*2aef0*/  LDL.LU R2, [R1+0xe8c] ;  /* 0x000e8c0001027983 */ /* 0x000ea20000300800 */
[----:B------:R-:W-:-:S03]  /*2af00*/  F2FP.BF16.PACK_AB R16, R21, R16 ;  /* 0x000000101510723e */ /* 0x000fc600000010ff */
[----:B------:R-:W-:Y:S04]  /*2af10*/  STL [R1+0x158], R28 ;  /* 0x0001581c01007387 */ /* 0x000fe80000100800 */
[----:B------:R-:W-:Y:S04]  /*2af20*/  STL [R1+0x154], R20 ;  /* 0x0001541401007387 */ /* 0x000fe80000100800 */
[----:B------:R-:W-:Y:S01]  /*2af30*/  STL [R1+0x150], R16 ;  /* 0x0001501001007387 */ /* 0x000fe20000100800 */
[----:B--2---:R-:W-:Y:S02]  /*2af40*/  F2FP.BF16.PACK_AB R3, R17, R2 ;  /* 0x000000021103723e */ /* 0x004fe400000010ff */
[----:B------:R-:W-:-:S02]  /*2af50*/  F2FP.BF16.PACK_AB R2, R29, R0 ;  /* 0x000000001d02723e */ /* 0x000fc400000010ff */
[----:B---3--:R-:W-:Y:S01]  /*2af60*/  F2FP.BF16.PACK_AB R0, R24, R25 ;  /* 0x000000191800723e */ /* 0x008fe200000010ff */
[----:B------:R4:W-:Y:S04]  /*2af70*/  STL [R1+0x14c], R3 ;  /* 0x00014c0301007387 */ /* 0x0009e80000100800 */
[----:B------:R0:W-:Y:S01]  /*2af80*/  STL [R1+0x148], R2 ;  /* 0x0001480201007387 */ /* 0x0001e20000100800 */
[----:B----4-:R-:W-:-:S03]  /*2af90*/  F2FP.BF16.PACK_AB R3, R26, R27 ;  /* 0x0000001b1a03723e */ /* 0x010fc600000010ff */
[----:B------:R1:W-:Y:S01]  /*2afa0*/  STL [R1+0x144], R0 ;  /* 0x0001440001007387 */ /* 0x0003e20000100800 */
[----:B0-----:R-:W-:-:S03]  /*2afb0*/  F2FP.BF16.PACK_AB R2, R22, R23 ;  /* 0x000000171602723e */ /* 0x001fc600000010ff */
[----:B------:R0:W-:Y:S01]  /*2afc0*/  STL [R1+0x140], R3 ;  /* 0x0001400301007387 */ /* 0x0001e20000100800 */
[----:B-1----:R-:W-:-:S03]  /*2afd0*/  F2FP.BF16.PACK_AB R0, R18, R19 ;  /* 0x000000131200723e */ /* 0x002fc600000010ff */
[----:B------:R1:W-:Y:S01]  /*2afe0*/  STL [R1+0x13c], R2 ;  /* 0x00013c0201007387 */ /* 0x0003e20000100800 */
[----:B0-----:R-:W-:-:S03]  /*2aff0*/  F2FP.BF16.PACK_AB R3, R4, R5 ;  /* 0x000000050403723e */ /* 0x001fc600000010ff */
[----:B------:R0:W-:Y:S04]  /*2b000*/  STL [R1+0x138], R0 ;  /* 0x0001380001007387 */ /* 0x0001e80000100800 */
[----:B------:R2:W-:Y:S01]  /*2b010*/  STL [R1+0x134], R3 ;  /* 0x0001340301007387 */ /* 0x0005e20000100800 */
[----:B-1----:R-:W-:Y:S02]  /*2b020*/  F2FP.BF16.PACK_AB R2, R6, R7 ;  /* 0x000000070602723e */ /* 0x002fe400000010ff */
[----:B0-----:R-:W-:-:S03]  /*2b030*/  F2FP.BF16.PACK_AB R0, R8, R9 ;  /* 0x000000090800723e */ /* 0x001fc600000010ff */
[----:B------:R0:W-:Y:S01]  /*2b040*/  STL [R1+0x130], R2 ;  /* 0x0001300201007387 */ /* 0x0001e20000100800 */
[----:B--2---:R-:W-:-:S03]  /*2b050*/  F2FP.BF16.PACK_AB R3, R10, R11 ;  /* 0x0000000b0a03723e */ /* 0x004fc600000010ff */
[----:B------:R1:W-:Y:S04]  /*2b060*/  STL [R1+0x12c], R0 ;  /* 0x00012c0001007387 */ /* 0x0003e80000100800 */
[----:B------:R-:W-:Y:S04]  /*2b070*/  STL [R1+0x128], R3 ;  /* 0x0001280301007387 */ /* 0x000fe80000100800 */
[----:B------:R-:W2:Y:S01]  /*2b080*/  LDL.LU R28, [R1+0x498] ;  /* 0x00049800011c7983 */ /* 0x000ea20000300800 */
[----:B0-----:R-:W-:Y:S02]  /*2b090*/  F2FP.BF16.PACK_AB R2, R12, R13 ;  /* 0x0000000d0c02723e */ /* 0x001fe400000010ff */
[----:B-1----:R-:W-:-:S03]  /*2b0a0*/  F2FP.BF16.PACK_AB R0, R14, R15 ;  /* 0x0000000f0e00723e */ /* 0x002fc600000010ff */
[----:B------:R-:W-:Y:S04]  /*2b0b0*/  STL [R1+0x124], R2 ;  /* 0x0001240201007387 */ /* 0x000fe80000100800 */
[----:B--2---:R0:W-:Y:S04]  /*2b0c0*/  STL [R1+0xe04], R28 ;  /* 0x000e041c01007387 */ /* 0x0041e80000100800 */
[----:B------:R-:W-:Y:S04]  /*2b0d0*/  STL [R1+0x120], R0 ;  /* 0x0001200001007387 */ /* 0x000fe80000100800 */
[----:B0-----:R-:W2:Y:S04]  /*2b0e0*/  LDL.LU R28, [R1+0x338] ;  /* 0x00033800011c7983 */ /* 0x001ea80000300800 */
[----:B--2---:R0:W-:Y:S04]  /*2b0f0*/  STL [R1+0xe0c], R28 ;  /* 0x000e0c1c01007387 */ /* 0x0041e80000100800 */
        /* <DEDUP_REMOVED lines=31> */
[----:B------:R-:W3:Y:S04]  /*2b2f0*/  LDL.LU R3, [R1+0x4ac] ;  /* 0x0004ac0001037983 */ /* 0x000ee80000300800 */
[----:B---3--:R0:W-:Y:S04]  /*2b300*/  STL [R1+0xe00], R3 ;  /* 0x000e000301007387 */ /* 0x0081e80000100800 */
[----:B0-----:R-:W3:Y:S04]  /*2b310*/  LDL.LU R3, [R1+0x49c] ;  /* 0x00049c0001037983 */ /* 0x001ee80000300800 */
        /* <DEDUP_REMOVED lines=33> */
[----:B0-----:R-:W2:Y:S04]  /*2b530*/  LDL.LU R3, [R1+0x3bc] ;  /* 0x0003bc0001037983 */ /* 0x001ea80000300800 */
[----:B------:R-:W3:Y:S04]  /*2b540*/  LDL.LU R20, [R1+0x4a8] ;  /* 0x0004a80001147983 */ /* 0x000ee80000300800 */
[----:B------:R-:W4:Y:S04]  /*2b550*/  LDL.LU R21, [R1+0x4bc] ;  /* 0x0004bc0001157983 */ /* 0x000f280000300800 */
        /* <DEDUP_REMOVED lines=25> */
[----:B--2---:R-:W-:-:S03]  /*2b6f0*/  F2FP.BF16.PACK_AB R28, R3, R28 ;  /* 0x0000001c031c723e */ /* 0x004fc600000010ff */
        /* <DEDUP_REMOVED lines=68> */
[----:B------:R-:W3:Y:S01]  /*2bb40*/  LDL.LU R3, [R1+0xe00] ;  /* 0x000e000001037983 */ /* 0x000ee20000300800 */
[----:B----4-:R-:W-:-:S03]  /*2bb50*/  F2FP.BF16.PACK_AB R16, R21, R16 ;  /* 0x000000101510723e */ /* 0x010fc600000010ff */
[----:B------:R-:W-:Y:S01]  /*2bb60*/  STL [R1+0xd8], R28 ;  /* 0x0000d81c01007387 */ /* 0x000fe20000100800 */
[----:B---3--:R-:W-:Y:S02]  /*2bb70*/  F2FP.BF16.PACK_AB R20, R3, R20 ;  /* 0x000000140314723e */ /* 0x008fe400000010ff */
[----:B------:R-:W-:Y:S02]  /*2bb80*/  F2FP.BF16.PACK_AB R3, R17, R2 ;  /* 0x000000021103723e */ /* 0x000fe400000010ff */
[----:B------:R-:W-:Y:S01]  /*2bb90*/  F2FP.BF16.PACK_AB R2, R29, R0 ;  /* 0x000000001d02723e */ /* 0x000fe200000010ff */
[----:B------:R-:W-:Y:S01]  /*2bba0*/  STL [R1+0xd4], R20 ;  /* 0x0000d41401007387 */ /* 0x000fe20000100800 */
[----:B------:R-:W-:-:S03]  /*2bbb0*/  F2FP.BF16.PACK_AB R0, R24, R25 ;  /* 0x000000191800723e */ /* 0x000fc600000010ff */
[----:B------:R-:W-:Y:S04]  /*2bbc0*/  STL [R1+0xd0], R16 ;  /* 0x0000d01001007387 */ /* 0x000fe80000100800 */
[----:B------:R0:W-:Y:S04]  /*2bbd0*/  STL [R1+0xcc], R3 ;  /* 0x0000cc0301007387 */ /* 0x0001e80000100800 */
[----:B------:R1:W-:Y:S01]  /*2bbe0*/  STL [R1+0xc8], R2 ;  /* 0x0000c80201007387 */ /* 0x0003e20000100800 */
[----:B0-----:R-:W-:-:S03]  /*2bbf0*/  F2FP.BF16.PACK_AB R3, R26, R27 ;  /* 0x0000001b1a03723e */ /* 0x001fc600000010ff */
[----:B------:R0:W-:Y:S01]  /*2bc00*/  STL [R1+0xc4], R0 ;  /* 0x0000c40001007387 */ /* 0x0001e20000100800 */
[----:B-1----:R-:W-:-:S03]  /*2bc10*/  F2FP.BF16.PACK_AB R2, R22, R23 ;  /* 0x000000171602723e */ /* 0x002fc600000010ff */
[----:B------:R1:W-:Y:S01]  /*2bc20*/  STL [R1+0xc0], R3 ;  /* 0x0000c00301007387 */ /* 0x0003e20000100800 */
[----:B0-----:R-:W-:-:S03]  /*2bc30*/  F2FP.BF16.PACK_AB R0, R18, R19 ;  /* 0x000000131200723e */ /* 0x001fc600000010ff */
[----:B------:R0:W-:Y:S01]  /*2bc40*/  STL [R1+0xbc], R2 ;  /* 0x0000bc0201007387 */ /* 0x0001e20000100800 */
[----:B-1----:R-:W-:-:S03]  /*2bc50*/  F2FP.BF16.PACK_AB R3, R4, R5 ;  /* 0x000000050403723e */ /* 0x002fc600000010ff */
[----:B------:R1:W-:Y:S04]  /*2bc60*/  STL [R1+0xb8], R0 ;  /* 0x0000b80001007387 */ /* 0x0003e80000100800 */
[----:B------:R2:W-:Y:S01]  /*2bc70*/  STL [R1+0xb4], R3 ;  /* 0x0000b40301007387 */ /* 0x0005e20000100800 */
[----:B0-----:R-:W-:Y:S02]  /*2bc80*/  F2FP.BF16.PACK_AB R2, R6, R7 ;  /* 0x000000070602723e */ /* 0x001fe400000010ff */
[----:B-1----:R-:W-:-:S03]  /*2bc90*/  F2FP.BF16.PACK_AB R0, R8, R9 ;  /* 0x000000090800723e */ /* 0x002fc600000010ff */
        /* <DEDUP_REMOVED lines=243> */
[----:B---3--:R0:W-:Y:S04]  /*2cbd0*/  STL [R1+0xd2c], R5 ;  /* 0x000d2c0501007387 */ /* 0x0081e80000100800 */
[----:B0-----:R-:W3:Y:S04]  /*2cbe0*/  LDL.LU R5, [R1+0x59c] ;  /* 0x00059c0001057983 */ /* 0x001ee80000300800 */
[----:B------:R-:W4:Y:S04]  /*2cbf0*/  LDL.LU R4, [R1+0x5b8] ;  /* 0x0005b80001047983 */ /* 0x000f280000300800 */
[----:B----4-:R0:W-:Y:S04]  /*2cc00*/  STL [R1+0xd28], R4 ;  /* 0x000d280401007387 */ /* 0x0101e80000100800 */
[----:B0-----:R-:W4:Y:S04]  /*2cc10*/  LDL.LU R4, [R1+0x5ac] ;  /* 0x0005ac0001047983 */ /* 0x001f280000300800 */
[----:B------:R-:W2:Y:S04]  /*2cc20*/  LDL.LU R11, [R1+0x580] ;  /* 0x00058000010b7983 */ /* 0x000ea80000300800 */
[----:B--2---:R0:W-:Y:S04]  /*2cc30*/  STL [R1+0xd24], R11 ;  /* 0x000d240b01007387 */ /* 0x0041e80000100800 */
[----:B0-----:R-:W2:Y:S04]  /*2cc40*/  LDL.LU R11, [R1+0x5bc] ;  /* 0x0005bc00010b7983 */ /* 0x001ea80000300800 */
        /* <DEDUP_REMOVED lines=28> */
[----:B------:R-:W2:Y:S04]  /*2ce10*/  LDL.LU R16, [R1+0x5e4] ;  /* 0x0005e40001107983 */ /* 0x000ea80000300800 */
[----:B------:R-:W2:Y:S01]  /*2ce20*/  LDL.LU R21, [R1+0x60c] ;  /* 0x00060c0001157983 */ /* 0x000ea20000300800 */
[----:B------:R-:W-:-:S03]  /*2ce30*/  F2FP.BF16.PACK_AB R7, R6, R7 ;  /* 0x000000070607723e */ /* 0x000fc600000010ff */
[----:B--2---:R0:W-:Y:S04]  /*2ce40*/  STL [R1+0xcf4], R21 ;  /* 0x000cf41501007387 */ /* 0x0041e80000100800 */
[----:B0-----:R-:W2:Y:S04]  /*2ce50*/  LDL.LU R21, [R1+0x5f4] ;  /* 0x0005f40001157983 */ /* 0x001ea80000300800 */
        /* <DEDUP_REMOVED lines=41> */
[----:B------:R0:W-:Y:S04]  /*2d0f0*/  STL [R1], R7 ;  /* 0x0000000701007387 */ /* 0x0001e80000100800 */
[----:B0-----:R-:W2:Y:S02]  /*2d100*/  LDL.LU R7, [R1+0xd34] ;  /* 0x000d340001077983 */ /* 0x001ea40000300800 */
[----:B--2---:R-:W-:-:S02]  /*2d110*/  F2FP.BF16.PACK_AB R7, R6, R7 ;  /* 0x000000070607723e */ /* 0x004fc400000010ff */
[----:B------:R-:W3:Y:S02]  /*2d120*/  LDL.LU R6, [R1+0xd30] ;  /* 0x000d300001067983 */ /* 0x000ee40000300800 */
[----:B---3--:R-:W-:Y:S02]  /*2d130*/  F2FP.BF16.PACK_AB R6, R5, R6 ;  /* 0x000000060506723e */ /* 0x008fe400000010ff */
[----:B------:R-:W4:Y:S02]  /*2d140*/  LDL.LU R5, [R1+0xd2c] ;  /* 0x000d2c0001057983 */ /* 0x000f240000300800 */
[----:B----4-:R-:W-:Y:S02]  /*2d150*/  F2FP.BF16.PACK_AB R5, R4, R5 ;  /* 0x000000050405723e */ /* 0x010fe400000010ff */
[----:B------:R-:W2:Y:S02]  /*2d160*/  LDL.LU R4, [R1+0xd28] ;  /* 0x000d280001047983 */ /* 0x000ea40000300800 */
[----:B--2---:R-:W-:-:S02]  /*2d170*/  F2FP.BF16.PACK_AB R4, R11, R4 ;  /* 0x000000040b04723e */ /* 0x004fc400000010ff */
[----:B------:R-:W2:Y:S02]  /*2d180*/  LDL.LU R11, [R1+0xd24] ;  /* 0x000d2400010b7983 */ /* 0x000ea40000300800 */
[----:B--2---:R-:W-:Y:S02]  /*2d190*/  F2FP.BF16.PACK_AB R11, R10, R11 ;  /* 0x0000000b0a0b723e */ /* 0x004fe400000010ff */
[----:B------:R-:W2:Y:S02]  /*2d1a0*/  LDL.LU R10, [R1+0xd20] ;  /* 0x000d2000010a7983 */ /* 0x000ea40000300800 */
[----:B--2---:R-:W-:Y:S02]  /*2d1b0*/  F2FP.BF16.PACK_AB R10, R9, R10 ;  /* 0x0000000a090a723e */ /* 0x004fe400000010ff */
        /* <DEDUP_REMOVED lines=20> */
[----:B------:R-:W2:Y:S01]  /*2d300*/  LDL.LU R21, [R1+0xcf4] ;  /* 0x000cf40001157983 */ /* 0x000ea20000300800 */
[----:B------:R-:W-:Y:S02]  /*2d310*/  F2FP.BF16.PACK_AB R22, R20, R22 ;  /* 0x000000161416723e */ /* 0x000fe400000010ff */
[----:B--2---:R-:W-:Y:S02]  /*2d320*/  F2FP.BF16.PACK_AB R23, R21, R23 ;  /* 0x000000171517723e */ /* 0x004fe400000010ff */
[----:B------:R-:W2:Y:S04]  /*2d330*/  LDL.LU R21, [R1+0xcf0] ;  /* 0x000cf00001157983 */ /* 0x000ea80000300800 */
[----:B------:R-:W3:Y:S01]  /*2d340*/  LDL.LU R20, [R1+0xcec] ;  /* 0x000cec0001147983 */ /* 0x000ee20000300800 */
[----:B--2---:R-:W-:-:S03]  /*2d350*/  F2FP.BF16.PACK_AB R21, R3, R21 ;  /* 0x000000150315723e */ /* 0x004fc600000010ff */
[----:B------:R-:W2:Y:S01]  /*2d360*/  LDL.LU R3, [R1+0xce8] ;  /* 0x000ce80001037983 */ /* 0x000ea20000300800 */
[----:B---3--:R-:W-:-:S03]  /*2d370*/  F2FP.BF16.PACK_AB R20, R28, R20 ;  /* 0x000000141c14723e */ /* 0x008fc600000010ff */
[----:B------:R0:W5:Y:S01]  /*2d380*/  LDL.LU R28, [R1+0xce4] ;  /* 0x000ce400011c7983 */ /* 0x0001620000300800 */
[----:B------:R-:W-:Y:S02]  /*2d390*/  F2FP.BF16.PACK_AB R27, R2, R27 ;  /* 0x0000001b021b723e */ /* 0x000fe400000010ff */
[----:B------:R-:W-:Y:S02]  /*2d3a0*/  F2FP.BF16.PACK_AB R26, R29, R26 ;  /* 0x0000001a1d1a723e */ /* 0x000fe400000010ff */
[----:B------:R-:W-:Y:S02]  /*2d3b0*/  F2FP.BF16.PACK_AB R25, R0, R25 ;  /* 0x000000190019723e */ /* 0x000fe400000010ff */
[----:B--2---:R-:W-:Y:S02]  /*2d3c0*/  F2FP.BF16.PACK_AB R24, R24, R3 ;  /* 0x000000031818723e */ /* 0x004fe400000010ff */
.L_x_1:
[----:B0-----:R-:W2:Y:S04]  /*2d3d0*/  LDL.LU R0, [R1+0xce0] ;  /* 0x000ce00001007983 */ /* 0x001ea80000300800 */
[----:B------:R-:W3:Y:S04]  /*2d3e0*/  LDL R2, [R1+0xcdc] ;  /* 0x000cdc0001027983 */ /* 0x000ee80000100800 */
[----:B------:R-:W0:Y:S04]  /*2d3f0*/  S2R R3, SR_TID.X ;  /* 0x0000000000037919 */ /* 0x000e280000002100 */
[----:B------:R1:W-:Y:S01]  /*2d400*/  STL [R1+0xe48], R7 ;  /* 0x000e480701007387 */ /* 0x0003e20000100800 */
[----:B0-----:R-:W-:-:S03]  /*2d410*/  IMAD.SHL.U32 R29, R3, 0x4, RZ ;  /* 0x00000004031d7824 */ /* 0x001fc600078e00ff */
[----:B------:R-:W-:Y:S01]  /*2d420*/  BAR.SYNC.DEFER_BLOCKING 0x0 ;  /* 0x0000000000007b1d */ /* 0x000fe20000010000 */
[----:B--2---:R-:W-:Y:S02]  /*2d430*/  LOP3.LUT R0, R0, 0x60, RZ, 0xc0, !PT ;  /* 0x0000006000007812 */ /* 0x004fe400078ec0ff */
[----:B---3--:R-:W-:Y:S02]  /*2d440*/  ISETP.GE.AND P0, PT, R2, c[0x0][0x178], PT ;  /* 0x00005e0002007a0c */ /* 0x008fe40003f06270 */
[----:B-----5:R-:W-:Y:S02]  /*2d450*/  IADD3 R2, R28, 0x1, RZ ;  /* 0x000000011c027810 */ /* 0x020fe40007ffe0ff */
[----:B------:R-:W-:Y:S02]  /*2d460*/  LOP3.LUT R29, R0, 0x70, R29, 0x78, !PT ;  /* 0x00000070001d7812 */ /* 0x000fe400078e781d */
[----:B------:R-:W-:Y:S01]  /*2d470*/  ISETP.LT.AND P4, PT, R2, c[0x0][0x17c], !P0 ;  /* 0x00005f0002007a0c */ /* 0x000fe20004781270 */
[C---:B------:R-:W-:Y:S01]  /*2d480*/  IMAD.SHL.U32 R2, R3.reuse, 0x400, RZ ;  /* 0x0000040003027824 */ /* 0x040fe200078e00ff */
[----:B------:R-:W-:Y:S01]  /*2d490*/  IADD3 R0, R28, 0x2, RZ ;  /* 0x000000021c007810 */ /* 0x000fe20007ffe0ff */
[----:B------:R-:W-:-:S03]  /*2d4a0*/  IMAD.SHL.U32 R3, R3, 0x40, RZ ;  /* 0x0000004003037824 */ /* 0x000fc600078e00ff */
[----:B------:R-:W-:Y:S02]  /*2d4b0*/  ISETP.LT.AND P3, PT, R0, c[0x0][0x17c], !P0 ;  /* 0x00005f0000007a0c */ /* 0x000fe40004761270 */
[----:B-1----:R-:W-:Y:S02]  /*2d4c0*/  LOP3.LUT R7, R2, 0x6000, RZ, 0xc0, !PT ;  /* 0x0000600002077812 */ /* 0x002fe400078ec0ff */
[----:B------:R-:W-:Y:S02]  /*2d4d0*/  LOP3.LUT R0, R3, 0x1800, RZ, 0xc0, !PT ;  /* 0x0000180003007812 */ /* 0x000fe400078ec0ff */
[C---:B------:R-:W-:Y:S02]  /*2d4e0*/  IADD3 R2, R28.reuse, 0x3, RZ ;  /* 0x000000031c027810 */ /* 0x040fe40007ffe0ff */
[----:B------:R-:W-:Y:S02]  /*2d4f0*/  IADD3 R0, R29, R7, R0 ;  /* 0x000000071d007210 */ /* 0x000fe40007ffe000 */
[----:B------:R-:W2:Y:S01]  /*2d500*/  LDL.LU R7, [R1+0xe48] ;  /* 0x000e480001077983 */ /* 0x000ea20000300800 */
[----:B------:R-:W-:-:S03]  /*2d510*/  IADD3 R3, R28, 0x4, RZ ;  /* 0x000000041c037810 */ /* 0x000fc60007ffe0ff */
[----:B------:R-:W-:Y:S04]  /*2d520*/  STL [R1+0xd04], R27 ;  /* 0x000d041b01007387 */ /* 0x000fe80000100800 */
[----:B------:R0:W-:Y:S04]  /*2d530*/  STS.128 [R0], R24 ;  /* 0x0000001800007388 */ /* 0x0001e80000000c00 */
[----:B------:R1:W-:Y:S04]  /*2d540*/  STL [R1+0xe00], R26 ;  /* 0x000e001a01007387 */ /* 0x0003e80000100800 */
[----:B0-----:R-:W3:Y:S04]  /*2d550*/  LDL.LU R24, [R1+0x40] ;  /* 0x0000400001187983 */ /* 0x001ee80000300800 */
[----:B------:R-:W3:Y:S04]  /*2d560*/  LDL.LU R25, [R1+0x44] ;  /* 0x0000440001197983 */ /* 0x000ee80000300800 */
[----:B-1----:R-:W4:Y:S04]  /*2d570*/  LDL.LU R26, [R1+0x48] ;  /* 0x00004800011a7983 */ /* 0x002f280000300800 */
[----:B------:R-:W4:Y:S04]  /*2d580*/  LDL.LU R27, [R1+0x4c] ;  /* 0x00004c00011b7983 */ /* 0x000f280000300800 */
[----:B----4-:R-:W-:Y:S04]  /*2d590*/  STL.64 [R1+0xe10], R26 ;  /* 0x000e101a01007387 */ /* 0x010fe80000100a00 */
[----:B---3--:R0:W-:Y:S04]  /*2d5a0*/  STL.64 [R1+0xe08], R24 ;  /* 0x000e081801007387 */ /* 0x0081e80000100a00 */
[----:B0-----:R-:W3:Y:S04]  /*2d5b0*/  LDL.LU R24, [R1+0x30] ;  /* 0x0000300001187983 */ /* 0x001ee80000300800 */
[----:B------:R-:W3:Y:S04]  /*2d5c0*/  LDL.LU R25, [R1+0x34] ;  /* 0x0000340001197983 */ /* 0x000ee80000300800 */
[----:B------:R-:W4:Y:S04]  /*2d5d0*/  LDL.LU R26, [R1+0x38] ;  /* 0x00003800011a7983 */ /* 0x000f280000300800 */
        /* <DEDUP_REMOVED lines=13> */
[----:B------:R-:W-:Y:S04]  /*2d6b0*/  STS.128 [R0+0x80], R20 ;  /* 0x0000801400007388 */ /* 0x000fe80000000c00 */
[----:B------:R-:W-:Y:S04]  /*2d6c0*/  STS.128 [R0+0x100], R16 ;  /* 0x0001001000007388 */ /* 0x000fe80000000c00 */
[----:B----4-:R-:W-:Y:S04]  /*2d6d0*/  STL.64 [R1+0xe40], R26 ;  /* 0x000e401a01007387 */ /* 0x010fe80000100a00 */
[----:B---3--:R0:W-:Y:S04]  /*2d6e0*/  STL.64 [R1+0xe38], R24 ;  /* 0x000e381801007387 */ /* 0x0081e80000100a00 */
[----:B0-----:R-:W3:Y:S04]  /*2d6f0*/  LDL.LU R24, [R1] ;  /* 0x0000000001187983 */ /* 0x001ee80000300800 */
[----:B------:R-:W3:Y:S04]  /*2d700*/  LDL.LU R25, [R1+0x4] ;  /* 0x0000040001197983 */ /* 0x000ee80000300800 */
[----:B------:R-:W3:Y:S04]  /*2d710*/  LDL.LU R26, [R1+0x8] ;  /* 0x00000800011a7983 */ /* 0x000ee80000300800 */
[----:B------:R-:W3:Y:S04]  /*2d720*/  LDL.LU R27, [R1+0xc] ;  /* 0x00000c00011b7983 */ /* 0x000ee80000300800 */
[----:B------:R-:W4:Y:S04]  /*2d730*/  LDL.LU R20, [R1+0x90] ;  /* 0x0000900001147983 */ /* 0x000f280000300800 */
[----:B------:R-:W4:Y:S04]  /*2d740*/  LDL.LU R21, [R1+0x94] ;  /* 0x0000940001157983 */ /* 0x000f280000300800 */
[----:B------:R-:W4:Y:S04]  /*2d750*/  LDL.LU R22, [R1+0x98] ;  /* 0x0000980001167983 */ /* 0x000f280000300800 */
[----:B------:R-:W4:Y:S04]  /*2d760*/  LDL.LU R23, [R1+0x9c] ;  /* 0x00009c0001177983 */ /* 0x000f280000300800 */
[----:B------:R-:W4:Y:S04]  /*2d770*/  LDL.LU R16, [R1+0x80] ;  /* 0x0000800001107983 */ /* 0x000f280000300800 */
[----:B------:R-:W4:Y:S04]  /*2d780*/  LDL.LU R17, [R1+0x84] ;  /* 0x0000840001117983 */ /* 0x000f280000300800 */
[----:B------:R-:W4:Y:S04]  /*2d790*/  LDL.LU R18, [R1+0x88] ;  /* 0x0000880001127983 */ /* 0x000f280000300800 */
[----:B------:R-:W4:Y:S04]  /*2d7a0*/  LDL.LU R19, [R1+0x8c] ;  /* 0x00008c0001137983 */ /* 0x000f280000300800 */
[----:B------:R0:W-:Y:S04]  /*2d7b0*/  STS.128 [R0+0x180], R12 ;  /* 0x0001800c00007388 */ /* 0x0001e80000000c00 */
[----:B------:R1:W-:Y:S04]  /*2d7c0*/  STS.128 [R0+0x200], R8 ;  /* 0x0002000800007388 */ /* 0x0003e80000000c00 */
[----:B--2---:R2:W-:Y:S04]  /*2d7d0*/  STS.128 [R0+0x280], R4 ;  /* 0x0002800400007388 */ /* 0x0045e80000000c00 */
[----:B0-----:R-:W4:Y:S04]  /*2d7e0*/  LDL.LU R12, [R1+0x70] ;  /* 0x00007000010c7983 */ /* 0x001f280000300800 */
[----:B------:R-:W4:Y:S04]  /*2d7f0*/  LDL.LU R13, [R1+0x74] ;  /* 0x00007400010d7983 */ /* 0x000f280000300800 */
[----:B------:R-:W4:Y:S04]  /*2d800*/  LDL.LU R14, [R1+0x78] ;  /* 0x00007800010e7983 */ /* 0x000f280000300800 */
[----:B------:R-:W4:Y:S04]  /*2d810*/  LDL.LU R15, [R1+0x7c] ;  /* 0x00007c00010f7983 */ /* 0x000f280000300800 */
[----:B-1----:R-:W4:Y:S04]  /*2d820*/  LDL.LU R8, [R1+0x60] ;  /* 0x0000600001087983 */ /* 0x002f280000300800 */
[----:B------:R-:W4:Y:S04]  /*2d830*/  LDL.LU R9, [R1+0x64] ;  /* 0x0000640001097983 */ /* 0x000f280000300800 */
[----:B------:R-:W4:Y:S04]  /*2d840*/  LDL.LU R10, [R1+0x68] ;  /* 0x00006800010a7983 */ /* 0x000f280000300800 */
[----:B------:R-:W4:Y:S04]  /*2d850*/  LDL.LU R11, [R1+0x6c] ;  /* 0x00006c00010b7983 */ /* 0x000f280000300800 */
[----:B--2---:R-:W2:Y:S04]  /*2d860*/  LDL.LU R4, [R1+0x50] ;  /* 0x0000500001047983 */ /* 0x004ea80000300800 */
[----:B------:R-:W2:Y:S04]  /*2d870*/  LDL.LU R5, [R1+0x54] ;  /* 0x0000540001057983 */ /* 0x000ea80000300800 */
[----:B------:R-:W2:Y:S04]  /*2d880*/  LDL.LU R6, [R1+0x58] ;  /* 0x0000580001067983 */ /* 0x000ea80000300800 */
[----:B------:R-:W2:Y:S04]  /*2d890*/  LDL.LU R7, [R1+0x5c] ;  /* 0x00005c0001077983 */ /* 0x000ea80000300800 */
[----:B---3--:R0:W-:Y:S04]  /*2d8a0*/  STS.128 [R0+0x300], R24 ;  /* 0x0003001800007388 */ /* 0x0081e80000000c00 */
[----:B0-----:R-:W3:Y:S04]  /*2d8b0*/  LDL.LU.64 R26, [R1+0xe40] ;  /* 0x000e4000011a7983 */ /* 0x001ee80000300a00 */
[----:B------:R-:W3:Y:S04]  /*2d8c0*/  LDL.LU.64 R24, [R1+0xe38] ;  /* 0x000e380001187983 */ /* 0x000ee80000300a00 */
        /* <DEDUP_REMOVED lines=8> */
[----:B------:R-:W3:Y:S01]  /*2d950*/  LDL.LU.64 R24, [R1+0xe08] ;  /* 0x000e080001187983 */ /* 0x000ee20000300a00 */
[----:B------:R-:W-:-:S03]  /*2d960*/  ISETP.LT.AND P2, PT, R2, c[0x0][0x17c], !P0 ;  /* 0x00005f0002007a0c */ /* 0x000fc60004741270 */
[----:B------:R-:W0:Y:S04]  /*2d970*/  S2R R2, SR_TID.X ;  /* 0x0000000000027919 */ /* 0x000e280000002100 */
[----:B------:R-:W1:Y:S04]  /*2d980*/  S2R R29, SR_TID.X ;  /* 0x00000000001d7919 */ /* 0x000e680000002100 */
[----:B--2---:R-:W-:Y:S04]  /*2d990*/  STS.128 [R0+0x580], R4 ;  /* 0x0005800400007388 */ /* 0x004fe80000000c00 */
[----:B----4-:R-:W-:Y:S04]  /*2d9a0*/  STS.128 [R0+0x600], R8 ;  /* 0x0006000800007388 */ /* 0x010fe80000000c00 */
[----:B------:R-:W-:Y:S04]  /*2d9b0*/  STS.128 [R0+0x680], R12 ;  /* 0x0006800c00007388 */ /* 0x000fe80000000c00 */
[----:B------:R-:W-:Y:S04]  /*2d9c0*/  STS.128 [R0+0x700], R16 ;  /* 0x0007001000007388 */ /* 0x000fe80000000c00 */
[----:B------:R-:W-:Y:S01]  /*2d9d0*/  STS.128 [R0+0x780], R20 ;  /* 0x0007801400007388 */ /* 0x000fe20000000c00 */
[----:B0-----:R-:W-:Y:S01]  /*2d9e0*/  IMAD.SHL.U32 R2, R2, 0x1000, RZ ;  /* 0x0000100002027824 */ /* 0x001fe200078e00ff */
[----:B-1----:R-:W-:-:S04]  /*2d9f0*/  LOP3.LUT R29, R29, 0x7f, RZ, 0xc0, !PT ;  /* 0x0000007f1d1d7812 */ /* 0x002fc800078ec0ff */
[----:B------:R-:W-:-:S05]  /*2da00*/  LOP3.LUT R2, R2, 0x6000, RZ, 0xc0, !PT ;  /* 0x0000600002027812 */ /* 0x000fca00078ec0ff */
[----:B------:R-:W-:Y:S01]  /*2da10*/  IMAD R2, R29, 0x10, R2 ;  /* 0x000000101d027824 */ /* 0x000fe200078e0202 */
[----:B---3--:R0:W-:Y:S04]  /*2da20*/  STS.128 [R0+0x500], R24 ;  /* 0x0005001800007388 */ /* 0x0081e80000000c00 */
[----:B------:R-:W-:Y:S06]  /*2da30*/  BAR.SYNC.DEFER_BLOCKING 0x0 ;  /* 0x0000000000007b1d */ /* 0x000fec0000010000 */
[----:B0-----:R-:W2:Y:S04]  /*2da40*/  LDL.LU R26, [R1+0xe00] ;  /* 0x000e0000011a7983 */ /* 0x001ea80000300800 */
[----:B------:R-:W0:Y:S04]  /*2da50*/  LDS.128 R4, [R2] ;  /* 0x0000000002047984 */ /* 0x000e280000000c00 */
[----:B------:R-:W1:Y:S04]  /*2da60*/  LDS.128 R12, [R2+0x800] ;  /* 0x00080000020c7984 */ /* 0x000e680000000c00 */
[----:B------:R-:W3:Y:S04]  /*2da70*/  LDS.128 R8, [R2+0x1000] ;  /* 0x0010000002087984 */ /* 0x000ee80000000c00 */
[----:B0-----:R-:W-:Y:S01]  /*2da80*/  STL [R1+0x44], R5 ;  /* 0x0000440501007387 */ /* 0x001fe20000100800 */
[----:B------:R-:W-:-:S03]  /*2da90*/  IMAD.MOV.U32 R27, RZ, RZ, R4 ;  /* 0x000000ffff1b7224 */ /* 0x000fc600078e0004 */
[----:B------:R-:W-:Y:S04]  /*2daa0*/  STL.64 [R1+0x48], R6 ;  /* 0x0000480601007387 */ /* 0x000fe80000100a00 */
[----:B------:R-:W0:Y:S01]  /*2dab0*/  LDS.128 R4, [R2+0x1800] ;  /* 0x0018000002047984 */ /* 0x000e220000000c00 */
[C---:B------:R-:W-:Y:S02]  /*2dac0*/  LOP3.LUT R29, R2.reuse, 0x20, RZ, 0x3c, !PT ;  /* 0x00000020021d7812 */ /* 0x040fe400078e3cff */
[----:B------:R-:W-:Y:S02]  /*2dad0*/  ISETP.LT.AND P1, PT, R3, c[0x0][0x17c], !P0 ;  /* 0x00005f0003007a0c */ /* 0x000fe40004721270 */
[----:B------:R-:W-:Y:S01]  /*2dae0*/  LOP3.LUT R3, R2, 0x40, RZ, 0x3c, !PT ;  /* 0x0000004002037812 */ /* 0x000fe200078e3cff */
[----:B--2---:R-:W-:Y:S04]  /*2daf0*/  STL.64 [R1+0xd08], R26 ;  /* 0x000d081a01007387 */ /* 0x004fe80000100a00 */
[----:B-1----:R-:W-:Y:S04]  /*2db00*/  STL.64 [R1+0x80], R12 ;  /* 0x0000800c01007387 */ /* 0x002fe80000100a00 */
[----:B------:R-:W-:Y:S04]  /*2db10*/  STL.64 [R1+0x88], R14 ;  /* 0x0000880e01007387 */ /* 0x000fe80000100a00 */
[----:B------:R-:W-:Y:S04]  /*2db20*/  STL [R1+0xcf0], R2 ;  /* 0x000cf00201007387 */ /* 0x000fe80000100800 */
[----:B---3--:R-:W-:Y:S04]  /*2db30*/  STL.64 [R1+0x90], R8 ;  /* 0x0000900801007387 */ /* 0x008fe80000100a00 */
[----:B------:R-:W-:Y:S04]  /*2db40*/  STL.64 [R1+0x98], R10 ;  /* 0x0000980a01007387 */ /* 0x000fe80000100a00 */
[----:B------:R-:W1:Y:S04]  /*2db50*/  LDS.128 R12, [R29] ;  /* 0x000000001d0c7984 */ /* 0x000e680000000c00 */
[----:B0-----:R-:W-:Y:S04]  /*2db60*/  STL.64 [R1+0x70], R4 ;  /* 0x0000700401007387 */ /* 0x001fe80000100a00 */
[----:B------:R-:W-:Y:S04]  /*2db70*/  STL.64 [R1+0x78], R6 ;  /* 0x0000780601007387 */ /* 0x000fe80000100a00 */
[----:B------:R-:W0:Y:S04]  /*2db80*/  LDS.128 R4, [R29+0x1000] ;  /* 0x001000001d047984 */ /* 0x000e280000000c00 */
[----:B------:R-:W2:Y:S04]  /*2db90*/  LDS.128 R8, [R29+0x800] ;  /* 0x000800001d087984 */ /* 0x000ea80000000c00 */
[----:B-1----:R-:W-:Y:S04]  /*2dba0*/  STL.64 [R1+0x50], R12 ;  /* 0x0000500c01007387 */ /* 0x002fe80000100a00 */
[----:B------:R-:W-:Y:S04]  /*2dbb0*/  STL.64 [R1+0x58], R14 ;  /* 0x0000580e01007387 */ /* 0x000fe80000100a00 */
[----:B0-----:R-:W-:Y:S01]  /*2dbc0*/  STL.64 [R1+0x30], R4 ;  /* 0x0000300401007387 */ /* 0x001fe20000100a00 */
[----:B------:R-:W-:-:S03]  /*2dbd0*/  IMAD.MOV.U32 R2, RZ, RZ, R7 ;  /* 0x000000ffff027224 */ /* 0x000fc600078e0007 */
[----:B--2---:R-:W-:Y:S04]  /*2dbe0*/  STL.64 [R1+0x60], R8 ;  /* 0x0000600801007387 */ /* 0x004fe80000100a00 */
[----:B------:R-:W-:Y:S04]  /*2dbf0*/  STL.64 [R1+0x68], R10 ;  /* 0x0000680a01007387 */ /* 0x000fe80000100a00 */
[----:B------:R-:W-:Y:S04]  /*2dc00*/  STL [R1+0x38], R6 ;  /* 0x0000380601007387 */ /* 0x000fe80000100800 */
[----:B------:R-:W0:Y:S04]  /*2dc10*/  LDS.128 R4, [R29+0x1800] ;  /* 0x001800001d047984 */ /* 0x000e280000000c00 */
[----:B------:R-:W-:Y:S04]  /*2dc20*/  STL [R1+0xcf4], R2 ;  /* 0x000cf40201007387 */ /* 0x000fe80000100800 */
[----:B------:R-:W-:Y:S04]  /*2dc30*/  STL [R1+0xcf8], R29 ;  /* 0x000cf81d01007387 */ /* 0x000fe80000100800 */
[----:B------:R-:W-:Y:S04]  /*2dc40*/  LDS.128 R8, [R3] ;  /* 0x0000000003087984 */ /* 0x000fe80000000c00 */
[----:B0-----:R-:W-:Y:S04]  /*2dc50*/  STL.64 [R1+0x20], R4 ;  /* 0x0000200401007387 */ /* 0x001fe80000100a00 */
[----:B------:R-:W-:Y:S04]  /*2dc60*/  STL.64 [R1+0x28], R6 ;  /* 0x0000280601007387 */ /* 0x000fe80000100a00 */
[----:B------:R-:W0:Y:S04]  /*2dc70*/  LDS.128 R4, [R3+0x800] ;  /* 0x0008000003047984 */ /* 0x000e280000000c00 */
[----:B0-----:R-:W-:Y:S01]  /*2dc80*/  STL.64 [R1], R4 ;  /* 0x0000000401007387 */ /* 0x001fe20000100a00 */
[----:B------:R-:W-:-:S03]  /*2dc90*/  IMAD.MOV.U32 R2, RZ, RZ, R7 ;  /* 0x000000ffff027224 */ /* 0x000fc600078e0007 */
[----:B------:R-:W-:Y:S04]  /*2dca0*/  STL.64 [R1+0x10], R8 ;  /* 0x0000100801007387 */ /* 0x000fe80000100a00 */
[----:B------:R-:W-:Y:S04]  /*2dcb0*/  STL.64 [R1+0x18], R10 ;  /* 0x0000180a01007387 */ /* 0x000fe80000100a00 */
[----:B------:R-:W0:Y:S04]  /*2dcc0*/  LDS.128 R8, [R3+0x1000] ;  /* 0x0010000003087984 */ /* 0x000e280000000c00 */
[----:B------:R-:W-:Y:S04]  /*2dcd0*/  STL [R1+0x8], R6 ;  /* 0x0000080601007387 */ /* 0x000fe80000100800 */
[----:B------:R-:W1:Y:S04]  /*2dce0*/  LDS.128 R4, [R3+0x1800] ;  /* 0x0018000003047984 */ /* 0x000e680000000c00 */
[----:B------:R-:W-:Y:S04]  /*2dcf0*/  STL [R1+0xcfc], R2 ;  /* 0x000cfc0201007387 */ /* 0x000fe80000100800 */
[----:B0-----:R-:W-:Y:S04]  /*2dd00*/  STL [R1+0xd00], R11 ;  /* 0x000d000b01007387 */ /* 0x001fe80000100800 */
[----:B------:R-:W2:Y:S04]  /*2dd10*/  LDL.LU R24, [R1+0x190] ;  /* 0x0001900001187983 */ /* 0x000ea80000300800 */
[----:B-1----:R-:W-:Y:S04]  /*2dd20*/  STL.64 [R1+0x1a0], R4 ;  /* 0x0001a00401007387 */ /* 0x002fe80000100a00 */
[----:B------:R-:W-:Y:S04]  /*2dd30*/  STL.64 [R1+0x1a8], R6 ;  /* 0x0001a80601007387 */ /* 0x000fe80000100a00 */
[----:B------:R-:W2:Y:S04]  /*2dd40*/  LDL.LU R25, [R1+0x194] ;  /* 0x0001940001197983 */ /* 0x000ea80000300800 */
[----:B------:R-:W3:Y:S04]  /*2dd50*/  LDL.LU R26, [R1+0x198] ;  /* 0x00019800011a7983 */ /* 0x000ee80000300800 */
[----:B------:R-:W3:Y:S04]  /*2dd60*/  LDL.LU R27, [R1+0x19c] ;  /* 0x00019c00011b7983 */ /* 0x000ee80000300800 */
[----:B---3--:R-:W-:Y:S04]  /*2dd70*/  STL.64 [R1+0xd18], R26 ;  /* 0x000d181a01007387 */ /* 0x008fe80000100a00 */
[----:B--2---:R0:W-:Y:S04]  /*2dd80*/  STL.64 [R1+0xd10], R24 ;  /* 0x000d101801007387 */ /* 0x0041e80000100a00 */
[----:B0-----:R-:W2:Y:S04]  /*2dd90*/  LDL.LU R24, [R1+0x180] ;  /* 0x0001800001187983 */ /* 0x001ea80000300800 */
        /* <DEDUP_REMOVED lines=15> */
[----:B------:R-:W4:Y:S04]  /*2de90*/  LDL.LU R20, [R1+0x130] ;  /* 0x0001300001147983 */ /* 0x000f280000300800 */
[----:B------:R-:W4:Y:S04]  /*2dea0*/  LDL.LU R21, [R1+0x134] ;  /* 0x0001340001157983 */ /* 0x000f280000300800 */
[----:B------:R-:W2:Y:S04]  /*2deb0*/  LDL.LU R22, [R1+0x138] ;  /* 0x0001380001167983 */ /* 0x000ea80000300800 */
[----:B------:R-:W2:Y:S04]  /*2dec0*/  LDL.LU R23, [R1+0x13c] ;  /* 0x00013c0001177983 */ /* 0x000ea80000300800 */
[----:B--2---:R-:W-:Y:S04]  /*2ded0*/  STL.64 [R1+0xd68], R22 ;  /* 0x000d681601007387 */ /* 0x004fe80000100a00 */
[----:B----4-:R0:W-:Y:S04]  /*2dee0*/  STL.64 [R1+0xd60], R20 ;  /* 0x000d601401007387 */ /* 0x0101e80000100a00 */
[----:B0-----:R-:W2:Y:S04]  /*2def0*/  LDL.LU R20, [R1+0x120] ;  /* 0x0001200001147983 */ /* 0x001ea80000300800 */
[----:B------:R-:W2:Y:S04]  /*2df00*/  LDL.LU R21, [R1+0x124] ;  /* 0x0001240001157983 */ /* 0x000ea80000300800 */
[----:B------:R-:W4:Y:S04]  /*2df10*/  LDL.LU R22, [R1+0x128] ;  /* 0x0001280001167983 */ /* 0x000f280000300800 */
[----:B------:R-:W4:Y:S04]  /*2df20*/  LDL.LU R23, [R1+0x12c] ;  /* 0x00012c0001177983 */ /* 0x000f280000300800 */
[----:B------:R-:W2:Y:S04]  /*2df30*/  LDL.LU R3, [R1+0xcdc] ;  /* 0x000cdc0001037983 */ /* 0x000ea80000300800 */
[----:B----4-:R-:W-:Y:S04]  /*2df40*/  STL.64 [R1+0xd78], R22 ;  /* 0x000d781601007387 */ /* 0x010fe80000100a00 */
[----:B--2---:R0:W-:Y:S04]  /*2df50*/  STL.64 [R1+0xd70], R20 ;  /* 0x000d701401007387 */ /* 0x0041e80000100a00 */
[----:B0-----:R-:W2:Y:S04]  /*2df60*/  LDL.LU R20, [R1+0x110] ;  /* 0x0001100001147983 */ /* 0x001ea80000300800 */
[----:B------:R-:W2:Y:S04]  /*2df70*/  LDL.LU R21, [R1+0x114] ;  /* 0x0001140001157983 */ /* 0x000ea80000300800 */
[----:B------:R-:W4:Y:S04]  /*2df80*/  LDL.LU R22, [R1+0x118] ;  /* 0x0001180001167983 */ /* 0x000f280000300800 */
[----:B------:R-:W4:Y:S04]  /*2df90*/  LDL.LU R23, [R1+0x11c] ;  /* 0x00011c0001177983 */ /* 0x000f280000300800 */
        /* <DEDUP_REMOVED lines=42> */
[----:B------:R-:W0:Y:S02]  /*2e240*/  S2R R18, SR_TID.X ;  /* 0x0000000000127919 */ /* 0x000e240000002100 */
[C---:B0-----:R-:W-:Y:S01]  /*2e250*/  IMAD.SHL.U32 R19, R18.reuse, 0x1000, RZ ;  /* 0x0000100012137824 */ /* 0x041fe200078e00ff */
[----:B------:R-:W-:-:S04]  /*2e260*/  LOP3.LUT R2, R18, 0x7f, RZ, 0xc0, !PT ;  /* 0x0000007f12027812 */ /* 0x000fc800078ec0ff */
[----:B------:R-:W-:Y:S01]  /*2e270*/  LOP3.LUT R19, R19, 0x6000, RZ, 0xc0, !PT ;  /* 0x0000600013137812 */ /* 0x000fe200078ec0ff */
[----:B----4-:R-:W-:Y:S04]  /*2e280*/  STL.64 [R1+0xdf8], R22 ;  /* 0x000df81601007387 */ /* 0x010fe80000100a00 */
[----:B--2---:R-:W-:Y:S04]  /*2e290*/  STL.64 [R1+0xdf0], R20 ;  /* 0x000df01401007387 */ /* 0x004fe80000100a00 */
[----:B---3--:R-:W-:Y:S04]  /*2e2a0*/  STL.64 [R1+0xd48], R26 ;  /* 0x000d481a01007387 */ /* 0x008fe80000100a00 */
[----:B------:R0:W-:Y:S04]  /*2e2b0*/  STL.64 [R1+0xd40], R24 ;  /* 0x000d401801007387 */ /* 0x0001e80000100a00 */
[----:B0-----:R-:W2:Y:S04]  /*2e2c0*/  LDL.LU R24, [R1+0x150] ;  /* 0x0001500001187983 */ /* 0x001ea80000300800 */
[----:B------:R-:W2:Y:S04]  /*2e2d0*/  LDL.LU R25, [R1+0x154] ;  /* 0x0001540001197983 */ /* 0x000ea80000300800 */
[----:B------:R-:W3:Y:S04]  /*2e2e0*/  LDL.LU R26, [R1+0x158] ;  /* 0x00015800011a7983 */ /* 0x000ee80000300800 */
[----:B------:R-:W3:Y:S01]  /*2e2f0*/  LDL.LU R27, [R1+0x15c] ;  /* 0x00015c00011b7983 */ /* 0x000ee20000300800 */
[----:B------:R-:W-:-:S05]  /*2e300*/  IMAD R29, R2, 0x10, R19 ;  /* 0x00000010021d7824 */ /* 0x000fca00078e0213 */
[----:B------:R-:W-:-:S05]  /*2e310*/  LOP3.LUT R29, R29, 0x60, RZ, 0x3c, !PT ;  /* 0x000000601d1d7812 */ /* 0x000fca00078e3cff */
[----:B------:R-:W0:Y:S04]  /*2e320*/  LDS.128 R20, [R29+0x1800] ;  /* 0x001800001d147984 */ /* 0x000e280000000c00 */
[----:B------:R-:W1:Y:S04]  /*2e330*/  LDS.128 R16, [R29] ;  /* 0x000000001d107984 */ /* 0x000e680000000c00 */
[----:B------:R-:W4:Y:S04]  /*2e340*/  LDS.128 R12, [R29+0x800] ;  /* 0x000800001d0c7984 */ /* 0x000f280000000c00 */
[----:B------:R0:W1:Y:S02]  /*2e350*/  LDS.128 R4, [R29+0x1000] ;  /* 0x001000001d047984 */ /* 0x0000640000000c00 */
[----:B0-----:R-:W-:-:S02]  /*2e360*/  IMAD.MOV.U32 R29, RZ, RZ, R22 ;  /* 0x000000ffff1d7224 */ /* 0x001fc400078e0016 */
[----:B------:R-:W-:Y:S02]  /*2e370*/  IMAD.MOV.U32 R11, RZ, RZ, R20 ;  /* 0x000000ffff0b7224 */ /* 0x000fe400078e0014 */
[----:B------:R-:W-:Y:S01]  /*2e380*/  IMAD.MOV.U32 R2, RZ, RZ, R21 ;  /* 0x000000ffff027224 */ /* 0x000fe200078e0015 */
[----:B------:R-:W-:Y:S06]  /*2e390*/  BAR.SYNC.DEFER_BLOCKING 0x0 ;  /* 0x0000000000007b1d */ /* 0x000fec0000010000 */
[----:B---3--:R-:W-:Y:S04]  /*2e3a0*/  STL.64 [R1+0xd58], R26 ;  /* 0x000d581a01007387 */ /* 0x008fe80000100a00 */
[----:B--2---:R0:W-:Y:S04]  /*2e3b0*/  STL.64 [R1+0xd50], R24 ;  /* 0x000d501801007387 */ /* 0x0041e80000100a00 */
[----:B0-----:R-:W2:Y:S04]  /*2e3c0*/  LDL.LU R24, [R1+0x140] ;  /* 0x0001400001187983 */ /* 0x001ea80000300800 */
[----:B------:R-:W2:Y:S04]  /*2e3d0*/  LDL.LU R25, [R1+0x144] ;  /* 0x0001440001197983 */ /* 0x000ea80000300800 */
[----:B------:R-:W2:Y:S04]  /*2e3e0*/  LDL.LU R26, [R1+0x148] ;  /* 0x00014800011a7983 */ /* 0x000ea80000300800 */
[----:B------:R-:W2:Y:S04]  /*2e3f0*/  LDL.LU R27, [R1+0x14c] ;  /* 0x00014c00011b7983 */ /* 0x000ea80000300800 */
[----:B------:R0:W-:Y:S04]  /*2e400*/  STL [R1+0x1bc], R23 ;  /* 0x0001bc1701007387 */ /* 0x0001e80000100800 */
[----:B0-----:R-:W3:Y:S04]  /*2e410*/  LDL.LU.64 R22, [R1+0xdf8] ;  /* 0x000df80001167983 */ /* 0x001ee80000300a00 */
[----:B------:R-:W3:Y:S04]  /*2e420*/  LDL.LU.64 R20, [R1+0xdf0] ;  /* 0x000df00001147983 */ /* 0x000ee80000300a00 */
[----:B---3--:R0:W-:Y:S04]  /*2e430*/  STS.128 [R0], R20 ;  /* 0x0000001400007388 */ /* 0x0081e80000000c00 */
        /* <DEDUP_REMOVED lines=23> */
[----:B--2---:R-:W-:Y:S04]  /*2e5b0*/  STS.128 [R0+0x500], R24 ;  /* 0x0005001800007388 */ /* 0x004fe80000000c00 */
[----:B---3--:R0:W-:Y:S04]  /*2e5c0*/  STS.128 [R0+0x400], R20 ;  /* 0x0004001400007388 */ /* 0x0081e80000000c00 */
[----:B0-----:R-:W2:Y:S04]  /*2e5d0*/  LDL.LU.64 R22, [R1+0xd68] ;  /* 0x000d680001167983 */ /* 0x001ea80000300a00 */
[----:B------:R-:W2:Y:S04]  /*2e5e0*/  LDL.LU.64 R20, [R1+0xd60] ;  /* 0x000d600001147983 */ /* 0x000ea80000300a00 */
[----:B------:R-:W3:Y:S04]  /*2e5f0*/  LDL.LU.64 R26, [R1+0xd58] ;  /* 0x000d5800011a7983 */ /* 0x000ee80000300a00 */
        /* <DEDUP_REMOVED lines=13> */
[----:B--2---:R-:W-:Y:S01]  /*2e6d0*/  STS.128 [R0+0x480], R20 ;  /* 0x0004801400007388 */ /* 0x004fe20000000c00 */
[----:B------:R-:W-:Y:S01]  /*2e6e0*/  IMAD R3, R3, c[0x0][0x194], RZ ;  /* 0x0000650003037a24 */ /* 0x000fe200078e02ff */
[----:B------:R-:W-:-:S02]  /*2e6f0*/  ISETP.LT.AND P5, PT, R28, c[0x0][0x17c], !P0 ;  /* 0x00005f001c007a0c */ /* 0x000fc400047a1270 */
[----:B---3--:R0:W-:Y:S04]  /*2e700*/  STS.128 [R0+0x780], R24 ;  /* 0x0007801800007388 */ /* 0x0081e80000000c00 */
[----:B0-----:R-:W2:Y:S01]  /*2e710*/  LDL.LU.64 R26, [R1+0xd08] ;  /* 0x000d0800011a7983 */ /* 0x001ea20000300a00 */
[----:B------:R-:W-:-:S03]  /*2e720*/  IMAD R23, R28, c[0x0][0x198], RZ ;  /* 0x000066001c177a24 */ /* 0x000fc600078e02ff */
[----:B------:R-:W-:Y:S01]  /*2e730*/  BAR.SYNC.DEFER_BLOCKING 0x0 ;  /* 0x0000000000007b1d */ /* 0x000fe20000010000 */
[----:B------:R-:W-:-:S04]  /*2e740*/  LEA R20, P6, R3, c[0x0][0x170], 0x1 ;  /* 0x00005c0003147a11 */ /* 0x000fc800078c08ff */
[----:B------:R-:W-:Y:S02]  /*2e750*/  LEA.HI.X.SX32 R3, R3, c[0x0][0x174], 0x1, P6 ;  /* 0x00005d0003037a11 */ /* 0x000fe400030f0eff */
[CC--:B------:R-:W-:Y:S02]  /*2e760*/  LEA R22, P6, R23.reuse, R20.reuse, 0x1 ;  /* 0x0000001417167211 */ /* 0x0c0fe400078c08ff */
[C---:B------:R-:W-:Y:S02]  /*2e770*/  IADD3 R21, R23.reuse, c[0x0][0x198], RZ ;  /* 0x0000660017157a10 */ /* 0x040fe40007ffe0ff */
[-C--:B------:R-:W-:Y:S02]  /*2e780*/  LEA.HI.X.SX32 R23, R23, R3.reuse, 0x1, P6 ;  /* 0x0000000317177211 */ /* 0x080fe400030f0eff */
[C---:B------:R-:W-:Y:S01]  /*2e790*/  LEA R24, P6, R21.reuse, R20, 0x1 ;  /* 0x0000001415187211 */ /* 0x040fe200078c08ff */
[----:B--2---:R-:W-:Y:S02]  /*2e7a0*/  IMAD.MOV.U32 R25, RZ, RZ, R27 ;  /* 0x000000ffff197224 */ /* 0x004fe400078e001b */
[----:B------:R-:W2:Y:S04]  /*2e7b0*/  LDL.LU R27, [R1+0xd04] ;  /* 0x000d0400011b7983 */ /* 0x000ea80000300800 */
[----:B------:R0:W-:Y:S02]  /*2e7c0*/  @P5 STG.E.U16 [R22.64], R25 ;  /* 0x0000001916005986 */ /* 0x0001e4000c101506 */
[----:B0-----:R-:W-:Y:S01]  /*2e7d0*/  IMAD.MOV.U32 R22, RZ, RZ, R25 ;  /* 0x000000ffff167224 */ /* 0x001fe200078e0019 */
[----:B------:R-:W-:-:S04]  /*2e7e0*/  LEA.HI.X.SX32 R25, R21, R3, 0x1, P6 ;  /* 0x0000000315197211 */ /* 0x000fc800030f0eff */
[----:B------:R-:W-:-:S05]  /*2e7f0*/  PRMT R26, R22, 0x7632, R26 ;  /* 0x00007632161a7816 */ /* 0x000fca000000001a */
[----:B------:R0:W-:Y:S04]  /*2e800*/  @P4 STG.E.U16 [R24.64], R26 ;  /* 0x0000001a18004986 */ /* 0x0001e8000c101506 */
[----:B0-----:R-:W3:Y:S01]  /*2e810*/  LDL.LU R26, [R1+0x50] ;  /* 0x00005000011a7983 */ /* 0x001ee20000300800 */
[----:B------:R-:W-:Y:S02]  /*2e820*/  IADD3 R23, R21, c[0x0][0x198], RZ ;  /* 0x0000660015177a10 */ /* 0x000fe40007ffe0ff */
[----:B------:R-:W-:Y:S02]  /*2e830*/  IADD3 R0, R28, 0x5, RZ ;  /* 0x000000051c007810 */ /* 0x000fe40007ffe0ff */
[----:B------:R-:W-:Y:S02]  /*2e840*/  LEA R22, P6, R23, R20, 0x1 ;  /* 0x0000001417167211 */ /* 0x000fe400078c08ff */
[----:B------:R-:W-:-:S02]  /*2e850*/  ISETP.LT.AND P5, PT, R0, c[0x0][0x17c], !P0 ;  /* 0x00005f0000007a0c */ /* 0x000fc400047a1270 */
[C---:B------:R-:W-:Y:S02]  /*2e860*/  IADD3 R0, R23.reuse, c[0x0][0x198], RZ ;  /* 0x0000660017007a10 */ /* 0x040fe40007ffe0ff */
[-C--:B------:R-:W-:Y:S02]  /*2e870*/  LEA.HI.X.SX32 R23, R23, R3.reuse, 0x1, P6 ;  /* 0x0000000317177211 */ /* 0x080fe400030f0eff */
[----:B------:R-:W-:Y:S02]  /*2e880*/  IADD3 R25, R28, 0x7, RZ ;  /* 0x000000071c197810 */ /* 0x000fe40007ffe0ff */
[C---:B------:R-:W-:Y:S01]  /*2e890*/  LEA R24, P6, R0.reuse, R20, 0x1 ;  /* 0x0000001400187211 */ /* 0x040fe200078c08ff */
[----:B---3--:R0:W-:Y:S01]  /*2e8a0*/  @P3 STG.E.U16 [R22.64], R26 ;  /* 0x0000001a16003986 */ /* 0x0081e2000c101506 */
[----:B------:R-:W-:Y:S02]  /*2e8b0*/  ISETP.LT.AND P3, PT, R25, c[0x0][0x17c], !P0 ;  /* 0x00005f0019007a0c */ /* 0x000fe40004761270 */
[----:B------:R-:W-:-:S02]  /*2e8c0*/  LEA.HI.X.SX32 R25, R0, R3, 0x1, P6 ;  /* 0x0000000300197211 */ /* 0x000fc400030f0eff */
[----:B--2---:R-:W-:Y:S02]  /*2e8d0*/  PRMT R27, R26, 0x7632, R27 ;  /* 0x000076321a1b7816 */ /* 0x004fe4000000001b */
[----:B0-----:R-:W-:-:S03]  /*2e8e0*/  IADD3 R26, R28, 0x8, RZ ;  /* 0x000000081c1a7810 */ /* 0x001fc60007ffe0ff */
[----:B------:R0:W-:Y:S01]  /*2e8f0*/  @P2 STG.E.U16 [R24.64], R27 ;  /* 0x0000001b18002986 */ /* 0x0001e2000c101506 */
[----:B------:R-:W-:-:S03]  /*2e900*/  ISETP.LT.AND P2, PT, R26, c[0x0][0x17c], !P0 ;  /* 0x00005f001a007a0c */ /* 0x000fc60004741270 */
[----:B------:R-:W2:Y:S01]  /*2e910*/  LDL.LU R26, [R1+0x10] ;  /* 0x00001000011a7983 */ /* 0x000ea20000300800 */
[----:B------:R-:W-:-:S04]  /*2e920*/  IADD3 R21, R28, 0x6, RZ ;  /* 0x000000061c157810 */ /* 0x000fc80007ffe0ff */
[----:B------:R-:W-:Y:S02]  /*2e930*/  ISETP.LT.AND P4, PT, R21, c[0x0][0x17c], !P0 ;  /* 0x00005f0015007a0c */ /* 0x000fe40004781270 */
[----:B------:R-:W-:-:S04]  /*2e940*/  IADD3 R21, R0, c[0x0][0x198], RZ ;  /* 0x0000660000157a10 */ /* 0x000fc80007ffe0ff */
[CC--:B------:R-:W-:Y:S02]  /*2e950*/  LEA R22, P6, R21.reuse, R20.reuse, 0x1 ;  /* 0x0000001415167211 */ /* 0x0c0fe400078c08ff */
[C---:B------:R-:W-:Y:S02]  /*2e960*/  IADD3 R0, R21.reuse, c[0x0][0x198], RZ ;  /* 0x0000660015007a10 */ /* 0x040fe40007ffe0ff */
[----:B------:R-:W-:Y:S02]  /*2e970*/  LEA.HI.X.SX32 R23, R21, R3, 0x1, P6 ;  /* 0x0000000315177211 */ /* 0x000fe400030f0eff */
[----:B0-----:R-:W-:Y:S02]  /*2e980*/  IADD3 R25, R28, 0x9, RZ ;  /* 0x000000091c197810 */ /* 0x001fe40007ffe0ff */
[C---:B------:R-:W-:Y:S02]  /*2e990*/  LEA R24, P6, R0.reuse, R20, 0x1 ;  /* 0x0000001400187211 */ /* 0x040fe400078c08ff */
[----:B------:R-:W-:Y:S01]  /*2e9a0*/  IADD3 R21, R0, c[0x0][0x198], RZ ;  /* 0x0000660000157a10 */ /* 0x000fe20007ffe0ff */
[----:B--2---:R0:W-:Y:S01]  /*2e9b0*/  @P1 STG.E.U16 [R22.64], R26 ;  /* 0x0000001a16001986 */ /* 0x0041e2000c101506 */
[----:B------:R-:W-:-:S02]  /*2e9c0*/  ISETP.LT.AND P1, PT, R25, c[0x0][0x17c], !P0 ;  /* 0x00005f0019007a0c */ /* 0x000fc40004721270 */
[-C--:B------:R-:W-:Y:S02]  /*2e9d0*/  LEA.HI.X.SX32 R25, R0, R3.reuse, 0x1, P6 ;  /* 0x0000000300197211 */ /* 0x080fe400030f0eff */
[----:B------:R-:W-:Y:S02]  /*2e9e0*/  PRMT R27, R26, 0x7632, R27 ;  /* 0x000076321a1b7816 */ /* 0x000fe4000000001b */
[C---:B------:R-:W-:Y:S02]  /*2e9f0*/  IADD3 R0, R21.reuse, c[0x0][0x198], RZ ;  /* 0x0000660015007a10 */ /* 0x040fe40007ffe0ff */
[C---:B0-----:R-:W-:Y:S01]  /*2ea00*/  LEA R22, P6, R21.reuse, R20, 0x1 ;  /* 0x0000001415167211 */ /* 0x041fe200078c08ff */
[----:B------:R0:W-:Y:S03]  /*2ea10*/  @P5 STG.E.U16 [R24.64], R27 ;  /* 0x0000001b18005986 */ /* 0x0001e6000c101506 */
[----:B------:R-:W-:-:S02]  /*2ea20*/  LEA.HI.X.SX32 R23, R21, R3, 0x1, P6 ;  /* 0x0000000315177211 */ /* 0x000fc400030f0eff */
[----:B------:R-:W-:-:S03]  /*2ea30*/  IADD3 R21, R0, c[0x0][0x198], RZ ;  /* 0x0000660000157a10 */ /* 0x000fc60007ffe0ff */
[----:B-1----:R1:W-:Y:S01]  /*2ea40*/  @P4 STG.E.U16 [R22.64], R16 ;  /* 0x0000001016004986 */ /* 0x0023e2000c101506 */
[----:B0-----:R-:W-:-:S03]  /*2ea50*/  IADD3 R25, R28, 0xb, RZ ;  /* 0x0000000b1c197810 */ /* 0x001fc60007ffe0ff */
[----:B------:R-:W2:Y:S01]  /*2ea60*/  LDL.LU R27, [R1] ;  /* 0x00000000011b7983 */ /* 0x000ea20000300800 */
[CC--:B------:R-:W-:Y:S02]  /*2ea70*/  LEA R24, P6, R0.reuse, R20.reuse, 0x1 ;  /* 0x0000001400187211 */ /* 0x0c0fe400078c08ff */
[----:B------:R-:W-:Y:S02]  /*2ea80*/  ISETP.LT.AND P4, PT, R25, c[0x0][0x17c], !P0 ;  /* 0x00005f0019007a0c */ /* 0x000fe40004781270 */
[-C--:B------:R-:W-:Y:S02]  /*2ea90*/  LEA.HI.X.SX32 R25, R0, R3.reuse, 0x1, P6 ;  /* 0x0000000300197211 */ /* 0x080fe400030f0eff */
[C---:B-1----:R-:W-:Y:S02]  /*2eaa0*/  LEA R22, P6, R21.reuse, R20, 0x1 ;  /* 0x0000001415167211 */ /* 0x042fe400078c08ff */
[C---:B------:R-:W-:Y:S02]  /*2eab0*/  IADD3 R0, R21.reuse, c[0x0][0x198], RZ ;  /* 0x0000660015007a10 */ /* 0x040fe40007ffe0ff */
[----:B------:R-:W-:-:S02]  /*2eac0*/  LEA.HI.X.SX32 R23, R21, R3, 0x1, P6 ;  /* 0x0000000315177211 */ /* 0x000fc400030f0eff */
[----:B------:R-:W3:Y:S01]  /*2ead0*/  LDL.LU R21, [R1+0x80] ;  /* 0x0000800001157983 */ /* 0x000ee20000300800 */
[----:B------:R-:W-:-:S04]  /*2eae0*/  IADD3 R26, R28, 0xa, RZ ;  /* 0x0000000a1c1a7810 */ /* 0x000fc80007ffe0ff */
[----:B------:R-:W-:Y:S02]  /*2eaf0*/  ISETP.LT.AND P5, PT, R26, c[0x0][0x17c], !P0 ;  /* 0x00005f001a007a0c */ /* 0x000fe400047a1270 */
[----:B------:R-:W-:Y:S02]  /*2eb00*/  PRMT R26, R16, 0x7632, R26 ;  /* 0x00007632101a7816 */ /* 0x000fe4000000001a */
[----:B------:R-:W-:-:S03]  /*2eb10*/  IADD3 R16, R28, 0xc, RZ ;  /* 0x0000000c1c107810 */ /* 0x000fc60007ffe0ff */
[----:B------:R0:W-:Y:S01]  /*2eb20*/  @P3 STG.E.U16 [R24.64], R26 ;  /* 0x0000001a18003986 */ /* 0x0001e2000c101506 */
[----:B------:R-:W-:Y:S02]  /*2eb30*/  ISETP.LT.AND P3, PT, R16, c[0x0][0x17c], !P0 ;  /* 0x00005f0010007a0c */ /* 0x000fe40004761270 */
[----:B0-----:R-:W-:-:S04]  /*2eb40*/  LEA R24, P6, R0, R20, 0x1 ;  /* 0x0000001400187211 */ /* 0x001fc800078c08ff */
[----:B------:R-:W-:Y:S01]  /*2eb50*/  LEA.HI.X.SX32 R25, R0, R3, 0x1, P6 ;  /* 0x0000000300197211 */ /* 0x000fe200030f0eff */
[----:B---3--:R-:W-:-:S05]  /*2eb60*/  IMAD.MOV.U32 R16, RZ, RZ, R21 ;  /* 0x000000ffff107224 */ /* 0x008fca00078e0015 */
[----:B------:R0:W-:Y:S02]  /*2eb70*/  @P2 STG.E.U16 [R22.64], R16 ;  /* 0x0000001016002986 */ /* 0x0001e4000c101506 */
[----:B0-----:R-:W-:Y:S01]  /*2eb80*/  IMAD.MOV.U32 R23, RZ, RZ, R16 ;  /* 0x000000ffff177224 */ /* 0x001fe200078e0010 */
[----:B------:R-:W-:-:S04]  /*2eb90*/  IADD3 R16, R0, c[0x0][0x198], RZ ;  /* 0x0000660000107a10 */ /* 0x000fc80007ffe0ff */
[C---:B------:R-:W-:Y:S02]  /*2eba0*/  LEA R22, P6, R16.reuse, R20, 0x1 ;  /* 0x0000001410167211 */ /* 0x040fe400078c08ff */
[----:B------:R-:W-:Y:S02]  /*2ebb0*/  PRMT R26, R23, 0x7632, R26 ;  /* 0x00007632171a7816 */ /* 0x000fe4000000001a */
[C---:B------:R-:W-:Y:S02]  /*2ebc0*/  IADD3 R0, R16.reuse, c[0x0][0x198], RZ ;  /* 0x0000660010007a10 */ /* 0x040fe40007ffe0ff */
[----:B------:R-:W-:Y:S02]  /*2ebd0*/  LEA.HI.X.SX32 R23, R16, R3, 0x1, P6 ;  /* 0x0000000310177211 */ /* 0x000fe400030f0eff */
[----:B------:R-:W3:Y:S04]  /*2ebe0*/  LDL.LU R16, [R1+0x60] ;  /* 0x0000600001107983 */ /* 0x000ee80000300800 */
[----:B------:R0:W-:Y:S01]  /*2ebf0*/  @P1 STG.E.U16 [R24.64], R26 ;  /* 0x0000001a18001986 */ /* 0x0001e2000c101506 */
[----:B------:R-:W-:-:S04]  /*2ec00*/  IADD3 R21, R28, 0xd, RZ ;  /* 0x0000000d1c157810 */ /* 0x000fc80007ffe0ff */
[----:B------:R-:W-:Y:S02]  /*2ec10*/  ISETP.LT.AND P2, PT, R21, c[0x0][0x17c], !P0 ;  /* 0x00005f0015007a0c */ /* 0x000fe40004741270 */
[----:B0-----:R-:W-:-:S04]  /*2ec20*/  LEA R24, P6, R0, R20, 0x1 ;  /* 0x0000001400187211 */ /* 0x001fc800078c08ff */
[C---:B------:R-:W-:Y:S01]  /*2ec30*/  LEA.HI.X.SX32 R25, R0.reuse, R3, 0x1, P6 ;  /* 0x0000000300197211 */ /* 0x040fe200030f0eff */
[----:B---3--:R0:W-:Y:S02]  /*2ec40*/  @P5 STG.E.U16 [R22.64], R16 ;  /* 0x0000001016005986 */ /* 0x0081e4000c101506 */
[----:B0-----:R-:W-:Y:S01]  /*2ec50*/  IMAD.MOV.U32 R23, RZ, RZ, R16 ;  /* 0x000000ffff177224 */ /* 0x001fe200078e0010 */
[----:B------:R-:W-:-:S04]  /*2ec60*/  IADD3 R16, R0, c[0x0][0x198], RZ ;  /* 0x0000660000107a10 */ /* 0x000fc80007ffe0ff */
[----:B------:R-:W-:Y:S02]  /*2ec70*/  PRMT R26, R23, 0x7632, R26 ;  /* 0x00007632171a7816 */ /* 0x000fe4000000001a */
[CC--:B------:R-:W-:Y:S02]  /*2ec80*/  LEA R22, P6, R16.reuse, R20.reuse, 0x1 ;  /* 0x0000001410167211 */ /* 0x0c0fe400078c08ff */
[C---:B------:R-:W-:Y:S01]  /*2ec90*/  IADD3 R0, R16.reuse, c[0x0][0x198], RZ ;  /* 0x0000660010007a10 */ /* 0x040fe20007ffe0ff */
[----:B------:R0:W-:Y:S01]  /*2eca0*/  @P4 STG.E.U16 [R24.64], R26 ;  /* 0x0000001a18004986 */ /* 0x0001e2000c101506 */
[----:B------:R-:W-:Y:S02]  /*2ecb0*/  LEA.HI.X.SX32 R23, R16, R3, 0x1, P6 ;  /* 0x0000000310177211 */ /* 0x000fe400030f0eff */
[----:B0-----:R-:W-:Y:S02]  /*2ecc0*/  LEA R24, P6, R0, R20, 0x1 ;  /* 0x0000001400187211 */ /* 0x001fe400078c08ff */
[----:B--2---:R-:W-:-:S02]  /*2ecd0*/  PRMT R26, R27, 0x7632, R26 ;  /* 0x000076321b1a7816 */ /* 0x004fc4000000001a */
[----:B------:R-:W-:Y:S01]  /*2ece0*/  LEA.HI.X.SX32 R25, R0, R3, 0x1, P6 ;  /* 0x0000000300197211 */ /* 0x000fe200030f0eff */
[----:B------:R0:W-:Y:S04]  /*2ecf0*/  @P3 STG.E.U16 [R22.64], R27 ;  /* 0x0000001b16003986 */ /* 0x0001e8000c101506 */
[----:B------:R1:W-:Y:S04]  /*2ed00*/  @P2 STG.E.U16 [R24.64], R26 ;  /* 0x0000001a18002986 */ /* 0x0003e8000c101506 */
[----:B0-----:R-:W2:Y:S04]  /*2ed10*/  LDL.LU R27, [R1+0x30] ;  /* 0x00003000011b7983 */ /* 0x001ea80000300800 */
[----:B-1----:R-:W3:Y:S01]  /*2ed20*/  LDL.LU R26, [R1+0x90] ;  /* 0x00009000011a7983 */ /* 0x002ee20000300800 */
[----:B------:R-:W-:-:S02]  /*2ed30*/  IADD3 R21, R28, 0xe, RZ ;  /* 0x0000000e1c157810 */ /* 0x000fc40007ffe0ff */
[----:B------:R-:W-:Y:S02]  /*2ed40*/  IADD3 R16, R0, c[0x0][0x198], RZ ;  /* 0x0000660000107a10 */ /* 0x000fe40007ffe0ff */
[----:B------:R-:W-:Y:S02]  /*2ed50*/  ISETP.LT.AND P1, PT, R21, c[0x0][0x17c], !P0 ;  /* 0x00005f0015007a0c */ /* 0x000fe40004721270 */
[----:B------:R-:W-:Y:S02]  /*2ed60*/  IADD3 R21, R28, 0xf, RZ ;  /* 0x0000000f1c157810 */ /* 0x000fe40007ffe0ff */
[C---:B------:R-:W-:Y:S02]  /*2ed70*/  LEA R22, P6, R16.reuse, R20, 0x1 ;  /* 0x0000001410167211 */ /* 0x040fe400078c08ff */
[----:B------:R-:W-:Y:S02]  /*2ed80*/  ISETP.LT.AND P5, PT, R21, c[0x0][0x17c], !P0 ;  /* 0x00005f0015007a0c */ /* 0x000fe400047a1270 */
[----:B------:R-:W-:-:S02]  /*2ed90*/  IADD3 R0, R16, c[0x0][0x198], RZ ;  /* 0x0000660010007a10 */ /* 0x000fc40007ffe0ff */
[----:B------:R-:W-:Y:S02]  /*2eda0*/  IADD3 R21, R28, 0x10, RZ ;  /* 0x000000101c157810 */ /* 0x000fe40007ffe0ff */
[----:B------:R-:W-:Y:S02]  /*2edb0*/  LEA.HI.X.SX32 R23, R16, R3, 0x1, P6 ;  /* 0x0000000310177211 */ /* 0x000fe400030f0eff */
[C---:B------:R-:W-:Y:S02]  /*2edc0*/  LEA R24, P6, R0.reuse, R20, 0x1 ;  /* 0x0000001400187211 */ /* 0x040fe400078c08ff */
[----:B------:R-:W-:Y:S02]  /*2edd0*/  ISETP.LT.AND P4, PT, R21, c[0x0][0x17c], !P0 ;  /* 0x00005f0015007a0c */ /* 0x000fe40004781270 */
[----:B------:R-:W-:Y:S01]  /*2ede0*/  IADD3 R16, R0, c[0x0][0x198], RZ ;  /* 0x0000660000107a10 */ /* 0x000fe20007ffe0ff */
[----:B----4-:R0:W-:Y:S01]  /*2edf0*/  @P1 STG.E.U16 [R22.64], R12 ;  /* 0x0000000c16001986 */ /* 0x0101e2000c101506 */
[----:B------:R-:W-:-:S02]  /*2ee00*/  IADD3 R21, R28, 0x11, RZ ;  /* 0x000000111c157810 */ /* 0x000fc40007ffe0ff */
[----:B------:R-:W-:Y:S02]  /*2ee10*/  LEA.HI.X.SX32 R25, R0, R3, 0x1, P6 ;  /* 0x0000000300197211 */ /* 0x000fe400030f0eff */
[----:B------:R-:W-:Y:S02]  /*2ee20*/  ISETP.LT.AND P3, PT, R21, c[0x0][0x17c], !P0 ;  /* 0x00005f0015007a0c */ /* 0x000fe40004761270 */
[----:B------:R-:W-:Y:S02]  /*2ee30*/  IADD3 R0, R16, c[0x0][0x198], RZ ;  /* 0x0000660010007a10 */ /* 0x000fe40007ffe0ff */
[----:B------:R-:W-:Y:S02]  /*2ee40*/  IADD3 R21, R28, 0x12, RZ ;  /* 0x000000121c157810 */ /* 0x000fe40007ffe0ff */
[----:B0-----:R-:W-:Y:S02]  /*2ee50*/  PRMT R12, R12, 0x7632, R12 ;  /* 0x000076320c0c7816 */ /* 0x001fe4000000000c */
[----:B------:R-:W-:-:S03]  /*2ee60*/  LEA R22, P6, R16, R20, 0x1 ;  /* 0x0000001410167211 */ /* 0x000fc600078c08ff */
[----:B------:R0:W-:Y:S01]  /*2ee70*/  @P5 STG.E.U16 [R24.64], R12 ;  /* 0x0000000c18005986 */ /* 0x0001e2000c101506 */
[----:B------:R-:W-:Y:S02]  /*2ee80*/  LEA.HI.X.SX32 R23, R16, R3, 0x1, P6 ;  /* 0x0000000310177211 */ /* 0x000fe400030f0eff */
[C---:B------:R-:W-:Y:S02]  /*2ee90*/  IADD3 R16, R28.reuse, 0x15, RZ ;  /* 0x000000151c107810 */ /* 0x040fe40007ffe0ff */
[----:B------:R-:W-:Y:S02]  /*2eea0*/  ISETP.LT.AND P2, PT, R21, c[0x0][0x17c], !P0 ;  /* 0x00005f0015007a0c */ /* 0x000fe40004741270 */
[----:B------:R-:W-:Y:S02]  /*2eeb0*/  IADD3 R21, R28, 0x13, RZ ;  /* 0x000000131c157810 */ /* 0x000fe40007ffe0ff */
[C---:B0-----:R-:W-:Y:S02]  /*2eec0*/  LEA R24, P6, R0.reuse, R20, 0x1 ;  /* 0x0000001400187211 */ /* 0x041fe400078c08ff */
[----:B------:R-:W-:-:S02]  /*2eed0*/  IADD3 R12, R0, c[0x0][0x198], RZ ;  /* 0x00006600000c7a10 */ /* 0x000fc40007ffe0ff */
[----:B------:R-:W-:Y:S02]  /*2eee0*/  LEA.HI.X.SX32 R25, R0, R3, 0x1, P6 ;  /* 0x0000000300197211 */ /* 0x000fe400030f0eff */
[----:B------:R-:W-:Y:S02]  /*2eef0*/  ISETP.LT.AND P1, PT, R21, c[0x0][0x17c], !P0 ;  /* 0x00005f0015007a0c */ /* 0x000fe40004721270 */
[----:B------:R-:W-:Y:S02]  /*2ef00*/  IADD3 R21, R28, 0x14, RZ ;  /* 0x000000141c157810 */ /* 0x000fe40007ffe0ff */
[----:B------:R-:W-:Y:S02]  /*2ef10*/  IADD3 R0, R12, c[0x0][0x198], RZ ;  /* 0x000066000c007a10 */ /* 0x000fe40007ffe0ff */
[----:B------:R-:W-:Y:S02]  /*2ef20*/  ISETP.LT.AND P5, PT, R21, c[0x0][0x17c], !P0 ;  /* 0x00005f0015007a0c */ /* 0x000fe400047a1270 */
[----:B------:R-:W-:Y:S01]  /*2ef30*/  IADD3 R21, R28, 0x16, RZ ;  /* 0x000000161c157810 */ /* 0x000fe20007ffe0ff */
[----:B---3--:R0:W-:Y:S01]  /*2ef40*/  @P4 STG.E.U16 [R22.64], R26 ;  /* 0x0000001a16004986 */ /* 0x0081e2000c101506 */
[----:B------:R-:W-:-:S02]  /*2ef50*/  ISETP.LT.AND P4, PT, R16, c[0x0][0x17c], !P0 ;  /* 0x00005f0010007a0c */ /* 0x000fc40004781270 */
[----:B------:R-:W-:Y:S02]  /*2ef60*/  PRMT R16, R26, 0x7632, R16 ;  /* 0x000076321a107816 */ /* 0x000fe40000000010 */
[----:B0-----:R-:W-:-:S03]  /*2ef70*/  LEA R22, P6, R12, R20, 0x1 ;  /* 0x000000140c167211 */ /* 0x001fc600078c08ff */
[----:B------:R0:W-:Y:S01]  /*2ef80*/  @P3 STG.E.U16 [R24.64], R16 ;  /* 0x0000001018003986 */ /* 0x0001e2000c101506 */
[----:B------:R-:W-:-:S03]  /*2ef90*/  LEA.HI.X.SX32 R23, R12, R3, 0x1, P6 ;  /* 0x000000030c177211 */ /* 0x000fc600030f0eff */
[----:B------:R-:W3:Y:S01]  /*2efa0*/  LDL.LU R26, [R1+0x20] ;  /* 0x00002000011a7983 */ /* 0x000ee20000300800 */
[----:B------:R-:W-:-:S03]  /*2efb0*/  ISETP.LT.AND P3, PT, R21, c[0x0][0x17c], !P0 ;  /* 0x00005f0015007a0c */ /* 0x000fc60004761270 */
[----:B--2---:R1:W-:Y:S01]  /*2efc0*/  @P2 STG.E.U16 [R22.64], R27 ;  /* 0x0000001b16002986 */ /* 0x0043e2000c101506 */
[----:B0-----:R-:W-:Y:S02]  /*2efd0*/  IADD3 R16, R28, 0x17, RZ ;  /* 0x000000171c107810 */ /* 0x001fe40007ffe0ff */
[----:B------:R-:W-:Y:S02]  /*2efe0*/  LEA R24, P6, R0, R20, 0x1 ;  /* 0x0000001400187211 */ /* 0x000fe400078c08ff */
[----:B------:R-:W-:Y:S02]  /*2eff0*/  ISETP.LT.AND P2, PT, R16, c[0x0][0x17c], !P0 ;  /* 0x00005f0010007a0c */ /* 0x000fe40004741270 */
[----:B------:R-:W-:Y:S02]  /*2f000*/  LEA.HI.X.SX32 R25, R0, R3, 0x1, P6 ;  /* 0x0000000300197211 */ /* 0x000fe400030f0eff */
[----:B------:R-:W-:Y:S02]  /*2f010*/  PRMT R16, R27, 0x7632, R16 ;  /* 0x000076321b107816 */ /* 0x000fe40000000010 */
[----:B------:R-:W-:Y:S01]  /*2f020*/  IADD3 R21, R28, 0x18, RZ ;  /* 0x000000181c157810 */ /* 0x000fe20007ffe0ff */
[----:B-1----:R-:W2:Y:S04]  /*2f030*/  LDL.LU R27, [R1+0x1a0] ;  /* 0x0001a000011b7983 */ /* 0x002ea80000300800 */
[----:B------:R0:W-:Y:S01]  /*2f040*/  @P1 STG.E.U16 [R24.64], R16 ;  /* 0x0000001018001986 */ /* 0x0001e2000c101506 */
[----:B------:R-:W-:-:S03]  /*2f050*/  ISETP.LT.AND P1, PT, R21, c[0x0][0x17c], !P0 ;  /* 0x00005f0015007a0c */ /* 0x000fc60004721270 */
[----:B------:R-:W4:Y:S01]  /*2f060*/  LDL.LU R21, [R1+0x70] ;  /* 0x0000700001157983 */ /* 0x000f220000300800 */
[----:B------:R-:W-:-:S04]  /*2f070*/  IADD3 R12, R0, c[0x0][0x198], RZ ;  /* 0x00006600000c7a10 */ /* 0x000fc80007ffe0ff */
[CC--:B------:R-:W-:Y:S02]  /*2f080*/  LEA R22, P6, R12.reuse, R20.reuse, 0x1 ;  /* 0x000000140c167211 */ /* 0x0c0fe400078c08ff */
[C---:B------:R-:W-:Y:S02]  /*2f090*/  IADD3 R0, R12.reuse, c[0x0][0x198], RZ ;  /* 0x000066000c007a10 */ /* 0x040fe40007ffe0ff */
[-C--:B------:R-:W-:Y:S02]  /*2f0a0*/  LEA.HI.X.SX32 R23, R12, R3.reuse, 0x1, P6 ;  /* 0x000000030c177211 */ /* 0x080fe400030f0eff */
[C---:B0-----:R-:W-:Y:S02]  /*2f0b0*/  LEA R24, P6, R0.reuse, R20, 0x1 ;  /* 0x0000001400187211 */ /* 0x041fe400078c08ff */
[C---:B------:R-:W-:Y:S01]  /*2f0c0*/  IADD3 R12, R0.reuse, c[0x0][0x198], RZ ;  /* 0x00006600000c7a10 */ /* 0x040fe20007ffe0ff */
[----:B------:R0:W-:Y:S01]  /*2f0d0*/  @P5 STG.E.U16 [R22.64], R8 ;  /* 0x0000000816005986 */ /* 0x0001e2000c101506 */
[----:B------:R-:W-:-:S02]  /*2f0e0*/  LEA.HI.X.SX32 R25, R0, R3, 0x1, P6 ;  /* 0x0000000300197211 */ /* 0x000fc400030f0eff */
[----:B------:R-:W-:Y:S02]  /*2f0f0*/  IADD3 R0, R12, c[0x0][0x198], RZ ;  /* 0x000066000c007a10 */ /* 0x000fe40007ffe0ff */
[----:B0-----:R-:W-:Y:S02]  /*2f100*/  PRMT R8, R8, 0x7632, R8 ;  /* 0x0000763208087816 */ /* 0x001fe40000000008 */
[----:B------:R-:W-:-:S03]  /*2f110*/  LEA R22, P6, R12, R20, 0x1 ;  /* 0x000000140c167211 */ /* 0x000fc600078c08ff */
[----:B------:R0:W-:Y:S01]  /*2f120*/  @P4 STG.E.U16 [R24.64], R8 ;  /* 0x0000000818004986 */ /* 0x0001e2000c101506 */
[----:B------:R-:W-:Y:S02]  /*2f130*/  LEA.HI.X.SX32 R23, R12, R3, 0x1, P6 ;  /* 0x000000030c177211 */ /* 0x000fe400030f0eff */
[----:B------:R-:W-:-:S03]  /*2f140*/  IADD3 R16, R28, 0x19, RZ ;  /* 0x000000191c107810 */ /* 0x000fc60007ffe0ff */
[----:B------:R1:W-:Y:S01]  /*2f150*/  @P3 STG.E.U16 [R22.64], R4 ;  /* 0x0000000416003986 */ /* 0x0003e2000c101506 */
[CC--:B0-----:R-:W-:Y:S02]  /*2f160*/  LEA R24, P6, R0.reuse, R20.reuse, 0x1 ;  /* 0x0000001400187211 */ /* 0x0c1fe400078c08ff */
[C---:B------:R-:W-:Y:S02]  /*2f170*/  IADD3 R8, R0.reuse, c[0x0][0x198], RZ ;  /* 0x0000660000087a10 */ /* 0x040fe40007ffe0ff */
[----:B------:R-:W-:Y:S02]  /*2f180*/  LEA.HI.X.SX32 R25, R0, R3, 0x1, P6 ;  /* 0x0000000300197211 */ /* 0x000fe400030f0eff */
[----:B-1----:R-:W-:Y:S02]  /*2f190*/  PRMT R4, R4, 0x7632, R4 ;  /* 0x0000763204047816 */ /* 0x002fe40000000004 */
[----:B------:R-:W-:Y:S02]  /*2f1a0*/  LEA R22, P6, R8, R20, 0x1 ;  /* 0x0000001408167211 */ /* 0x000fe400078c08ff */
[----:B------:R-:W-:-:S02]  /*2f1b0*/  ISETP.LT.AND P5, PT, R16, c[0x0][0x17c], !P0 ;  /* 0x00005f0010007a0c */ /* 0x000fc400047a1270 */
[----:B------:R-:W-:Y:S02]  /*2f1c0*/  IADD3 R0, R8, c[0x0][0x198], RZ ;  /* 0x0000660008007a10 */ /* 0x000fe40007ffe0ff */
[----:B------:R-:W-:Y:S01]  /*2f1d0*/  IADD3 R16, R28, 0x1a, RZ ;  /* 0x0000001a1c107810 */ /* 0x000fe20007ffe0ff */
[----:B------:R0:W-:Y:S01]  /*2f1e0*/  @P2 STG.E.U16 [R24.64], R4 ;  /* 0x0000000418002986 */ /* 0x0001e2000c101506 */
[----:B------:R-:W-:Y:S02]  /*2f1f0*/  LEA.HI.X.SX32 R23, R8, R3, 0x1, P6 ;  /* 0x0000000308177211 */ /* 0x000fe400030f0eff */
[----:B------:R-:W-:Y:S02]  /*2f200*/  IADD3 R8, R28, 0x1d, RZ ;  /* 0x0000001d1c087810 */ /* 0x000fe40007ffe0ff */
[----:B------:R-:W-:Y:S02]  /*2f210*/  ISETP.LT.AND P4, PT, R16, c[0x0][0x17c], !P0 ;  /* 0x00005f0010007a0c */ /* 0x000fe40004781270 */
[----:B------:R-:W-:-:S02]  /*2f220*/  IADD3 R12, R28, 0x1b, RZ ;  /* 0x0000001b1c0c7810 */ /* 0x000fc40007ffe0ff */
[C---:B0-----:R-:W-:Y:S02]  /*2f230*/  LEA R24, P6, R0.reuse, R20, 0x1 ;  /* 0x0000001400187211 */ /* 0x041fe400078c08ff */
[C---:B------:R-:W-:Y:S02]  /*2f240*/  IADD3 R4, R0.reuse, c[0x0][0x198], RZ ;  /* 0x0000660000047a10 */ /* 0x040fe40007ffe0ff */
[----:B------:R-:W-:Y:S02]  /*2f250*/  LEA.HI.X.SX32 R25, R0, R3, 0x1, P6 ;  /* 0x0000000300197211 */ /* 0x000fe400030f0eff */
[----:B------:R-:W-:Y:S02]  /*2f260*/  ISETP.LT.AND P3, PT, R12, c[0x0][0x17c], !P0 ;  /* 0x00005f000c007a0c */ /* 0x000fe40004761270 */
[----:B------:R-:W-:Y:S02]  /*2f270*/  IADD3 R0, R4, c[0x0][0x198], RZ ;  /* 0x0000660004007a10 */ /* 0x000fe40007ffe0ff */
[----:B------:R-:W-:-:S04]  /*2f280*/  IADD3 R12, R28, 0x1c, RZ ;  /* 0x0000001c1c0c7810 */ /* 0x000fc80007ffe0ff */
[----:B------:R-:W-:Y:S02]  /*2f290*/  ISETP.LT.AND P2, PT, R12, c[0x0][0x17c], !P0 ;  /* 0x00005f000c007a0c */ /* 0x000fe40004741270 */
[----:B------:R-:W-:Y:S01]  /*2f2a0*/  IADD3 R12, R28, 0x1e, RZ ;  /* 0x0000001e1c0c7810 */ /* 0x000fe20007ffe0ff */
[----:B----4-:R0:W-:Y:S01]  /*2f2b0*/  @P1 STG.E.U16 [R22.64], R21 ;  /* 0x0000001516001986 */ /* 0x0101e2000c101506 */
[----:B------:R-:W-:Y:S02]  /*2f2c0*/  ISETP.LT.AND P1, PT, R8, c[0x0][0x17c], !P0 ;  /* 0x00005f0008007a0c */ /* 0x000fe40004721270 */
[----:B------:R-:W-:Y:S02]  /*2f2d0*/  PRMT R8, R21, 0x7632, R8 ;  /* 0x0000763215087816 */ /* 0x000fe40000000008 */
[----:B0-----:R-:W-:-:S03]  /*2f2e0*/  LEA R22, P6, R4, R20, 0x1 ;  /* 0x0000001404167211 */ /* 0x001fc600078c08ff */
[----:B------:R0:W-:Y:S01]  /*2f2f0*/  @P5 STG.E.U16 [R24.64], R8 ;  /* 0x0000000818005986 */ /* 0x0001e2000c101506 */
[----:B------:R-:W-:-:S03]  /*2f300*/  LEA.HI.X.SX32 R23, R4, R3, 0x1, P6 ;  /* 0x0000000304177211 */ /* 0x000fc600030f0eff */
[----:B------:R-:W4:Y:S01]  /*2f310*/  LDL.LU R21, [R1+0x44] ;  /* 0x0000440001157983 */ /* 0x000f220000300800 */
[----:B------:R-:W-:-:S03]  /*2f320*/  IADD3 R4, R0, c[0x0][0x198], RZ ;  /* 0x0000660000047a10 */ /* 0x000fc60007ffe0ff */
[----:B---3--:R1:W-:Y:S01]  /*2f330*/  @P4 STG.E.U16 [R22.64], R26 ;  /* 0x0000001a16004986 */ /* 0x0083e2000c101506 */
[----:B0-----:R-:W-:Y:S02]  /*2f340*/  IADD3 R8, R28, 0x1f, RZ ;  /* 0x0000001f1c087810 */ /* 0x001fe40007ffe0ff */
[-C--:B------:R-:W-:Y:S02]  /*2f350*/  LEA R24, P6, R0, R20.reuse, 0x1 ;  /* 0x0000001400187211 */ /* 0x080fe400078c08ff */
[----:B------:R-:W-:Y:S02]  /*2f360*/  ISETP.LT.AND P4, PT, R8, c[0x0][0x17c], !P0 ;  /* 0x00005f0008007a0c */ /* 0x000fe40004781270 */
[----:B------:R-:W-:Y:S02]  /*2f370*/  LEA.HI.X.SX32 R25, R0, R3, 0x1, P6 ;  /* 0x0000000300197211 */ /* 0x000fe400030f0eff */
[----:B------:R-:W-:Y:S02]  /*2f380*/  PRMT R8, R26, 0x7632, R8 ;  /* 0x000076321a087816 */ /* 0x000fe40000000008 */
[C---:B-1----:R-:W-:Y:S01]  /*2f390*/  LEA R22, P6, R4.reuse, R20, 0x1 ;  /* 0x0000001404167211 */ /* 0x042fe200078c08ff */
[----:B------:R-:W3:Y:S01]  /*2f3a0*/  LDL.LU R26, [R1+0x54] ;  /* 0x00005400011a7983 */ /* 0x000ee20000300800 */
[----:B------:R-:W-:-:S02]  /*2f3b0*/  IADD3 R0, R4, c[0x0][0x198], RZ ;  /* 0x0000660004007a10 */ /* 0x000fc40007ffe0ff */
[----:B------:R-:W-:Y:S01]  /*2f3c0*/  LEA.HI.X.SX32 R23, R4, R3, 0x1, P6 ;  /* 0x0000000304177211 */ /* 0x000fe200030f0eff */
[----:B------:R0:W-:Y:S01]  /*2f3d0*/  @P3 STG.E.U16 [R24.64], R8 ;  /* 0x0000000818003986 */ /* 0x0001e2000c101506 */
[----:B------:R-:W-:Y:S02]  /*2f3e0*/  ISETP.LT.AND P5, PT, R12, c[0x0][0x17c], !P0 ;  /* 0x00005f000c007a0c */ /* 0x000fe400047a1270 */
[----:B------:R-:W-:Y:S01]  /*2f3f0*/  IADD3 R4, R0, c[0x0][0x198], RZ ;  /* 0x0000660000047a10 */ /* 0x000fe20007ffe0ff */
[----:B--2---:R1:W-:Y:S01]  /*2f400*/  @P2 STG.E.U16 [R22.64], R27 ;  /* 0x0000001b16002986 */ /* 0x0043e2000c101506 */
[----:B0-----:R-:W-:Y:S02]  /*2f410*/  IADD3 R8, R28, 0x21, RZ ;  /* 0x000000211c087810 */ /* 0x001fe40007ffe0ff */
[----:B------:R-:W-:Y:S02]  /*2f420*/  LEA R24, P6, R0, R20, 0x1 ;  /* 0x0000001400187211 */ /* 0x000fe400078c08ff */
[----:B------:R-:W-:-:S02]  /*2f430*/  ISETP.LT.AND P2, PT, R8, c[0x0][0x17c], !P0 ;  /* 0x00005f0008007a0c */ /* 0x000fc40004741270 */
[----:B------:R-:W-:Y:S02]  /*2f440*/  LEA.HI.X.SX32 R25, R0, R3, 0x1, P6 ;  /* 0x0000000300197211 */ /* 0x000fe400030f0eff */
[----:B------:R-:W-:Y:S02]  /*2f450*/  PRMT R8, R27, 0x7632, R8 ;  /* 0x000076321b087816 */ /* 0x000fe40000000008 */
[----:B-1----:R-:W-:-:S03]  /*2f460*/  LEA R22, P6, R4, R20, 0x1 ;  /* 0x0000001404167211 */ /* 0x002fc600078c08ff */
[----:B------:R0:W-:Y:S01]  /*2f470*/  @P1 STG.E.U16 [R24.64], R8 ;  /* 0x0000000818001986 */ /* 0x0001e2000c101506 */
[----:B------:R-:W-:-:S05]  /*2f480*/  LEA.HI.X.SX32 R23, R4, R3, 0x1, P6 ;  /* 0x0000000304177211 */ /* 0x000fca00030f0eff */
[----:B------:R1:W-:Y:S01]  /*2f490*/  @P5 STG.E.U16 [R22.64], R11 ;  /* 0x0000000b16005986 */ /* 0x0003e2000c101506 */
[----:B0-----:R-:W-:-:S04]  /*2f4a0*/  IADD3 R8, R28, 0x23, RZ ;  /* 0x000000231c087810 */ /* 0x001fc80007ffe0ff */
[----:B------:R-:W-:Y:S02]  /*2f4b0*/  ISETP.LT.AND P5, PT, R8, c[0x0][0x17c], !P0 ;  /* 0x00005f0008007a0c */ /* 0x000fe400047a1270 */
[----:B------:R-:W-:Y:S02]  /*2f4c0*/  PRMT R8, R11, 0x7632, R8 ;  /* 0x000076320b087816 */ /* 0x000fe40000000008 */
[----:B-1----:R-:W2:Y:S04]  /*2f4d0*/  LDL.LU R11, [R1+0xd00] ;  /* 0x000d0000010b7983 */ /* 0x002ea80000300800 */
[----:B------:R-:W2:Y:S01]  /*2f4e0*/  LDL.LU R27, [R1+0x14] ;  /* 0x00001400011b7983 */ /* 0x000ea20000300800 */
[----:B------:R-:W-:Y:S02]  /*2f4f0*/  IADD3 R0, R4, c[0x0][0x198], RZ ;  /* 0x0000660004007a10 */ /* 0x000fe40007ffe0ff */
[----:B------:R-:W-:-:S02]  /*2f500*/  IADD3 R12, R28, 0x20, RZ ;  /* 0x000000201c0c7810 */ /* 0x000fc40007ffe0ff */
[-C--:B------:R-:W-:Y:S02]  /*2f510*/  LEA R24, P6, R0, R20.reuse, 0x1 ;  /* 0x0000001400187211 */ /* 0x080fe400078c08ff */
[----:B------:R-:W-:Y:S02]  /*2f520*/  ISETP.LT.AND P3, PT, R12, c[0x0][0x17c], !P0 ;  /* 0x00005f000c007a0c */ /* 0x000fe40004761270 */
[C---:B------:R-:W-:Y:S02]  /*2f530*/  IADD3 R4, R0.reuse, c[0x0][0x198], RZ ;  /* 0x0000660000047a10 */ /* 0x040fe40007ffe0ff */
[----:B------:R-:W-:Y:S02]  /*2f540*/  LEA.HI.X.SX32 R25, R0, R3, 0x1, P6 ;  /* 0x0000000300197211 */ /* 0x000fe400030f0eff */
[C---:B------:R-:W-:Y:S02]  /*2f550*/  LEA R22, P6, R4.reuse, R20, 0x1 ;  /* 0x0000001404167211 */ /* 0x040fe400078c08ff */
[----:B------:R-:W-:-:S02]  /*2f560*/  IADD3 R0, R4, c[0x0][0x198], RZ ;  /* 0x0000660004007a10 */ /* 0x000fc40007ffe0ff */
[----:B------:R-:W-:Y:S01]  /*2f570*/  IADD3 R12, R28, 0x22, RZ ;  /* 0x000000221c0c7810 */ /* 0x000fe20007ffe0ff */
[----:B------:R0:W-:Y:S01]  /*2f580*/  @P4 STG.E.U16 [R24.64], R8 ;  /* 0x0000000818004986 */ /* 0x0001e2000c101506 */
[----:B------:R-:W-:Y:S02]  /*2f590*/  LEA.HI.X.SX32 R23, R4, R3, 0x1, P6 ;  /* 0x0000000304177211 */ /* 0x000fe400030f0eff */
[----:B------:R-:W-:Y:S02]  /*2f5a0*/  ISETP.LT.AND P1, PT, R12, c[0x0][0x17c], !P0 ;  /* 0x00005f000c007a0c */ /* 0x000fe40004721270 */
[----:B------:R-:W-:Y:S02]  /*2f5b0*/  IADD3 R4, R0, c[0x0][0x198], RZ ;  /* 0x0000660000047a10 */ /* 0x000fe40007ffe0ff */
[----:B0-----:R-:W-:Y:S02]  /*2f5c0*/  IADD3 R8, R28, 0x25, RZ ;  /* 0x000000251c087810 */ /* 0x001fe40007ffe0ff */
[----:B------:R-:W-:-:S04]  /*2f5d0*/  LEA R24, P6, R0, R20, 0x1 ;  /* 0x0000001400187211 */ /* 0x000fc800078c08ff */
[----:B------:R-:W-:Y:S02]  /*2f5e0*/  LEA.HI.X.SX32 R25, R0, R3, 0x1, P6 ;  /* 0x0000000300197211 */ /* 0x000fe400030f0eff */
[----:B------:R-:W-:Y:S02]  /*2f5f0*/  IADD3 R0, R4, c[0x0][0x198], RZ ;  /* 0x0000660004007a10 */ /* 0x000fe40007ffe0ff */
[----:B------:R-:W-:-:S04]  /*2f600*/  IADD3 R12, R28, 0x24, RZ ;  /* 0x000000241c0c7810 */ /* 0x000fc80007ffe0ff */
[----:B------:R-:W-:Y:S01]  /*2f610*/  ISETP.LT.AND P4, PT, R12, c[0x0][0x17c], !P0 ;  /* 0x00005f000c007a0c */ /* 0x000fe20004781270 */
[----:B----4-:R0:W-:Y:S01]  /*2f620*/  @P3 STG.E.U16 [R22.64], R21 ;  /* 0x0000001516003986 */ /* 0x0101e2000c101506 */
[----:B------:R-:W-:Y:S02]  /*2f630*/  ISETP.LT.AND P3, PT, R8, c[0x0][0x17c], !P0 ;  /* 0x00005f0008007a0c */ /* 0x000fe40004761270 */
[----:B------:R-:W-:Y:S02]  /*2f640*/  PRMT R8, R21, 0x7632, R8 ;  /* 0x0000763215087816 */ /* 0x000fe40000000008 */
[C---:B0-----:R-:W-:Y:S01]  /*2f650*/  LEA R22, P6, R4.reuse, R20, 0x1 ;  /* 0x0000001404167211 */ /* 0x041fe200078c08ff */
[----:B------:R-:W4:Y:S03]  /*2f660*/  LDL.LU R21, [R1+0x84] ;  /* 0x0000840001157983 */ /* 0x000f260000300800 */
[----:B------:R-:W-:Y:S01]  /*2f670*/  LEA.HI.X.SX32 R23, R4, R3, 0x1, P6 ;  /* 0x0000000304177211 */ /* 0x000fe200030f0eff */
[----:B------:R0:W-:Y:S01]  /*2f680*/  @P2 STG.E.U16 [R24.64], R8 ;  /* 0x0000000818002986 */ /* 0x0001e2000c101506 */
[----:B------:R-:W-:-:S03]  /*2f690*/  IADD3 R4, R0, c[0x0][0x198], RZ ;  /* 0x0000660000047a10 */ /* 0x000fc60007ffe0ff */
[----:B---3--:R1:W-:Y:S01]  /*2f6a0*/  @P1 STG.E.U16 [R22.64], R26 ;  /* 0x0000001a16001986 */ /* 0x0083e2000c101506 */
[----:B0-----:R-:W-:Y:S02]  /*2f6b0*/  IADD3 R8, R28, 0x27, RZ ;  /* 0x000000271c087810 */ /* 0x001fe40007ffe0ff */
[----:B------:R-:W-:Y:S02]  /*2f6c0*/  LEA R24, P6, R0, R20, 0x1 ;  /* 0x0000001400187211 */ /* 0x000fe400078c08ff */
[----:B------:R-:W-:Y:S02]  /*2f6d0*/  ISETP.LT.AND P1, PT, R8, c[0x0][0x17c], !P0 ;  /* 0x00005f0008007a0c */ /* 0x000fe40004721270 */
[----:B------:R-:W-:Y:S02]  /*2f6e0*/  PRMT R8, R26, 0x7632, R8 ;  /* 0x000076321a087816 */ /* 0x000fe40000000008 */
[----:B-1----:R-:W3:Y:S01]  /*2f6f0*/  LDL.LU R26, [R1+0x64] ;  /* 0x00006400011a7983 */ /* 0x002ee20000300800 */
[----:B------:R-:W-:-:S02]  /*2f700*/  LEA.HI.X.SX32 R25, R0, R3, 0x1, P6 ;  /* 0x0000000300197211 */ /* 0x000fc400030f0eff */
[----:B------:R-:W-:-:S03]  /*2f710*/  LEA R22, P6, R4, R20, 0x1 ;  /* 0x0000001404167211 */ /* 0x000fc600078c08ff */
[----:B------:R0:W-:Y:S01]  /*2f720*/  @P5 STG.E.U16 [R24.64], R8 ;  /* 0x0000000818005986 */ /* 0x0001e2000c101506 */
[----:B------:R-:W-:Y:S02]  /*2f730*/  LEA.HI.X.SX32 R23, R4, R3, 0x1, P6 ;  /* 0x0000000304177211 */ /* 0x000fe400030f0eff */
[----:B0-----:R-:W-:-:S03]  /*2f740*/  IADD3 R8, R28, 0x29, RZ ;  /* 0x000000291c087810 */ /* 0x001fc60007ffe0ff */
[----:B--2---:R0:W-:Y:S01]  /*2f750*/  @P4 STG.E.U16 [R22.64], R27 ;  /* 0x0000001b16004986 */ /* 0x0041e2000c101506 */
[----:B------:R-:W-:Y:S02]  /*2f760*/  ISETP.LT.AND P4, PT, R8, c[0x0][0x17c], !P0 ;  /* 0x00005f0008007a0c */ /* 0x000fe40004781270 */
[----:B------:R-:W-:Y:S02]  /*2f770*/  PRMT R8, R27, 0x7632, R8 ;  /* 0x000076321b087816 */ /* 0x000fe40000000008 */
[----:B0-----:R-:W2:Y:S01]  /*2f780*/  LDL.LU R27, [R1+0x4] ;  /* 0x00000400011b7983 */ /* 0x001ea20000300800 */
[----:B------:R-:W-:Y:S02]  /*2f790*/  IADD3 R0, R4, c[0x0][0x198], RZ ;  /* 0x0000660004007a10 */ /* 0x000fe40007ffe0ff */
[----:B------:R-:W-:Y:S02]  /*2f7a0*/  IADD3 R12, R28, 0x26, RZ ;  /* 0x000000261c0c7810 */ /* 0x000fe40007ffe0ff */
[----:B------:R-:W-:-:S02]  /*2f7b0*/  LEA R24, P6, R0, R20, 0x1 ;  /* 0x0000001400187211 */ /* 0x000fc400078c08ff */
[----:B------:R-:W-:Y:S02]  /*2f7c0*/  ISETP.LT.AND P2, PT, R12, c[0x0][0x17c], !P0 ;  /* 0x00005f000c007a0c */ /* 0x000fe40004741270 */
[C---:B------:R-:W-:Y:S02]  /*2f7d0*/  IADD3 R4, R0.reuse, c[0x0][0x198], RZ ;  /* 0x0000660000047a10 */ /* 0x040fe40007ffe0ff */
[-C--:B------:R-:W-:Y:S02]  /*2f7e0*/  LEA.HI.X.SX32 R25, R0, R3.reuse, 0x1, P6 ;  /* 0x0000000300197211 */ /* 0x080fe400030f0eff */
[C---:B------:R-:W-:Y:S02]  /*2f7f0*/  LEA R22, P6, R4.reuse, R20, 0x1 ;  /* 0x0000001404167211 */ /* 0x040fe400078c08ff */
[----:B------:R-:W-:Y:S02]  /*2f800*/  IADD3 R0, R4, c[0x0][0x198], RZ ;  /* 0x0000660004007a10 */ /* 0x000fe40007ffe0ff */
[----:B------:R-:W-:Y:S01]  /*2f810*/  IADD3 R12, R28, 0x28, RZ ;  /* 0x000000281c0c7810 */ /* 0x000fe20007ffe0ff */
[----:B------:R0:W-:Y:S01]  /*2f820*/  @P3 STG.E.U16 [R24.64], R8 ;  /* 0x0000000818003986 */ /* 0x0001e2000c101506 */
[----:B------:R-:W-:-:S02]  /*2f830*/  LEA.HI.X.SX32 R23, R4, R3, 0x1, P6 ;  /* 0x0000000304177211 */ /* 0x000fc400030f0eff */
[----:B------:R-:W-:Y:S02]  /*2f840*/  ISETP.LT.AND P5, PT, R12, c[0x0][0x17c], !P0 ;  /* 0x00005f000c007a0c */ /* 0x000fe400047a1270 */
[----:B------:R-:W-:Y:S01]  /*2f850*/  IADD3 R4, R0, c[0x0][0x198], RZ ;  /* 0x0000660000047a10 */ /* 0x000fe20007ffe0ff */
[----:B------:R1:W-:Y:S01]  /*2f860*/  @P2 STG.E.U16 [R22.64], R17 ;  /* 0x0000001116002986 */ /* 0x0003e2000c101506 */
[----:B0-----:R-:W-:Y:S02]  /*2f870*/  IADD3 R8, R28, 0x2b, RZ ;  /* 0x0000002b1c087810 */ /* 0x001fe40007ffe0ff */
[----:B------:R-:W-:Y:S02]  /*2f880*/  LEA R24, P6, R0, R20, 0x1 ;  /* 0x0000001400187211 */ /* 0x000fe400078c08ff */
[----:B------:R-:W-:Y:S02]  /*2f890*/  ISETP.LT.AND P2, PT, R8, c[0x0][0x17c], !P0 ;  /* 0x00005f0008007a0c */ /* 0x000fe40004741270 */
[----:B------:R-:W-:-:S02]  /*2f8a0*/  LEA.HI.X.SX32 R25, R0, R3, 0x1, P6 ;  /* 0x0000000300197211 */ /* 0x000fc400030f0eff */
[----:B------:R-:W-:Y:S02]  /*2f8b0*/  PRMT R8, R17, 0x7632, R8 ;  /* 0x0000763211087816 */ /* 0x000fe40000000008 */
[CC--:B------:R-:W-:Y:S02]  /*2f8c0*/  LEA R16, P6, R4.reuse, R20.reuse, 0x1 ;  /* 0x0000001404107211 */ /* 0x0c0fe400078c08ff */
[----:B------:R-:W-:Y:S02]  /*2f8d0*/  IADD3 R0, R4, c[0x0][0x198], RZ ;  /* 0x0000660004007a10 */ /* 0x000fe40007ffe0ff */
[----:B------:R-:W-:Y:S01]  /*2f8e0*/  IADD3 R12, R28, 0x2a, RZ ;  /* 0x0000002a1c0c7810 */ /* 0x000fe20007ffe0ff */
[----:B------:R0:W-:Y:S01]  /*2f8f0*/  @P1 STG.E.U16 [R24.64], R8 ;  /* 0x0000000818001986 */ /* 0x0001e2000c101506 */
[----:B-1----:R-:W-:Y:S02]  /*2f900*/  LEA.HI.X.SX32 R17, R4, R3, 0x1, P6 ;  /* 0x0000000304117211 */ /* 0x002fe400030f0eff */
[----:B------:R-:W-:-:S02]  /*2f910*/  LEA R22, P6, R0, R20, 0x1 ;  /* 0x0000001400167211 */ /* 0x000fc400078c08ff */
[----:B------:R-:W-:Y:S02]  /*2f920*/  ISETP.LT.AND P3, PT, R12, c[0x0][0x17c], !P0 ;  /* 0x00005f000c007a0c */ /* 0x000fe40004761270 */
[----:B------:R-:W-:Y:S02]  /*2f930*/  IADD3 R4, R0, c[0x0][0x198], RZ ;  /* 0x0000660000047a10 */ /* 0x000fe40007ffe0ff */
[----:B0-----:R-:W-:Y:S02]  /*2f940*/  IADD3 R8, R28, 0x2d, RZ ;  /* 0x0000002d1c087810 */ /* 0x001fe40007ffe0ff */
[----:B------:R-:W-:Y:S02]  /*2f950*/  LEA.HI.X.SX32 R23, R0, R3, 0x1, P6 ;  /* 0x0000000300177211 */ /* 0x000fe400030f0eff */
[----:B------:R-:W-:Y:S02]  /*2f960*/  IADD3 R0, R4, c[0x0][0x198], RZ ;  /* 0x0000660004007a10 */ /* 0x000fe40007ffe0ff */
[----:B------:R-:W-:-:S04]  /*2f970*/  IADD3 R12, R28, 0x2c, RZ ;  /* 0x0000002c1c0c7810 */ /* 0x000fc80007ffe0ff */
[----:B------:R-:W-:Y:S01]  /*2f980*/  ISETP.LT.AND P1, PT, R12, c[0x0][0x17c], !P0 ;  /* 0x00005f000c007a0c */ /* 0x000fe20004721270 */
[----:B----4-:R0:W-:Y:S01]  /*2f990*/  @P5 STG.E.U16 [R16.64], R21 ;  /* 0x0000001510005986 */ /* 0x0101e2000c101506 */
[----:B------:R-:W-:Y:S02]  /*2f9a0*/  ISETP.LT.AND P5, PT, R8, c[0x0][0x17c], !P0 ;  /* 0x00005f0008007a0c */ /* 0x000fe400047a1270 */
[----:B------:R-:W-:Y:S02]  /*2f9b0*/  PRMT R8, R21, 0x7632, R8 ;  /* 0x0000763215087816 */ /* 0x000fe40000000008 */
[----:B0-----:R-:W-:-:S03]  /*2f9c0*/  LEA R16, P6, R4, R20, 0x1 ;  /* 0x0000001404107211 */ /* 0x001fc600078c08ff */
[----:B------:R0:W-:Y:S01]  /*2f9d0*/  @P4 STG.E.U16 [R22.64], R8 ;  /* 0x0000000816004986 */ /* 0x0001e2000c101506 */
[----:B------:R-:W-:Y:S02]  /*2f9e0*/  LEA.HI.X.SX32 R17, R4, R3, 0x1, P6 ;  /* 0x0000000304117211 */ /* 0x000fe400030f0eff */
[----:B------:R-:W-:Y:S02]  /*2f9f0*/  IADD3 R4, R0, c[0x0][0x198], RZ ;  /* 0x0000660000047a10 */ /* 0x000fe40007ffe0ff */
[----:B0-----:R-:W-:Y:S01]  /*2fa00*/  IADD3 R8, R28, 0x2f, RZ ;  /* 0x0000002f1c087810 */ /* 0x001fe20007ffe0ff */
[----:B---3--:R0:W-:Y:S01]  /*2fa10*/  @P3 STG.E.U16 [R16.64], R26 ;  /* 0x0000001a10003986 */ /* 0x0081e2000c101506 */
[----:B------:R-:W-:Y:S02]  /*2fa20*/  LEA R22, P6, R0, R20, 0x1 ;  /* 0x0000001400167211 */ /* 0x000fe400078c08ff */
[----:B------:R-:W-:Y:S02]  /*2fa30*/  ISETP.LT.AND P3, PT, R8, c[0x0][0x17c], !P0 ;  /* 0x00005f0008007a0c */ /* 0x000fe40004761270 */
[----:B------:R-:W-:-:S02]  /*2fa40*/  PRMT R8, R26, 0x7632, R8 ;  /* 0x000076321a087816 */ /* 0x000fc40000000008 */
[----:B------:R-:W-:Y:S01]  /*2fa50*/  LEA.HI.X.SX32 R23, R0, R3, 0x1, P6 ;  /* 0x0000000300177211 */ /* 0x000fe200030f0eff */
[----:B0-----:R-:W3:Y:S01]  /*2fa60*/  LDL.LU R26, [R1+0x94] ;  /* 0x00009400011a7983 */ /* 0x001ee20000300800 */
        /* <DEDUP_REMOVED lines=9> */
[----:B------:R-:W-:Y:S01]  /*2fb00*/  IADD3 R12, R28, 0x2e, RZ ;  /* 0x0000002e1c0c7810 */ /* 0x000fe20007ffe0ff */
[----:B------:R-:W4:Y:S01]  /*2fb10*/  LDL.LU R25, [R1+0x74] ;  /* 0x0000740001197983 */ /* 0x000f220000300800 */
[----:B------:R-:W-:-:S02]  /*2fb20*/  LEA R22, P6, R0, R20, 0x1 ;  /* 0x0000001400167211 */ /* 0x000fc400078c08ff */
[----:B------:R-:W-:Y:S02]  /*2fb30*/  ISETP.LT.AND P4, PT, R12, c[0x0][0x17c], !P0 ;  /* 0x00005f000c007a0c */ /* 0x000fe40004781270 */
[C---:B------:R-:W-:Y:S02]  /*2fb40*/  IADD3 R4, R0.reuse, c[0x0][0x198], RZ ;  /* 0x0000660000047a10 */ /* 0x040fe40007ffe0ff */
[-C--:B------:R-:W-:Y:S02]  /*2fb50*/  LEA.HI.X.SX32 R23, R0, R3.reuse, 0x1, P6 ;  /* 0x0000000300177211 */ /* 0x080fe400030f0eff */
[----:B------:R-:W-:Y:S02]  /*2fb60*/  LEA R16, P6, R4, R20, 0x1 ;  /* 0x0000001404107211 */ /* 0x000fe400078c08ff */
[----:B------:R-:W-:Y:S02]  /*2fb70*/  IADD3 R12, R28, 0x30, RZ ;  /* 0x000000301c0c7810 */ /* 0x000fe40007ffe0ff */
[C---:B------:R-:W-:Y:S01]  /*2fb80*/  IADD3 R0, R4.reuse, c[0x0][0x198], RZ ;  /* 0x0000660004007a10 */ /* 0x040fe20007ffe0ff */
[----:B------:R0:W-:Y:S01]  /*2fb90*/  @P5 STG.E.U16 [R22.64], R8 ;  /* 0x0000000816005986 */ /* 0x0001e2000c101506 */
[----:B------:R-:W-:-:S02]  /*2fba0*/  LEA.HI.X.SX32 R17, R4, R3, 0x1, P6 ;  /* 0x0000000304117211 */ /* 0x000fc400030f0eff */
[----:B------:R-:W-:Y:S02]  /*2fbb0*/  ISETP.LT.AND P2, PT, R12, c[0x0][0x17c], !P0 ;  /* 0x00005f000c007a0c */ /* 0x000fe40004741270 */
[----:B------:R-:W-:Y:S02]  /*2fbc0*/  IADD3 R12, R28, 0x32, RZ ;  /* 0x000000321c0c7810 */ /* 0x000fe40007ffe0ff */
[----:B------:R-:W-:Y:S01]  /*2fbd0*/  IADD3 R4, R0, c[0x0][0x198], RZ ;  /* 0x0000660000047a10 */ /* 0x000fe20007ffe0ff */
[----:B------:R1:W-:Y:S01]  /*2fbe0*/  @P4 STG.E.U16 [R16.64], R13 ;  /* 0x0000000d10004986 */ /* 0x0003e2000c101506 */
[----:B0-----:R-:W-:Y:S02]  /*2fbf0*/  IADD3 R8, R28, 0x33, RZ ;  /* 0x000000331c087810 */ /* 0x001fe40007ffe0ff */
[----:B------:R-:W-:Y:S02]  /*2fc00*/  LEA R22, P6, R0, R20, 0x1 ;  /* 0x0000001400167211 */ /* 0x000fe400078c08ff */
[----:B------:R-:W-:-:S02]  /*2fc10*/  ISETP.LT.AND P5, PT, R12, c[0x0][0x17c], !P0 ;  /* 0x00005f000c007a0c */ /* 0x000fc400047a1270 */
[----:B------:R-:W-:Y:S02]  /*2fc20*/  ISETP.LT.AND P4, PT, R8, c[0x0][0x17c], !P0 ;  /* 0x00005f0008007a0c */ /* 0x000fe40004781270 */
[-C--:B------:R-:W-:Y:S02]  /*2fc30*/  LEA.HI.X.SX32 R23, R0, R3.reuse, 0x1, P6 ;  /* 0x0000000300177211 */ /* 0x080fe400030f0eff */
[----:B------:R-:W-:Y:S02]  /*2fc40*/  PRMT R8, R13, 0x7632, R8 ;  /* 0x000076320d087816 */ /* 0x000fe40000000008 */
[----:B------:R-:W-:Y:S02]  /*2fc50*/  LEA R12, P6, R4, R20, 0x1 ;  /* 0x00000014040c7211 */ /* 0x000fe400078c08ff */
[----:B-1----:R-:W-:Y:S01]  /*2fc60*/  IADD3 R16, R28, 0x34, RZ ;  /* 0x000000341c107810 */ /* 0x002fe20007ffe0ff */
[----:B------:R0:W-:Y:S01]  /*2fc70*/  @P3 STG.E.U16 [R22.64], R8 ;  /* 0x0000000816003986 */ /* 0x0001e2000c101506 */
[----:B------:R-:W-:-:S02]  /*2fc80*/  LEA.HI.X.SX32 R13, R4, R3, 0x1, P6 ;  /* 0x00000003040d7211 */ /* 0x000fc400030f0eff */
[----:B------:R-:W-:Y:S02]  /*2fc90*/  IADD3 R0, R4, c[0x0][0x198], RZ ;  /* 0x0000660004007a10 */ /* 0x000fe40007ffe0ff */
[----:B------:R-:W-:Y:S02]  /*2fca0*/  ISETP.LT.AND P3, PT, R16, c[0x0][0x17c], !P0 ;  /* 0x00005f0010007a0c */ /* 0x000fe40004761270 */
[----:B------:R-:W-:Y:S02]  /*2fcb0*/  LEA R16, P6, R0, R20, 0x1 ;  /* 0x0000001400107211 */ /* 0x000fe400078c08ff */
[----:B0-----:R-:W-:Y:S02]  /*2fcc0*/  IADD3 R8, R28, 0x35, RZ ;  /* 0x000000351c087810 */ /* 0x001fe40007ffe0ff */
[C---:B------:R-:W-:Y:S02]  /*2fcd0*/  IADD3 R4, R0.reuse, c[0x0][0x198], RZ ;  /* 0x0000660000047a10 */ /* 0x040fe40007ffe0ff */
[----:B------:R-:W-:Y:S01]  /*2fce0*/  LEA.HI.X.SX32 R17, R0, R3, 0x1, P6 ;  /* 0x0000000300117211 */ /* 0x000fe200030f0eff */
[----:B---3--:R0:W-:Y:S01]  /*2fcf0*/  @P2 STG.E.U16 [R12.64], R26 ;  /* 0x0000001a0c002986 */ /* 0x0081e2000c101506 */
[----:B------:R-:W-:-:S02]  /*2fd00*/  ISETP.LT.AND P2, PT, R8, c[0x0][0x17c], !P0 ;  /* 0x00005f0008007a0c */ /* 0x000fc40004741270 */
[----:B------:R-:W-:Y:S02]  /*2fd10*/  PRMT R8, R26, 0x7632, R8 ;  /* 0x000076321a087816 */ /* 0x000fe40000000008 */
        /* <DEDUP_REMOVED lines=9> */
[----:B------:R-:W-:-:S04]  /*2fdb0*/  IADD3 R0, R4, c[0x0][0x198], RZ ;  /* 0x0000660004007a10 */ /* 0x000fc80007ffe0ff */
[CC--:B------:R-:W-:Y:S02]  /*2fdc0*/  LEA R16, P6, R0.reuse, R20.reuse, 0x1 ;  /* 0x0000001400107211 */ /* 0x0c0fe400078c08ff */
        /* <DEDUP_REMOVED lines=14> */
[C---:B------:R-:W-:Y:S02]  /*2feb0*/  LEA R8, P6, R4.reuse, R20, 0x1 ;  /* 0x0000001404087211 */ /* 0x040fe400078c08ff */
[----:B-1----:R-:W-:Y:S02]  /*2fec0*/  PRMT R12, R9, 0x7632, R12 ;  /* 0x00007632090c7816 */ /* 0x002fe4000000000c */
[C---:B------:R-:W-:Y:S02]  /*2fed0*/  LEA.HI.X.SX32 R9, R4.reuse, R3, 0x1, P6 ;  /* 0x0000000304097211 */ /* 0x040fe400030f0eff */
[----:B------:R-:W-:Y:S02]  /*2fee0*/  IADD3 R0, R4, c[0x0][0x198], RZ ;  /* 0x0000660004007a10 */ /* 0x000fe40007ffe0ff */
[C---:B------:R-:W-:Y:S01]  /*2fef0*/  IADD3 R21, R28.reuse, 0x38, RZ ;  /* 0x000000381c157810 */ /* 0x040fe20007ffe0ff */
[----:B------:R0:W-:Y:S01]  /*2ff00*/  @P2 STG.E.U16 [R16.64], R12 ;  /* 0x0000000c10002986 */ /* 0x0001e2000c101506 */
[----:B------:R-:W-:-:S02]  /*2ff10*/  IADD3 R13, R28, 0x3a, RZ ;  /* 0x0000003a1c0d7810 */ /* 0x000fc40007ffe0ff */
[----:B------:R-:W-:Y:S01]  /*2ff20*/  IADD3 R4, R28, 0x3b, RZ ;  /* 0x0000003b1c047810 */ /* 0x000fe20007ffe0ff */
[----:B------:R1:W-:Y:S01]  /*2ff30*/  @P1 STG.E.U16 [R8.64], R5 ;  /* 0x0000000508001986 */ /* 0x0003e2000c101506 */
[----:B------:R-:W-:Y:S02]  /*2ff40*/  ISETP.LT.AND P4, PT, R21, c[0x0][0x17c], !P0 ;  /* 0x00005f0015007a0c */ /* 0x000fe40004781270 */
[----:B------:R-:W-:Y:S02]  /*2ff50*/  ISETP.LT.AND P2, PT, R13, c[0x0][0x17c], !P0 ;  /* 0x00005f000d007a0c */ /* 0x000fe40004741270 */
[C---:B0-----:R-:W-:Y:S02]  /*2ff60*/  LEA R12, P6, R0.reuse, R20, 0x1 ;  /* 0x00000014000c7211 */ /* 0x041fe400078c08ff */
[----:B-1----:R-:W-:Y:S02]  /*2ff70*/  IADD3 R8, R0, c[0x0][0x198], RZ ;  /* 0x0000660000087a10 */ /* 0x002fe40007ffe0ff */
[----:B------:R-:W-:-:S02]  /*2ff80*/  ISETP.LT.AND P1, PT, R4, c[0x0][0x17c], !P0 ;  /* 0x00005f0004007a0c */ /* 0x000fc40004721270 */
[-C--:B------:R-:W-:Y:S02]  /*2ff90*/  LEA.HI.X.SX32 R13, R0, R3.reuse, 0x1, P6 ;  /* 0x00000003000d7211 */ /* 0x080fe400030f0eff */
[CC--:B------:R-:W-:Y:S02]  /*2ffa0*/  LEA R4, P6, R8.reuse, R20.reuse, 0x1 ;  /* 0x0000001408047211 */ /* 0x0c0fe400078c08ff */
[----:B------:R-:W-:Y:S02]  /*2ffb0*/  PRMT R9, R5, 0x7632, R9 ;  /* 0x0000763205097816 */ /* 0x000fe40000000009 */
[C---:B------:R-:W-:Y:S02]  /*2ffc0*/  LEA.HI.X.SX32 R5, R8.reuse, R3, 0x1, P6 ;  /* 0x0000000308057211 */ /* 0x040fe400030f0eff */
[----:B------:R-:W-:Y:S01]  /*2ffd0*/  IADD3 R0, R8, c[0x0][0x198], RZ ;  /* 0x0000660008007a10 */ /* 0x000fe20007ffe0ff */
[----:B------:R0:W-:Y:S03]  /*2ffe0*/  @P5 STG.E.U16 [R12.64], R9 ;  /* 0x000000090c005986 */ /* 0x0001e6000c101506 */
[----:B------:R-:W-:Y:S01]  /*2fff0*/  LEA R8, P6, R0, R20, 0x1 ;  /* 0x0000001400087211 */ /* 0x000fe200078c08ff */
[----:B----4-:R1:W-:Y:S01]  /*30000*/  @P4 STG.E.U16 [R4.64], R25 ;  /* 0x0000001904004986 */ /* 0x0103e2000c101506 */
[----:B0-----:R-:W-:-:S02]  /*30010*/  IADD3 R9, R28, 0x3d, RZ ;  /* 0x0000003d1c097810 */ /* 0x001fc40007ffe0ff */
[C---:B-1----:R-:W-:Y:S02]  /*30020*/  IADD3 R5, R0.reuse, c[0x0][0x198], RZ ;  /* 0x0000660000057a10 */ /* 0x042fe40007ffe0ff */
[----:B------:R-:W-:Y:S02]  /*30030*/  ISETP.LT.AND P4, PT, R9, c[0x0][0x17c], !P0 ;  /* 0x00005f0009007a0c */ /* 0x000fe40004781270 */
[-C--:B------:R-:W-:Y:S02]  /*30040*/  LEA.HI.X.SX32 R9, R0, R3.reuse, 0x1, P6 ;  /* 0x0000000300097211 */ /* 0x080fe400030f0eff */
[----:B------:R-:W-:Y:S02]  /*30050*/  LEA R4, P6, R5, R20, 0x1 ;  /* 0x0000001405047211 */ /* 0x000fe400078c08ff */
[----:B------:R-:W-:Y:S02]  /*30060*/  PRMT R12, R25, 0x7632, R12 ;  /* 0x00007632190c7816 */ /* 0x000fe4000000000c */
[C---:B------:R-:W-:Y:S01]  /*30070*/  IADD3 R0, R5.reuse, c[0x0][0x198], RZ ;  /* 0x0000660005007a10 */ /* 0x040fe20007ffe0ff */
[----:B------:R-:W4:Y:S01]  /*30080*/  LDL.LU R25, [R1+0x48] ;  /* 0x0000480001197983 */ /* 0x000f220000300800 */
[----:B------:R-:W-:-:S02]  /*30090*/  LEA.HI.X.SX32 R5, R5, R3, 0x1, P6 ;  /* 0x0000000305057211 */ /* 0x000fc400030f0eff */
[----:B------:R-:W-:Y:S01]  /*300a0*/  IADD3 R16, R28, 0x3c, RZ ;  /* 0x0000003c1c107810 */ /* 0x000fe20007ffe0ff */
[----:B------:R0:W-:Y:S03]  /*300b0*/  @P3 STG.E.U16 [R8.64], R12 ;  /* 0x0000000c08003986 */ /* 0x0001e6000c101506 */
[----:B------:R-:W-:Y:S02]  /*300c0*/  ISETP.LT.AND P5, PT, R16, c[0x0][0x17c], !P0 ;  /* 0x00005f0010007a0c */ /* 0x000fe400047a1270 */
[----:B0-----:R-:W-:Y:S02]  /*300d0*/  IADD3 R9, R28, 0x3f, RZ ;  /* 0x0000003f1c097810 */ /* 0x001fe40007ffe0ff */
[----:B------:R-:W-:Y:S02]  /*300e0*/  LEA R8, P6, R0, R20, 0x1 ;  /* 0x0000001400087211 */ /* 0x000fe400078c08ff */
[----:B------:R-:W-:-:S04]  /*300f0*/  IADD3 R13, R28, 0x3e, RZ ;  /* 0x0000003e1c0d7810 */ /* 0x000fc80007ffe0ff */
[----:B------:R-:W-:Y:S01]  /*30100*/  ISETP.LT.AND P3, PT, R13, c[0x0][0x17c], !P0 ;  /* 0x00005f000d007a0c */ /* 0x000fe20004761270 */
[----:B---3--:R0:W-:Y:S01]  /*30110*/  @P2 STG.E.U16 [R4.64], R26 ;  /* 0x0000001a04002986 */ /* 0x0081e2000c101506 */
[----:B------:R-:W-:Y:S02]  /*30120*/  ISETP.LT.AND P2, PT, R9, c[0x0][0x17c], !P0 ;  /* 0x00005f0009007a0c */ /* 0x000fe40004741270 */
[----:B------:R-:W-:Y:S02]  /*30130*/  LEA.HI.X.SX32 R9, R0, R3, 0x1, P6 ;  /* 0x0000000300097211 */ /* 0x000fe400030f0eff */
[----:B------:R-:W-:Y:S02]  /*30140*/  PRMT R12, R26, 0x7632, R12 ;  /* 0x000076321a0c7816 */ /* 0x000fe4000000000c */
[----:B0-----:R-:W-:Y:S01]  /*30150*/  IADD3 R5, R0, c[0x0][0x198], RZ ;  /* 0x0000660000057a10 */ /* 0x001fe20007ffe0ff */
[----:B------:R-:W3:Y:S03]  /*30160*/  LDL.LU R26, [R1+0x58] ;  /* 0x00005800011a7983 */ /* 0x000ee60000300800 */
[----:B------:R-:W-:-:S02]  /*30170*/  LEA R4, P6, R5, R20, 0x1 ;  /* 0x0000001405047211 */ /* 0x000fc400078c08ff */
[C---:B------:R-:W-:Y:S02]  /*30180*/  IADD3 R0, R5.reuse, c[0x0][0x198], RZ ;  /* 0x0000660005007a10 */ /* 0x040fe40007ffe0ff */
[-C--:B------:R-:W-:Y:S01]  /*30190*/  LEA.HI.X.SX32 R5, R5, R3.reuse, 0x1, P6 ;  /* 0x0000000305057211 */ /* 0x080fe200030f0eff */
[----:B------:R0:W-:Y:S02]  /*301a0*/  @P1 STG.E.U16 [R8.64], R12 ;  /* 0x0000000c08001986 */ /* 0x0001e4000c101506 */
[----:B0-----:R-:W-:Y:S02]  /*301b0*/  IADD3 R9, R28, 0x41, RZ ;  /* 0x000000411c097810 */ /* 0x001fe40007ffe0ff */
[C---:B------:R-:W-:Y:S01]  /*301c0*/  LEA R8, P6, R0.reuse, R20, 0x1 ;  /* 0x0000001400087211 */ /* 0x040fe200078c08ff */
[----:B--2---:R0:W-:Y:S01]  /*301d0*/  @P5 STG.E.U16 [R4.64], R27 ;  /* 0x0000001b04005986 */ /* 0x0041e2000c101506 */
[----:B------:R-:W-:Y:S02]  /*301e0*/  ISETP.LT.AND P5, PT, R9, c[0x0][0x17c], !P0 ;  /* 0x00005f0009007a0c */ /* 0x000fe400047a1270 */
[----:B------:R-:W-:-:S02]  /*301f0*/  LEA.HI.X.SX32 R9, R0, R3, 0x1, P6 ;  /* 0x0000000300097211 */ /* 0x000fc400030f0eff */
[----:B------:R-:W-:Y:S02]  /*30200*/  PRMT R12, R27, 0x7632, R12 ;  /* 0x000076321b0c7816 */ /* 0x000fe4000000000c */
[----:B0-----:R-:W-:-:S04]  /*30210*/  IADD3 R5, R0, c[0x0][0x198], RZ ;  /* 0x0000660000057a10 */ /* 0x001fc80007ffe0ff */
[C---:B------:R-:W-:Y:S02]  /*30220*/  LEA R4, P6, R5.reuse, R20, 0x1 ;  /* 0x0000001405047211 */ /* 0x040fe400078c08ff */
[C---:B------:R-:W-:Y:S02]  /*30230*/  IADD3 R0, R5.reuse, c[0x0][0x198], RZ ;  /* 0x0000660005007a10 */ /* 0x040fe40007ffe0ff */
[----:B------:R-:W-:Y:S01]  /*30240*/  LEA.HI.X.SX32 R5, R5, R3, 0x1, P6 ;  /* 0x0000000305057211 */ /* 0x000fe200030f0eff */
[----:B------:R0:W-:Y:S04]  /*30250*/  @P4 STG.E.U16 [R8.64], R12 ;  /* 0x0000000c08004986 */ /* 0x0001e8000c101506 */
[----:B------:R1:W-:Y:S01]  /*30260*/  @P3 STG.E.U16 [R4.64], R2 ;  /* 0x0000000204003986 */ /* 0x0003e2000c101506 */
[----:B0-----:R-:W-:-:S03]  /*30270*/  PRMT R12, R2, 0x7632, R12 ;  /* 0x00007632020c7816 */ /* 0x001fc6000000000c */
[----:B-1----:R-:W2:Y:S04]  /*30280*/  LDL.LU R2, [R1+0xcfc] ;  /* 0x000cfc0001027983 */ /* 0x002ea80000300800 */
[----:B------:R-:W2:Y:S01]  /*30290*/  LDL.LU R27, [R1+0x18] ;  /* 0x00001800011b7983 */ /* 0x000ea20000300800 */
[C---:B------:R-:W-:Y:S02]  /*302a0*/  IADD3 R13, R28.reuse, 0x40, RZ ;  /* 0x000000401c0d7810 */ /* 0x040fe40007ffe0ff */
[----:B------:R-:W-:Y:S02]  /*302b0*/  IADD3 R9, R28, 0x43, RZ ;  /* 0x000000431c097810 */ /* 0x000fe40007ffe0ff */
[----:B------:R-:W-:Y:S02]  /*302c0*/  LEA R8, P6, R0, R20, 0x1 ;  /* 0x0000001400087211 */ /* 0x000fe400078c08ff */
[----:B------:R-:W-:-:S02]  /*302d0*/  ISETP.LT.AND P1, PT, R13, c[0x0][0x17c], !P0 ;  /* 0x00005f000d007a0c */ /* 0x000fc40004721270 */
[C---:B------:R-:W-:Y:S02]  /*302e0*/  IADD3 R5, R0.reuse, c[0x0][0x198], RZ ;  /* 0x0000660000057a10 */ /* 0x040fe40007ffe0ff */
[----:B------:R-:W-:Y:S02]  /*302f0*/  ISETP.LT.AND P3, PT, R9, c[0x0][0x17c], !P0 ;  /* 0x00005f0009007a0c */ /* 0x000fe40004761270 */
[-C--:B------:R-:W-:Y:S02]  /*30300*/  LEA.HI.X.SX32 R9, R0, R3.reuse, 0x1, P6 ;  /* 0x0000000300097211 */ /* 0x080fe400030f0eff */
[C---:B------:R-:W-:Y:S02]  /*30310*/  LEA R4, P6, R5.reuse, R20, 0x1 ;  /* 0x0000001405047211 */ /* 0x040fe400078c08ff */
[C---:B------:R-:W-:Y:S02]  /*30320*/  IADD3 R0, R5.reuse, c[0x0][0x198], RZ ;  /* 0x0000660005007a10 */ /* 0x040fe40007ffe0ff */
[----:B------:R-:W-:Y:S01]  /*30330*/  LEA.HI.X.SX32 R5, R5, R3, 0x1, P6 ;  /* 0x0000000305057211 */ /* 0x000fe200030f0eff */
[----:B------:R0:W-:Y:S01]  /*30340*/  @P2 STG.E.U16 [R8.64], R12 ;  /* 0x0000000c08002986 */ /* 0x0001e2000c101506 */
[----:B------:R-:W-:-:S04]  /*30350*/  IADD3 R13, R28, 0x42, RZ ;  /* 0x000000421c0d7810 */ /* 0x000fc80007ffe0ff */
[----:B------:R-:W-:Y:S02]  /*30360*/  ISETP.LT.AND P4, PT, R13, c[0x0][0x17c], !P0 ;  /* 0x00005f000d007a0c */ /* 0x000fe40004781270 */
[----:B0-----:R-:W-:Y:S02]  /*30370*/  IADD3 R9, R28, 0x45, RZ ;  /* 0x000000451c097810 */ /* 0x001fe40007ffe0ff */
[----:B------:R-:W-:Y:S02]  /*30380*/  LEA R8, P6, R0, R20, 0x1 ;  /* 0x0000001400087211 */ /* 0x000fe400078c08ff */
[----:B------:R-:W-:-:S04]  /*30390*/  IADD3 R13, R28, 0x44, RZ ;  /* 0x000000441c0d7810 */ /* 0x000fc80007ffe0ff */
[----:B------:R-:W-:Y:S01]  /*303a0*/  ISETP.LT.AND P2, PT, R13, c[0x0][0x17c], !P0 ;  /* 0x00005f000d007a0c */ /* 0x000fe20004741270 */
[----:B----4-:R0:W-:Y:S01]  /*303b0*/  @P1 STG.E.U16 [R4.64], R25 ;  /* 0x0000001904001986 */ /* 0x0101e2000c101506 */
[----:B------:R-:W-:Y:S02]  /*303c0*/  PRMT R12, R25, 0x7632, R12 ;  /* 0x00007632190c7816 */ /* 0x000fe4000000000c */
[----:B------:R-:W-:Y:S02]  /*303d0*/  ISETP.LT.AND P1, PT, R9, c[0x0][0x17c], !P0 ;  /* 0x00005f0009007a0c */ /* 0x000fe40004721270 */
[C---:B------:R-:W-:Y:S02]  /*303e0*/  LEA.HI.X.SX32 R9, R0.reuse, R3, 0x1, P6 ;  /* 0x0000000300097211 */ /* 0x040fe400030f0eff */
[----:B0-----:R-:W-:Y:S01]  /*303f0*/  IADD3 R5, R0, c[0x0][0x198], RZ ;  /* 0x0000660000057a10 */ /* 0x001fe20007ffe0ff */
[----:B------:R-:W4:Y:S03]  /*30400*/  LDL.LU R25, [R1+0x88] ;  /* 0x0000880001197983 */ /* 0x000f260000300800 */
[----:B------:R-:W-:-:S02]  /*30410*/  LEA R4, P6, R5, R20, 0x1 ;  /* 0x0000001405047211 */ /* 0x000fc400078c08ff */
[C---:B------:R-:W-:Y:S02]  /*30420*/  IADD3 R0, R5.reuse, c[0x0][0x198], RZ ;  /* 0x0000660005007a10 */ /* 0x040fe40007ffe0ff */
[----:B------:R-:W-:Y:S01]  /*30430*/  LEA.HI.X.SX32 R5, R5, R3, 0x1, P6 ;  /* 0x0000000305057211 */ /* 0x000fe200030f0eff */
[----:B------:R0:W-:Y:S02]  /*30440*/  @P5 STG.E.U16 [R8.64], R12 ;  /* 0x0000000c08005986 */ /* 0x0001e4000c101506 */
[----:B0-----:R-:W-:Y:S02]  /*30450*/  IADD3 R9, R28, 0x47, RZ ;  /* 0x000000471c097810 */ /* 0x001fe40007ffe0ff */
[----:B------:R-:W-:Y:S01]  /*30460*/  LEA R8, P6, R0, R20, 0x1 ;  /* 0x0000001400087211 */ /* 0x000fe200078c08ff */
[----:B---3--:R0:W-:Y:S01]  /*30470*/  @P4 STG.E.U16 [R4.64], R26 ;  /* 0x0000001a04004986 */ /* 0x0081e2000c101506 */
[----:B------:R-:W-:Y:S02]  /*30480*/  PRMT R12, R26, 0x7632, R12 ;  /* 0x000076321a0c7816 */ /* 0x000fe4000000000c */
[----:B------:R-:W-:-:S02]  /*30490*/  ISETP.LT.AND P4, PT, R9, c[0x0][0x17c], !P0 ;  /* 0x00005f0009007a0c */ /* 0x000fc40004781270 */
[CC--:B------:R-:W-:Y:S02]  /*304a0*/  LEA.HI.X.SX32 R9, R0.reuse, R3.reuse, 0x1, P6 ;  /* 0x0000000300097211 */ /* 0x0c0fe400030f0eff */
[----:B0-----:R-:W-:Y:S01]  /*304b0*/  IADD3 R5, R0, c[0x0][0x198], RZ ;  /* 0x0000660000057a10 */ /* 0x001fe20007ffe0ff */
[----:B------:R-:W3:Y:S03]  /*304c0*/  LDL.LU R26, [R1+0x68] ;  /* 0x00006800011a7983 */ /* 0x000ee60000300800 */
[C---:B------:R-:W-:Y:S02]  /*304d0*/  LEA R4, P6, R5.reuse, R20, 0x1 ;  /* 0x0000001405047211 */ /* 0x040fe400078c08ff */
[C---:B------:R-:W-:Y:S02]  /*304e0*/  IADD3 R0, R5.reuse, c[0x0][0x198], RZ ;  /* 0x0000660005007a10 */ /* 0x040fe40007ffe0ff */
[----:B------:R-:W-:Y:S01]  /*304f0*/  LEA.HI.X.SX32 R5, R5, R3, 0x1, P6 ;  /* 0x0000000305057211 */ /* 0x000fe200030f0eff */
[----:B------:R0:W-:Y:S04]  /*30500*/  @P3 STG.E.U16 [R8.64], R12 ;  /* 0x0000000c08003986 */ /* 0x0001e8000c101506 */
[----:B--2---:R1:W-:Y:S01]  /*30510*/  @P2 STG.E.U16 [R4.64], R27 ;  /* 0x0000001b04002986 */ /* 0x0043e2000c101506 */
[----:B0-----:R-:W-:-:S03]  /*30520*/  PRMT R12, R27, 0x7632, R12 ;  /* 0x000076321b0c7816 */ /* 0x001fc6000000000c */
[----:B-1----:R-:W2:Y:S01]  /*30530*/  LDL.LU R27, [R1+0x8] ;  /* 0x00000800011b7983 */ /* 0x002ea20000300800 */
[C---:B------:R-:W-:Y:S02]  /*30540*/  IADD3 R13, R28.reuse, 0x46, RZ ;  /* 0x000000461c0d7810 */ /* 0x040fe40007ffe0ff */
[----:B------:R-:W-:Y:S02]  /*30550*/  IADD3 R9, R28, 0x49, RZ ;  /* 0x000000491c097810 */ /* 0x000fe40007ffe0ff */
[C---:B------:R-:W-:Y:S02]  /*30560*/  LEA R8, P6, R0.reuse, R20, 0x1 ;  /* 0x0000001400087211 */ /* 0x040fe400078c08ff */
[----:B------:R-:W-:Y:S02]  /*30570*/  ISETP.LT.AND P5, PT, R13, c[0x0][0x17c], !P0 ;  /* 0x00005f000d007a0c */ /* 0x000fe400047a1270 */
[----:B------:R-:W-:Y:S02]  /*30580*/  IADD3 R5, R0, c[0x0][0x198], RZ ;  /* 0x0000660000057a10 */ /* 0x000fe40007ffe0ff */
[----:B------:R-:W-:-:S02]  /*30590*/  ISETP.LT.AND P2, PT, R9, c[0x0][0x17c], !P0 ;  /* 0x00005f0009007a0c */ /* 0x000fc40004741270 */
[-C--:B------:R-:W-:Y:S02]  /*305a0*/  LEA.HI.X.SX32 R9, R0, R3.reuse, 0x1, P6 ;  /* 0x0000000300097211 */ /* 0x080fe400030f0eff */
[C---:B------:R-:W-:Y:S02]  /*305b0*/  LEA R4, P6, R5.reuse, R20, 0x1 ;  /* 0x0000001405047211 */ /* 0x040fe400078c08ff */
[C---:B------:R-:W-:Y:S02]  /*305c0*/  IADD3 R0, R5.reuse, c[0x0][0x198], RZ ;  /* 0x0000660005007a10 */ /* 0x040fe40007ffe0ff */
[----:B------:R-:W-:Y:S01]  /*305d0*/  LEA.HI.X.SX32 R5, R5, R3, 0x1, P6 ;  /* 0x0000000305057211 */ /* 0x000fe200030f0eff */
[----:B------:R0:W-:Y:S01]  /*305e0*/  @P1 STG.E.U16 [R8.64], R12 ;  /* 0x0000000c08001986 */ /* 0x0001e2000c101506 */
[----:B------:R-:W-:-:S03]  /*305f0*/  IADD3 R13, R28, 0x48, RZ ;  /* 0x000000481c0d7810 */ /* 0x000fc60007ffe0ff */
[----:B------:R1:W-:Y:S01]  /*30600*/  @P5 STG.E.U16 [R4.64], R18 ;  /* 0x0000001204005986 */ /* 0x0003e2000c101506 */
[----:B------:R-:W-:Y:S02]  /*30610*/  ISETP.LT.AND P3, PT, R13, c[0x0][0x17c], !P0 ;  /* 0x00005f000d007a0c */ /* 0x000fe40004761270 */
[----:B0-----:R-:W-:Y:S02]  /*30620*/  IADD3 R9, R28, 0x4b, RZ ;  /* 0x0000004b1c097810 */ /* 0x001fe40007ffe0ff */
[C---:B------:R-:W-:Y:S02]  /*30630*/  LEA R8, P6, R0.reuse, R20, 0x1 ;  /* 0x0000001400087211 */ /* 0x040fe400078c08ff */
[C---:B-1----:R-:W-:Y:S02]  /*30640*/  IADD3 R5, R0.reuse, c[0x0][0x198], RZ ;  /* 0x0000660000057a10 */ /* 0x042fe40007ffe0ff */
[----:B------:R-:W-:Y:S02]  /*30650*/  ISETP.LT.AND P5, PT, R9, c[0x0][0x17c], !P0 ;  /* 0x00005f0009007a0c */ /* 0x000fe400047a1270 */
[----:B------:R-:W-:-:S02]  /*30660*/  LEA.HI.X.SX32 R9, R0, R3, 0x1, P6 ;  /* 0x0000000300097211 */ /* 0x000fc400030f0eff */
[C---:B------:R-:W-:Y:S02]  /*30670*/  LEA R4, P6, R5.reuse, R20, 0x1 ;  /* 0x0000001405047211 */ /* 0x040fe400078c08ff */
[----:B------:R-:W-:Y:S02]  /*30680*/  PRMT R18, R18, 0x7632, R18 ;  /* 0x0000763212127816 */ /* 0x000fe40000000012 */
[C---:B------:R-:W-:Y:S02]  /*30690*/  IADD3 R0, R5.reuse, c[0x0][0x198], RZ ;  /* 0x0000660005007a10 */ /* 0x040fe40007ffe0ff */
[----:B------:R-:W-:Y:S01]  /*306a0*/  LEA.HI.X.SX32 R5, R5, R3, 0x1, P6 ;  /* 0x0000000305057211 */ /* 0x000fe200030f0eff */
[----:B------:R0:W-:Y:S01]  /*306b0*/  @P4 STG.E.U16 [R8.64], R18 ;  /* 0x0000001208004986 */ /* 0x0001e2000c101506 */
[C---:B------:R-:W-:Y:S02]  /*306c0*/  IADD3 R13, R28.reuse, 0x4a, RZ ;  /* 0x0000004a1c0d7810 */ /* 0x040fe40007ffe0ff */
[----:B------:R-:W-:-:S02]  /*306d0*/  IADD3 R12, R28, 0x4c, RZ ;  /* 0x0000004c1c0c7810 */ /* 0x000fc40007ffe0ff */
[----:B------:R-:W-:Y:S02]  /*306e0*/  ISETP.LT.AND P1, PT, R13, c[0x0][0x17c], !P0 ;  /* 0x00005f000d007a0c */ /* 0x000fe40004721270 */
[----:B0-----:R-:W-:Y:S01]  /*306f0*/  IADD3 R9, R28, 0x4d, RZ ;  /* 0x0000004d1c097810 */ /* 0x001fe20007ffe0ff */
[----:B----4-:R0:W-:Y:S01]  /*30700*/  @P3 STG.E.U16 [R4.64], R25 ;  /* 0x0000001904003986 */ /* 0x0101e2000c101506 */
[C---:B------:R-:W-:Y:S02]  /*30710*/  LEA R8, P6, R0.reuse, R20, 0x1 ;  /* 0x0000001400087211 */ /* 0x040fe400078c08ff */
[----:B------:R-:W-:Y:S02]  /*30720*/  ISETP.LT.AND P3, PT, R9, c[0x0][0x17c], !P0 ;  /* 0x00005f0009007a0c */ /* 0x000fe40004761270 */
[----:B------:R-:W-:Y:S02]  /*30730*/  LEA.HI.X.SX32 R9, R0, R3, 0x1, P6 ;  /* 0x0000000300097211 */ /* 0x000fe400030f0eff */
[----:B------:R-:W-:-:S02]  /*30740*/  ISETP.LT.AND P4, PT, R12, c[0x0][0x17c], !P0 ;  /* 0x00005f000c007a0c */ /* 0x000fc40004781270 */
[----:B0-----:R-:W-:Y:S02]  /*30750*/  IADD3 R5, R0, c[0x0][0x198], RZ ;  /* 0x0000660000057a10 */ /* 0x001fe40007ffe0ff */
[----:B------:R-:W-:Y:S02]  /*30760*/  PRMT R12, R25, 0x7632, R12 ;  /* 0x00007632190c7816 */ /* 0x000fe4000000000c */
[C---:B------:R-:W-:Y:S02]  /*30770*/  LEA R4, P6, R5.reuse, R20, 0x1 ;  /* 0x0000001405047211 */ /* 0x040fe400078c08ff */
[C---:B------:R-:W-:Y:S02]  /*30780*/  IADD3 R0, R5.reuse, c[0x0][0x198], RZ ;  /* 0x0000660005007a10 */ /* 0x040fe40007ffe0ff */
[----:B------:R-:W-:Y:S01]  /*30790*/  LEA.HI.X.SX32 R5, R5, R3, 0x1, P6 ;  /* 0x0000000305057211 */ /* 0x000fe200030f0eff */
[----:B------:R0:W-:Y:S02]  /*307a0*/  @P2 STG.E.U16 [R8.64], R12 ;  /* 0x0000000c08002986 */ /* 0x0001e4000c101506 */
[----:B0-----:R-:W-:-:S02]  /*307b0*/  IADD3 R9, R28, 0x4f, RZ ;  /* 0x0000004f1c097810 */ /* 0x001fc40007ffe0ff */
[-C--:B------:R-:W-:Y:S01]  /*307c0*/  LEA R8, P6, R0, R20.reuse, 0x1 ;  /* 0x0000001400087211 */ /* 0x080fe200078c08ff */
[----:B---3--:R0:W-:Y:S01]  /*307d0*/  @P1 STG.E.U16 [R4.64], R26 ;  /* 0x0000001a04001986 */ /* 0x0081e2000c101506 */
[----:B------:R-:W-:Y:S02]  /*307e0*/  PRMT R12, R26, 0x7632, R12 ;  /* 0x000076321a0c7816 */ /* 0x000fe4000000000c */
[----:B------:R-:W-:Y:S02]  /*307f0*/  ISETP.LT.AND P1, PT, R9, c[0x0][0x17c], !P0 ;  /* 0x00005f0009007a0c */ /* 0x000fe40004721270 */
[C---:B------:R-:W-:Y:S02]  /*30800*/  LEA.HI.X.SX32 R9, R0.reuse, R3, 0x1, P6 ;  /* 0x0000000300097211 */ /* 0x040fe400030f0eff */
[----:B0-----:R-:W-:Y:S01]  /*30810*/  IADD3 R5, R0, c[0x0][0x198], RZ ;  /* 0x0000660000057a10 */ /* 0x001fe20007ffe0ff */
[----:B------:R-:W3:Y:S03]  /*30820*/  LDL.LU R26, [R1+0x98] ;  /* 0x00009800011a7983 */ /* 0x000ee60000300800 */
[----:B------:R-:W-:-:S02]  /*30830*/  LEA R4, P6, R5, R20, 0x1 ;  /* 0x0000001405047211 */ /* 0x000fc400078c08ff */
[C---:B------:R-:W-:Y:S02]  /*30840*/  IADD3 R0, R5.reuse, c[0x0][0x198], RZ ;  /* 0x0000660005007a10 */ /* 0x040fe40007ffe0ff */
[----:B------:R-:W-:Y:S01]  /*30850*/  LEA.HI.X.SX32 R5, R5, R3, 0x1, P6 ;  /* 0x0000000305057211 */ /* 0x000fe200030f0eff */
[----:B------:R0:W-:Y:S04]  /*30860*/  @P5 STG.E.U16 [R8.64], R12 ;  /* 0x0000000c08005986 */ /* 0x0001e8000c101506 */
[----:B--2---:R1:W-:Y:S01]  /*30870*/  @P4 STG.E.U16 [R4.64], R27 ;  /* 0x0000001b04004986 */ /* 0x0043e2000c101506 */
[----:B0-----:R-:W-:-:S03]  /*30880*/  PRMT R12, R27, 0x7632, R12 ;  /* 0x000076321b0c7816 */ /* 0x001fc6000000000c */
[----:B-1----:R-:W2:Y:S01]  /*30890*/  LDL.LU R27, [R1+0x38] ;  /* 0x00003800011b7983 */ /* 0x002ea20000300800 */
[C---:B------:R-:W-:Y:S02]  /*308a0*/  IADD3 R13, R28.reuse, 0x4e, RZ ;  /* 0x0000004e1c0d7810 */ /* 0x040fe40007ffe0ff */
[----:B------:R-:W-:Y:S01]  /*308b0*/  IADD3 R9, R28, 0x51, RZ ;  /* 0x000000511c097810 */ /* 0x000fe20007ffe0ff */
[----:B------:R-:W4:Y:S01]  /*308c0*/  LDL.LU R25, [R1+0x78] ;  /* 0x0000780001197983 */ /* 0x000f220000300800 */
        /* <DEDUP_REMOVED lines=20> */
[C---:B------:R-:W-:Y:S02]  /*30a10*/  IADD3 R12, R28.reuse, 0x54, RZ ;  /* 0x000000541c0c7810 */ /* 0x040fe40007ffe0ff */
[----:B------:R-:W-:Y:S01]  /*30a20*/  LEA.HI.X.SX32 R5, R5, R3, 0x1, P6 ;  /* 0x0000000305057211 */ /* 0x000fe200030f0eff */
[----:B------:R0:W-:Y:S01]  /*30a30*/  @P1 STG.E.U16 [R8.64], R14 ;  /* 0x0000000e08001986 */ /* 0x0001e2000c101506 */
[----:B------:R-:W-:-:S02]  /*30a40*/  IADD3 R13, R28, 0x52, RZ ;  /* 0x000000521c0d7810 */ /* 0x000fc40007ffe0ff */
[----:B------:R-:W-:Y:S02]  /*30a50*/  ISETP.LT.AND P1, PT, R12, c[0x0][0x17c], !P0 ;  /* 0x00005f000c007a0c */ /* 0x000fe40004721270 */
[----:B------:R-:W-:Y:S02]  /*30a60*/  ISETP.LT.AND P3, PT, R13, c[0x0][0x17c], !P0 ;  /* 0x00005f000d007a0c */ /* 0x000fe40004761270 */
        /* <DEDUP_REMOVED lines=15> */
[----:B------:R-:W-:Y:S02]  /*30b60*/  IADD3 R9, R28, 0x57, RZ ;  /* 0x000000571c097810 */ /* 0x000fe40007ffe0ff */
[CC--:B------:R-:W-:Y:S02]  /*30b70*/  LEA R8, P6, R0.reuse, R20.reuse, 0x1 ;  /* 0x0000001400087211 */ /* 0x0c0fe400078c08ff */
[C---:B------:R-:W-:Y:S02]  /*30b80*/  IADD3 R5, R0.reuse, c[0x0][0x198], RZ ;  /* 0x0000660000057a10 */ /* 0x040fe40007ffe0ff */
[----:B------:R-:W-:Y:S02]  /*30b90*/  ISETP.LT.AND P3, PT, R9, c[0x0][0x17c], !P0 ;  /* 0x00005f0009007a0c */ /* 0x000fe40004761270 */
[----:B------:R-:W-:Y:S02]  /*30ba0*/  LEA.HI.X.SX32 R9, R0, R3, 0x1, P6 ;  /* 0x0000000300097211 */ /* 0x000fe400030f0eff */
[----:B------:R-:W-:-:S02]  /*30bb0*/  LEA R4, P6, R5, R20, 0x1 ;  /* 0x0000001405047211 */ /* 0x000fc400078c08ff */
        /* <DEDUP_REMOVED lines=24> */
[CC--:B------:R-:W-:Y:S02]  /*30d40*/  LEA R4, P6, R5.reuse, R20.reuse, 0x1 ;  /* 0x0000001405047211 */ /* 0x0c0fe400078c08ff */
[----:B------:R-:W-:Y:S02]  /*30d50*/  PRMT R6, R6, 0x7632, R6 ;  /* 0x0000763206067816 */ /* 0x000fe40000000006 */
[C---:B------:R-:W-:Y:S02]  /*30d60*/  IADD3 R0, R5.reuse, c[0x0][0x198], RZ ;  /* 0x0000660005007a10 */ /* 0x040fe40007ffe0ff */
[----:B------:R-:W-:Y:S02]  /*30d70*/  LEA.HI.X.SX32 R5, R5, R3, 0x1, P6 ;  /* 0x0000000305057211 */ /* 0x000fe400030f0eff */
[----:B------:R-:W-:Y:S01]  /*30d80*/  IADD3 R12, R28, 0x5a, RZ ;  /* 0x0000005a1c0c7810 */ /* 0x000fe20007ffe0ff */
[----:B------:R0:W-:Y:S03]  /*30d90*/  @P3 STG.E.U16 [R8.64], R6 ;  /* 0x0000000608003986 */ /* 0x0001e6000c101506 */
[----:B------:R-:W-:Y:S01]  /*30da0*/  ISETP.LT.AND P5, PT, R12, c[0x0][0x17c], !P0 ;  /* 0x00005f000c007a0c */ /* 0x000fe200047a1270 */
[----:B----4-:R1:W-:Y:S01]  /*30db0*/  @P2 STG.E.U16 [R4.64], R25 ;  /* 0x0000001904002986 */ /* 0x0103e2000c101506 */
[----:B0-----:R-:W-:-:S02]  /*30dc0*/  LEA R8, P6, R0, R20, 0x1 ;  /* 0x0000001400087211 */ /* 0x001fc400078c08ff */
[----:B------:R-:W-:Y:S02]  /*30dd0*/  IADD3 R6, R28, 0x5d, RZ ;  /* 0x0000005d1c067810 */ /* 0x000fe40007ffe0ff */
[C---:B-1----:R-:W-:Y:S02]  /*30de0*/  IADD3 R5, R0.reuse, c[0x0][0x198], RZ ;  /* 0x0000660000057a10 */ /* 0x042fe40007ffe0ff */
[----:B------:R-:W-:Y:S02]  /*30df0*/  LEA.HI.X.SX32 R9, R0, R3, 0x1, P6 ;  /* 0x0000000300097211 */ /* 0x000fe400030f0eff */
[----:B------:R-:W-:Y:S02]  /*30e00*/  LEA R4, P6, R5, R20, 0x1 ;  /* 0x0000001405047211 */ /* 0x000fe400078c08ff */
[----:B------:R-:W-:Y:S02]  /*30e10*/  ISETP.LT.AND P2, PT, R6, c[0x0][0x17c], !P0 ;  /* 0x00005f0006007a0c */ /* 0x000fe40004741270 */
[----:B------:R-:W-:-:S02]  /*30e20*/  PRMT R6, R25, 0x7632, R6 ;  /* 0x0000763219067816 */ /* 0x000fc40000000006 */
[C---:B------:R-:W-:Y:S01]  /*30e30*/  IADD3 R0, R5.reuse, c[0x0][0x198], RZ ;  /* 0x0000660005007a10 */ /* 0x040fe20007ffe0ff */
[----:B------:R-:W4:Y:S01]  /*30e40*/  LDL.LU R25, [R1+0x4c] ;  /* 0x00004c0001197983 */ /* 0x000f220000300800 */
[----:B------:R-:W-:Y:S02]  /*30e50*/  LEA.HI.X.SX32 R5, R5, R3, 0x1, P6 ;  /* 0x0000000305057211 */ /* 0x000fe400030f0eff */
[----:B------:R-:W-:Y:S01]  /*30e60*/  IADD3 R10, R28, 0x5c, RZ ;  /* 0x0000005c1c0a7810 */ /* 0x000fe20007ffe0ff */
[----:B------:R0:W-:Y:S03]  /*30e70*/  @P1 STG.E.U16 [R8.64], R6 ;  /* 0x0000000608001986 */ /* 0x0001e6000c101506 */
[----:B------:R-:W-:Y:S02]  /*30e80*/  ISETP.LT.AND P3, PT, R10, c[0x0][0x17c], !P0 ;  /* 0x00005f000a007a0c */ /* 0x000fe40004761270 */
[----:B0-----:R-:W-:-:S02]  /*30e90*/  LEA R8, P6, R0, R20, 0x1 ;  /* 0x0000001400087211 */ /* 0x001fc400078c08ff */
[----:B------:R-:W-:Y:S02]  /*30ea0*/  IADD3 R6, R28, 0x5f, RZ ;  /* 0x0000005f1c067810 */ /* 0x000fe40007ffe0ff */
[----:B------:R-:W-:Y:S02]  /*30eb0*/  LEA.HI.X.SX32 R9, R0, R3, 0x1, P6 ;  /* 0x0000000300097211 */ /* 0x000fe400030f0eff */
[----:B------:R-:W-:-:S04]  /*30ec0*/  IADD3 R10, R28, 0x5e, RZ ;  /* 0x0000005e1c0a7810 */ /* 0x000fc80007ffe0ff */
[----:B------:R-:W-:Y:S01]  /*30ed0*/  ISETP.LT.AND P1, PT, R10, c[0x0][0x17c], !P0 ;  /* 0x00005f000a007a0c */ /* 0x000fe20004721270 */
[----:B---3--:R0:W-:Y:S01]  /*30ee0*/  @P5 STG.E.U16 [R4.64], R26 ;  /* 0x0000001a04005986 */ /* 0x0081e2000c101506 */
[----:B------:R-:W-:Y:S02]  /*30ef0*/  ISETP.LT.AND P5, PT, R6, c[0x0][0x17c], !P0 ;  /* 0x00005f0006007a0c */ /* 0x000fe400047a1270 */
[----:B------:R-:W-:Y:S02]  /*30f00*/  PRMT R6, R26, 0x7632, R6 ;  /* 0x000076321a067816 */ /* 0x000fe40000000006 */
[----:B0-----:R-:W-:Y:S01]  /*30f10*/  IADD3 R5, R0, c[0x0][0x198], RZ ;  /* 0x0000660000057a10 */ /* 0x001fe20007ffe0ff */
[----:B------:R-:W3:Y:S03]  /*30f20*/  LDL.LU R26, [R1+0x5c] ;  /* 0x00005c00011a7983 */ /* 0x000ee60000300800 */
[----:B------:R-:W-:-:S02]  /*30f30*/  LEA R4, P6, R5, R20, 0x1 ;  /* 0x0000001405047211 */ /* 0x000fc400078c08ff */
[C---:B------:R-:W-:Y:S02]  /*30f40*/  IADD3 R0, R5.reuse, c[0x0][0x198], RZ ;  /* 0x0000660005007a10 */ /* 0x040fe40007ffe0ff */
[----:B------:R-:W-:Y:S01]  /*30f50*/  LEA.HI.X.SX32 R5, R5, R3, 0x1, P6 ;  /* 0x0000000305057211 */ /* 0x000fe200030f0eff */
[----:B------:R0:W-:Y:S02]  /*30f60*/  @P4 STG.E.U16 [R8.64], R6 ;  /* 0x0000000608004986 */ /* 0x0001e4000c101506 */
[----:B0-----:R-:W-:Y:S02]  /*30f70*/  IADD3 R6, R28, 0x61, RZ ;  /* 0x000000611c067810 */ /* 0x001fe40007ffe0ff */
[----:B------:R-:W-:-:S04]  /*30f80*/  LEA R8, P6, R0, R20, 0x1 ;  /* 0x0000001400087211 */ /* 0x000fc800078c08ff */
[----:B------:R-:W-:Y:S01]  /*30f90*/  LEA.HI.X.SX32 R9, R0, R3, 0x1, P6 ;  /* 0x0000000300097211 */ /* 0x000fe200030f0eff */
[----:B--2---:R0:W-:Y:S01]  /*30fa0*/  @P3 STG.E.U16 [R4.64], R27 ;  /* 0x0000001b04003986 */ /* 0x0041e2000c101506 */
[----:B------:R-:W-:Y:S02]  /*30fb0*/  ISETP.LT.AND P3, PT, R6, c[0x0][0x17c], !P0 ;  /* 0x00005f0006007a0c */ /* 0x000fe40004761270 */
[----:B------:R-:W-:Y:S02]  /*30fc0*/  PRMT R6, R27, 0x7632, R6 ;  /* 0x000076321b067816 */ /* 0x000fe40000000006 */
[----:B0-----:R-:W-:-:S04]  /*30fd0*/  IADD3 R5, R0, c[0x0][0x198], RZ ;  /* 0x0000660000057a10 */ /* 0x001fc80007ffe0ff */
[C---:B------:R-:W-:Y:S02]  /*30fe0*/  LEA R4, P6, R5.reuse, R20, 0x1 ;  /* 0x0000001405047211 */ /* 0x040fe400078c08ff */
[C---:B------:R-:W-:Y:S01]  /*30ff0*/  IADD3 R0, R5.reuse, c[0x0][0x198], RZ ;  /* 0x0000660005007a10 */ /* 0x040fe20007ffe0ff */
        /* <DEDUP_REMOVED lines=8> */
[----:B------:R-:W-:Y:S02]  /*31080*/  IADD3 R10, R28, 0x60, RZ ;  /* 0x000000601c0a7810 */ /* 0x000fe40007ffe0ff */
[----:B------:R-:W-:-:S02]  /*31090*/  LEA R8, P6, R0, R20, 0x1 ;  /* 0x0000001400087211 */ /* 0x000fc400078c08ff */
[----:B------:R-:W-:Y:S02]  /*310a0*/  ISETP.LT.AND P4, PT, R10, c[0x0][0x17c], !P0 ;  /* 0x00005f000a007a0c */ /* 0x000fe40004781270 */
[C---:B------:R-:W-:Y:S02]  /*310b0*/  IADD3 R5, R0.reuse, c[0x0][0x198], RZ ;  /* 0x0000660000057a10 */ /* 0x040fe40007ffe0ff */
[-C--:B------:R-:W-:Y:S02]  /*310c0*/  LEA.HI.X.SX32 R9, R0, R3.reuse, 0x1, P6 ;  /* 0x0000000300097211 */ /* 0x080fe400030f0eff */
[C---:B------:R-:W-:Y:S02]  /*310d0*/  LEA R4, P6, R5.reuse, R20, 0x1 ;  /* 0x0000001405047211 */ /* 0x040fe400078c08ff */
[C---:B------:R-:W-:Y:S02]  /*310e0*/  IADD3 R0, R5.reuse, c[0x0][0x198], RZ ;  /* 0x0000660005007a10 */ /* 0x040fe40007ffe0ff */
[----:B------:R-:W-:-:S02]  /*310f0*/  LEA.HI.X.SX32 R5, R5, R3, 0x1, P6 ;  /* 0x0000000305057211 */ /* 0x000fc400030f0eff */
[----:B------:R-:W-:Y:S01]  /*31100*/  IADD3 R10, R28, 0x62, RZ ;  /* 0x000000621c0a7810 */ /* 0x000fe20007ffe0ff */
[----:B------:R0:W-:Y:S03]  /*31110*/  @P5 STG.E.U16 [R8.64], R6 ;  /* 0x0000000608005986 */ /* 0x0001e6000c101506 */
[----:B------:R-:W-:Y:S02]  /*31120*/  ISETP.LT.AND P2, PT, R10, c[0x0][0x17c], !P0 ;  /* 0x00005f000a007a0c */ /* 0x000fe40004741270 */
[C---:B------:R-:W-:Y:S02]  /*31130*/  IADD3 R10, R28.reuse, 0x64, RZ ;  /* 0x000000641c0a7810 */ /* 0x040fe40007ffe0ff */
[----:B0-----:R-:W-:Y:S02]  /*31140*/  IADD3 R6, R28, 0x65, RZ ;  /* 0x000000651c067810 */ /* 0x001fe40007ffe0ff */
[----:B------:R-:W-:-:S02]  /*31150*/  LEA R8, P6, R0, R20, 0x1 ;  /* 0x0000001400087211 */ /* 0x000fc400078c08ff */
[----:B------:R-:W-:Y:S02]  /*31160*/  ISETP.LT.AND P5, PT, R10, c[0x0][0x17c], !P0 ;  /* 0x00005f000a007a0c */ /* 0x000fe400047a1270 */
[----:B------:R-:W-:Y:S02]  /*31170*/  LEA.HI.X.SX32 R9, R0, R3, 0x1, P6 ;  /* 0x0000000300097211 */ /* 0x000fe400030f0eff */
[C---:B------:R-:W-:Y:S02]  /*31180*/  IADD3 R10, R28.reuse, 0x66, RZ ;  /* 0x000000661c0a7810 */ /* 0x040fe40007ffe0ff */
[----:B------:R-:W-:Y:S01]  /*31190*/  IADD3 R12, R28, 0x67, RZ ;  /* 0x000000671c0c7810 */ /* 0x000fe20007ffe0ff */
[----:B----4-:R0:W-:Y:S01]  /*311a0*/  @P4 STG.E.U16 [R4.64], R25 ;  /* 0x0000001904004986 */ /* 0x0101e2000c101506 */
[----:B------:R-:W-:Y:S02]  /*311b0*/  ISETP.LT.AND P4, PT, R6, c[0x0][0x17c], !P0 ;  /* 0x00005f0006007a0c */ /* 0x000fe40004781270 */
[----:B------:R-:W-:-:S02]  /*311c0*/  PRMT R6, R25, 0x7632, R6 ;  /* 0x0000763219067816 */ /* 0x000fc40000000006 */
[----:B0-----:R-:W-:-:S04]  /*311d0*/  IADD3 R5, R0, c[0x0][0x198], RZ ;  /* 0x0000660000057a10 */ /* 0x001fc80007ffe0ff */
[CC--:B------:R-:W-:Y:S02]  /*311e0*/  LEA R4, P6, R5.reuse, R20.reuse, 0x1 ;  /* 0x0000001405047211 */ /* 0x0c0fe400078c08ff */
[C---:B------:R-:W-:Y:S01]  /*311f0*/  IADD3 R0, R5.reuse, c[0x0][0x198], RZ ;  /* 0x0000660005007a10 */ /* 0x040fe20007ffe0ff */
[----:B------:R0:W-:Y:S01]  /*31200*/  @P3 STG.E.U16 [R8.64], R6 ;  /* 0x0000000608003986 */ /* 0x0001e2000c101506 */
[----:B------:R-:W-:Y:S02]  /*31210*/  LEA.HI.X.SX32 R5, R5, R3, 0x1, P6 ;  /* 0x0000000305057211 */ /* 0x000fe400030f0eff */
[----:B------:R-:W-:Y:S02]  /*31220*/  ISETP.LT.AND P3, PT, R10, c[0x0][0x17c], !P0 ;  /* 0x00005f000a007a0c */ /* 0x000fe40004761270 */
[C---:B------:R-:W-:Y:S02]  /*31230*/  IADD3 R10, R0.reuse, c[0x0][0x198], RZ ;  /* 0x00006600000a7a10 */ /* 0x040fe40007ffe0ff */
[----:B0-----:R-:W-:-:S04]  /*31240*/  LEA R8, P6, R0, R20, 0x1 ;  /* 0x0000001400087211 */ /* 0x001fc800078c08ff */
[----:B------:R-:W-:Y:S01]  /*31250*/  LEA.HI.X.SX32 R9, R0, R3, 0x1, P6 ;  /* 0x0000000300097211 */ /* 0x000fe200030f0eff */
[----:B---3--:R0:W-:Y:S01]  /*31260*/  @P2 STG.E.U16 [R4.64], R26 ;  /* 0x0000001a04002986 */ /* 0x0081e2000c101506 */
[----:B------:R-:W-:Y:S02]  /*31270*/  PRMT R13, R26, 0x7632, R13 ;  /* 0x000076321a0d7816 */ /* 0x000fe4000000000d */
[----:B------:R-:W-:Y:S02]  /*31280*/  ISETP.LT.AND P2, PT, R12, c[0x0][0x17c], !P0 ;  /* 0x00005f000c007a0c */ /* 0x000fe40004741270 */
[----:B------:R-:W-:Y:S01]  /*31290*/  IADD3 R12, R28, 0x68, RZ ;  /* 0x000000681c0c7810 */ /* 0x000fe20007ffe0ff */
[----:B0-----:R-:W3:Y:S01]  /*312a0*/  LDL.LU R26, [R1+0x8c] ;  /* 0x00008c00011a7983 */ /* 0x001ee20000300800 */
[----:B------:R-:W-:-:S04]  /*312b0*/  LEA R4, P6, R10, R20, 0x1 ;  /* 0x000000140a047211 */ /* 0x000fc800078c08ff */
[----:B------:R-:W-:Y:S01]  /*312c0*/  LEA.HI.X.SX32 R5, R10, R3, 0x1, P6 ;  /* 0x000000030a057211 */ /* 0x000fe200030f0eff */
[----:B------:R-:W-:Y:S01]  /*312d0*/  @P1 STG.E.U16 [R8.64], R13 ;  /* 0x0000000d08001986 */ /* 0x000fe2000c101506 */
[----:B------:R-:W-:-:S03]  /*312e0*/  ISETP.LT.AND P1, PT, R12, c[0x0][0x17c], !P0 ;  /* 0x00005f000c007a0c */ /* 0x000fc60004721270 */
[----:B--2---:R0:W-:Y:S01]  /*312f0*/  @P5 STG.E.U16 [R4.64], R27 ;  /* 0x0000001b04005986 */ /* 0x0041e2000c101506 */
[----:B------:R-:W-:-:S03]  /*31300*/  PRMT R12, R27, 0x7632, R12 ;  /* 0x000076321b0c7816 */ /* 0x000fc6000000000c */
[----:B0-----:R-:W2:Y:S01]  /*31310*/  LDL.LU R27, [R1+0x6c] ;  /* 0x00006c00011b7983 */ /* 0x001ea20000300800 */
[----:B------:R-:W-:Y:S02]  /*31320*/  IADD3 R0, R10, c[0x0][0x198], RZ ;  /* 0x000066000a007a10 */ /* 0x000fe40007ffe0ff */
[----:B------:R-:W-:Y:S02]  /*31330*/  IADD3 R10, R28, 0x69, RZ ;  /* 0x000000691c0a7810 */ /* 0x000fe40007ffe0ff */
[C---:B------:R-:W-:Y:S02]  /*31340*/  LEA R8, P6, R0.reuse, R20, 0x1 ;  /* 0x0000001400087211 */ /* 0x040fe400078c08ff */
[C---:B------:R-:W-:Y:S02]  /*31350*/  IADD3 R6, R0.reuse, c[0x0][0x198], RZ ;  /* 0x0000660000067a10 */ /* 0x040fe40007ffe0ff */
[----:B------:R-:W-:Y:S02]  /*31360*/  LEA.HI.X.SX32 R9, R0, R3, 0x1, P6 ;  /* 0x0000000300097211 */ /* 0x000fe400030f0eff */
[----:B------:R-:W-:-:S02]  /*31370*/  ISETP.LT.AND P5, PT, R10, c[0x0][0x17c], !P0 ;  /* 0x00005f000a007a0c */ /* 0x000fc400047a1270 */
[----:B------:R-:W-:Y:S02]  /*31380*/  LEA R4, P6, R6, R20, 0x1 ;  /* 0x0000001406047211 */ /* 0x000fe400078c08ff */
[----:B------:R-:W-:Y:S02]  /*31390*/  IADD3 R10, R28, 0x6a, RZ ;  /* 0x0000006a1c0a7810 */ /* 0x000fe40007ffe0ff */
[C---:B------:R-:W-:Y:S01]  /*313a0*/  IADD3 R0, R6.reuse, c[0x0][0x198], RZ ;  /* 0x0000660006007a10 */ /* 0x040fe20007ffe0ff */
[----:B------:R0:W-:Y:S01]  /*313b0*/  @P4 STG.E.U16 [R8.64], R12 ;  /* 0x0000000c08004986 */ /* 0x0001e2000c101506 */
[----:B------:R-:W-:Y:S02]  /*313c0*/  LEA.HI.X.SX32 R5, R6, R3, 0x1, P6 ;  /* 0x0000000306057211 */ /* 0x000fe400030f0eff */
[----:B------:R-:W-:Y:S02]  /*313d0*/  ISETP.LT.AND P4, PT, R10, c[0x0][0x17c], !P0 ;  /* 0x00005f000a007a0c */ /* 0x000fe40004781270 */
[----:B------:R-:W-:-:S02]  /*313e0*/  IADD3 R10, R28, 0x6b, RZ ;  /* 0x0000006b1c0a7810 */ /* 0x000fc40007ffe0ff */
[C---:B------:R-:W-:Y:S01]  /*313f0*/  IADD3 R6, R0.reuse, c[0x0][0x198], RZ ;  /* 0x0000660000067a10 */ /* 0x040fe20007ffe0ff */
[----:B------:R1:W-:Y:S01]  /*31400*/  @P3 STG.E.U16 [R4.64], R19 ;  /* 0x0000001304003986 */ /* 0x0003e2000c101506 */
[CC--:B0-----:R-:W-:Y:S02]  /*31410*/  LEA R8, P6, R0.reuse, R20.reuse, 0x1 ;  /* 0x0000001400087211 */ /* 0x0c1fe400078c08ff */
[----:B------:R-:W-:Y:S02]  /*31420*/  PRMT R13, R19, 0x7632, R13 ;  /* 0x00007632130d7816 */ /* 0x000fe4000000000d */
[----:B------:R-:W-:Y:S02]  /*31430*/  LEA.HI.X.SX32 R9, R0, R3, 0x1, P6 ;  /* 0x0000000300097211 */ /* 0x000fe400030f0eff */
[----:B------:R-:W-:Y:S02]  /*31440*/  ISETP.LT.AND P3, PT, R10, c[0x0][0x17c], !P0 ;  /* 0x00005f000a007a0c */ /* 0x000fe40004761270 */
[----:B-1----:R-:W-:-:S02]  /*31450*/  LEA R4, P6, R6, R20, 0x1 ;  /* 0x0000001406047211 */ /* 0x002fc400078c08ff */
[----:B------:R-:W-:Y:S02]  /*31460*/  IADD3 R10, R28, 0x6c, RZ ;  /* 0x0000006c1c0a7810 */ /* 0x000fe40007ffe0ff */
[C---:B------:R-:W-:Y:S01]  /*31470*/  IADD3 R0, R6.reuse, c[0x0][0x198], RZ ;  /* 0x0000660006007a10 */ /* 0x040fe20007ffe0ff */
[----:B------:R0:W-:Y:S01]  /*31480*/  @P2 STG.E.U16 [R8.64], R13 ;  /* 0x0000000d08002986 */ /* 0x0001e2000c101506 */
[----:B------:R-:W-:Y:S02]  /*31490*/  LEA.HI.X.SX32 R5, R6, R3, 0x1, P6 ;  /* 0x0000000306057211 */ /* 0x000fe400030f0eff */
[----:B------:R-:W-:Y:S02]  /*314a0*/  ISETP.LT.AND P2, PT, R10, c[0x0][0x17c], !P0 ;  /* 0x00005f000a007a0c */ /* 0x000fe40004741270 */
[C---:B------:R-:W-:Y:S02]  /*314b0*/  IADD3 R10, R0.reuse, c[0x0][0x198], RZ ;  /* 0x00006600000a7a10 */ /* 0x040fe40007ffe0ff */
[----:B0-----:R-:W-:-:S04]  /*314c0*/  LEA R8, P6, R0, R20, 0x1 ;  /* 0x0000001400087211 */ /* 0x001fc800078c08ff */
[----:B------:R-:W-:Y:S02]  /*314d0*/  LEA.HI.X.SX32 R9, R0, R3, 0x1, P6 ;  /* 0x0000000300097211 */ /* 0x000fe400030f0eff */
[----:B------:R-:W-:Y:S01]  /*314e0*/  IADD3 R0, R10, c[0x0][0x198], RZ ;  /* 0x000066000a007a10 */ /* 0x000fe20007ffe0ff */
[----:B------:R-:W-:Y:S01]  /*314f0*/  STL [R1+0xcec], R16 ;  /* 0x000cec1001007387 */ /* 0x000fe20000100800 */
[----:B---3--:R-:W-:-:S03]  /*31500*/  PRMT R12, R26, 0x7632, R12 ;  /* 0x000076321a0c7816 */ /* 0x008fc6000000000c */
[----:B------:R0:W-:Y:S04]  /*31510*/  @P1 STG.E.U16 [R4.64], R26 ;  /* 0x0000001a04001986 */ /* 0x0001e8000c101506 */
[----:B------:R1:W-:Y:S01]  /*31520*/  @P5 STG.E.U16 [R8.64], R12 ;  /* 0x0000000c08005986 */ /* 0x0003e2000c101506 */
[----:B--2---:R-:W-:-:S03]  /*31530*/  PRMT R13, R27, 0x7632, R13 ;  /* 0x000076321b0d7816 */ /* 0x004fc6000000000d */
[----:B------:R-:W-:Y:S01]  /*31540*/  LDS.128 R16, [R29] ;  /* 0x000000001d107984 */ /* 0x000fe20000000c00 */
[----:B0-----:R-:W-:-:S04]  /*31550*/  LEA R4, P6, R10, R20, 0x1 ;  /* 0x000000140a047211 */ /* 0x001fc800078c08ff */
[-C--:B------:R-:W-:Y:S02]  /*31560*/  LEA.HI.X.SX32 R5, R10, R3.reuse, 0x1, P6 ;  /* 0x000000030a057211 */ /* 0x080fe400030f0eff */
[CC--:B-1----:R-:W-:Y:S02]  /*31570*/  LEA R8, P6, R0.reuse, R20.reuse, 0x1 ;  /* 0x0000001400087211 */ /* 0x0c2fe400078c08ff */
[C---:B------:R-:W-:Y:S01]  /*31580*/  IADD3 R10, R0.reuse, c[0x0][0x198], RZ ;  /* 0x00006600000a7a10 */ /* 0x040fe20007ffe0ff */
[----:B------:R0:W-:Y:S01]  /*31590*/  @P4 STG.E.U16 [R4.64], R27 ;  /* 0x0000001b04004986 */ /* 0x0001e2000c101506 */
[----:B------:R-:W-:Y:S02]  /*315a0*/  LEA.HI.X.SX32 R9, R0, R3, 0x1, P6 ;  /* 0x0000000300097211 */ /* 0x000fe400030f0eff */
[----:B------:R-:W-:Y:S01]  /*315b0*/  PRMT R12, R2, 0x7632, R12 ;  /* 0x00007632020c7816 */ /* 0x000fe2000000000c */
[----:B0-----:R-:W2:Y:S01]  /*315c0*/  LDL.LU R27, [R1+0x9c] ;  /* 0x00009c00011b7983 */ /* 0x001ea20000300800 */
[----:B------:R-:W-:-:S04]  /*315d0*/  LEA R4, P6, R10, R20, 0x1 ;  /* 0x000000140a047211 */ /* 0x000fc800078c08ff */
[----:B------:R-:W-:Y:S01]  /*315e0*/  LEA.HI.X.SX32 R5, R10, R3, 0x1, P6 ;  /* 0x000000030a057211 */ /* 0x000fe200030f0eff */
[----:B------:R-:W-:Y:S04]  /*315f0*/  @P3 STG.E.U16 [R8.64], R13 ;  /* 0x0000000d08003986 */ /* 0x000fe8000c101506 */
[----:B------:R0:W-:Y:S04]  /*31600*/  @P2 STG.E.U16 [R4.64], R2 ;  /* 0x0000000204002986 */ /* 0x0001e8000c101506 */
[----:B0-----:R-:W3:Y:S01]  /*31610*/  LDL.LU R2, [R1+0xcf4] ;  /* 0x000cf40001027983 */ /* 0x001ee20000300800 */
[----:B------:R-:W-:-:S04]  /*31620*/  IADD3 R6, R28, 0x6d, RZ ;  /* 0x0000006d1c067810 */ /* 0x000fc80007ffe0ff */
[----:B------:R-:W-:Y:S02]  /*31630*/  ISETP.LT.AND P1, PT, R6, c[0x0][0x17c], !P0 ;  /* 0x00005f0006007a0c */ /* 0x000fe40004721270 */
[----:B------:R-:W-:-:S04]  /*31640*/  IADD3 R6, R28, 0x6e, RZ ;  /* 0x0000006e1c067810 */ /* 0x000fc80007ffe0ff */
[----:B------:R-:W-:Y:S02]  /*31650*/  ISETP.LT.AND P5, PT, R6, c[0x0][0x17c], !P0 ;  /* 0x00005f0006007a0c */ /* 0x000fe400047a1270 */
[----:B------:R-:W-:-:S04]  /*31660*/  IADD3 R6, R28, 0x6f, RZ ;  /* 0x0000006f1c067810 */ /* 0x000fc80007ffe0ff */
[----:B------:R-:W-:Y:S02]  /*31670*/  ISETP.LT.AND P4, PT, R6, c[0x0][0x17c], !P0 ;  /* 0x00005f0006007a0c */ /* 0x000fe40004781270 */
        /* <DEDUP_REMOVED lines=10> */
[----:B------:R-:W-:Y:S02]  /*31720*/  IADD3 R10, R6, c[0x0][0x198], RZ ;  /* 0x00006600060a7a10 */ /* 0x000fe40007ffe0ff */
[----:B------:R-:W-:Y:S01]  /*31730*/  IADD3 R0, R28, 0x71, RZ ;  /* 0x000000711c007810 */ /* 0x000fe20007ffe0ff */
[----:B------:R1:W-:Y:S01]  /*31740*/  @P5 STG.E.U16 [R4.64], R15 ;  /* 0x0000000f04005986 */ /* 0x0003e2000c101506 */
[C---:B0-----:R-:W-:Y:S02]  /*31750*/  LEA R8, P6, R6.reuse, R20, 0x1 ;  /* 0x0000001406087211 */ /* 0x041fe400078c08ff */
[----:B------:R-:W-:Y:S02]  /*31760*/  PRMT R13, R15, 0x7632, R13 ;  /* 0x000076320f0d7816 */ /* 0x000fe4000000000d */
[----:B------:R-:W-:-:S02]  /*31770*/  LEA.HI.X.SX32 R9, R6, R3, 0x1, P6 ;  /* 0x0000000306097211 */ /* 0x000fc400030f0eff */
[----:B------:R-:W-:Y:S02]  /*31780*/  ISETP.LT.AND P2, PT, R0, c[0x0][0x17c], !P0 ;  /* 0x00005f0000007a0c */ /* 0x000fe40004741270 */
[C---:B-1----:R-:W-:Y:S02]  /*31790*/  LEA R4, P6, R10.reuse, R20, 0x1 ;  /* 0x000000140a047211 */ /* 0x042fe400078c08ff */
[----:B------:R-:W-:Y:S02]  /*317a0*/  IADD3 R6, R10, c[0x0][0x198], RZ ;  /* 0x000066000a067a10 */ /* 0x000fe40007ffe0ff */
[----:B------:R-:W-:Y:S01]  /*317b0*/  IADD3 R0, R28, 0x72, RZ ;  /* 0x000000721c007810 */ /* 0x000fe20007ffe0ff */
[----:B------:R0:W-:Y:S01]  /*317c0*/  @P4 STG.E.U16 [R8.64], R13 ;  /* 0x0000000d08004986 */ /* 0x0001e2000c101506 */
[----:B------:R-:W-:Y:S02]  /*317d0*/  LEA.HI.X.SX32 R5, R10, R3, 0x1, P6 ;  /* 0x000000030a057211 */ /* 0x000fe400030f0eff */
[----:B------:R-:W-:-:S02]  /*317e0*/  ISETP.LT.AND P1, PT, R0, c[0x0][0x17c], !P0 ;  /* 0x00005f0000007a0c */ /* 0x000fc40004721270 */
[C---:B------:R-:W-:Y:S02]  /*317f0*/  IADD3 R10, R6.reuse, c[0x0][0x198], RZ ;  /* 0x00006600060a7a10 */ /* 0x040fe40007ffe0ff */
[----:B0-----:R-:W-:-:S04]  /*31800*/  LEA R8, P6, R6, R20, 0x1 ;  /* 0x0000001406087211 */ /* 0x001fc800078c08ff */
[----:B------:R-:W-:Y:S01]  /*31810*/  LEA.HI.X.SX32 R9, R6, R3, 0x1, P6 ;  /* 0x0000000306097211 */ /* 0x000fe200030f0eff */
[----:B--2---:R0:W-:Y:S01]  /*31820*/  @P3 STG.E.U16 [R4.64], R27 ;  /* 0x0000001b04003986 */ /* 0x0041e2000c101506 */
[----:B------:R-:W-:Y:S02]  /*31830*/  PRMT R12, R27, 0x7632, R12 ;  /* 0x000076321b0c7816 */ /* 0x000fe4000000000c */
[----:B0-----:R-:W-:-:S04]  /*31840*/  LEA R4, P6, R10, R20, 0x1 ;  /* 0x000000140a047211 */ /* 0x001fc800078c08ff */
[----:B------:R-:W-:Y:S01]  /*31850*/  LEA.HI.X.SX32 R5, R10, R3, 0x1, P6 ;  /* 0x000000030a057211 */ /* 0x000fe200030f0eff */
[----:B------:R-:W-:Y:S04]  /*31860*/  @P2 STG.E.U16 [R8.64], R12 ;  /* 0x0000000c08002986 */ /* 0x000fe8000c101506 */
[----:B---3--:R0:W-:Y:S01]  /*31870*/  @P1 STG.E.U16 [R4.64], R2 ;  /* 0x0000000204001986 */ /* 0x0081e2000c101506 */
[----:B------:R-:W-:-:S03]  /*31880*/  PRMT R13, R2, 0x7632, R13 ;  /* 0x00007632020d7816 */ /* 0x000fc6000000000d */
[----:B0-----:R-:W2:Y:S04]  /*31890*/  LDL.LU R2, [R1+0xcf0] ;  /* 0x000cf00001027983 */ /* 0x001ea80000300800 */
[----:B------:R-:W3:Y:S04]  /*318a0*/  LDL.LU R27, [R1+0x7c] ;  /* 0x00007c00011b7983 */ /* 0x000ee80000300800 */
[----:B------:R-:W4:Y:S01]  /*318b0*/  LDL.LU R25, [R1+0x2c] ;  /* 0x00002c0001197983 */ /* 0x000f220000300800 */
[----:B------:R-:W-:Y:S02]  /*318c0*/  IADD3 R0, R28, 0x73, RZ ;  /* 0x000000731c007810 */ /* 0x000fe40007ffe0ff */
[----:B------:R-:W-:Y:S01]  /*318d0*/  IADD3 R6, R10, c[0x0][0x198], RZ ;  /* 0x000066000a067a10 */ /* 0x000fe20007ffe0ff */
[----:B------:R-:W2:Y:S01]  /*318e0*/  LDL.LU R26, [R1+0x1ac] ;  /* 0x0001ac00011a7983 */ /* 0x000ea20000300800 */
[----:B------:R-:W-:-:S02]  /*318f0*/  ISETP.LT.AND P5, PT, R0, c[0x0][0x17c], !P0 ;  /* 0x00005f0000007a0c */ /* 0x000fc400047a1270 */
[----:B------:R-:W-:Y:S02]  /*31900*/  IADD3 R0, R28, 0x74, RZ ;  /* 0x000000741c007810 */ /* 0x000fe40007ffe0ff */
[----:B------:R-:W-:Y:S02]  /*31910*/  LEA R8, P6, R6, R20, 0x1 ;  /* 0x0000001406087211 */ /* 0x000fe400078c08ff */
[----:B------:R-:W-:Y:S02]  /*31920*/  ISETP.LT.AND P4, PT, R0, c[0x0][0x17c], !P0 ;  /* 0x00005f0000007a0c */ /* 0x000fe40004781270 */
[----:B------:R-:W-:Y:S02]  /*31930*/  IADD3 R10, R6, c[0x0][0x198], RZ ;  /* 0x00006600060a7a10 */ /* 0x000fe40007ffe0ff */
[----:B------:R-:W-:Y:S02]  /*31940*/  IADD3 R0, R28, 0x75, RZ ;  /* 0x000000751c007810 */ /* 0x000fe40007ffe0ff */
[----:B------:R-:W-:-:S02]  /*31950*/  LEA.HI.X.SX32 R9, R6, R3, 0x1, P6 ;  /* 0x0000000306097211 */ /* 0x000fc400030f0eff */
[----:B------:R-:W-:Y:S02]  /*31960*/  LEA R4, P6, R10, R20, 0x1 ;  /* 0x000000140a047211 */ /* 0x000fe400078c08ff */
[----:B------:R-:W-:Y:S02]  /*31970*/  ISETP.LT.AND P3, PT, R0, c[0x0][0x17c], !P0 ;  /* 0x00005f0000007a0c */ /* 0x000fe40004761270 */
[----:B------:R-:W-:Y:S02]  /*31980*/  IADD3 R6, R10, c[0x0][0x198], RZ ;  /* 0x000066000a067a10 */ /* 0x000fe40007ffe0ff */
[----:B------:R-:W-:Y:S01]  /*31990*/  IADD3 R0, R28, 0x76, RZ ;  /* 0x000000761c007810 */ /* 0x000fe20007ffe0ff */
[----:B------:R0:W-:Y:S01]  /*319a0*/  @P5 STG.E.U16 [R8.64], R13 ;  /* 0x0000000d08005986 */ /* 0x0001e2000c101506 */
[----:B------:R-:W-:Y:S02]  /*319b0*/  LEA.HI.X.SX32 R5, R10, R3, 0x1, P6 ;  /* 0x000000030a057211 */ /* 0x000fe400030f0eff */
[----:B------:R-:W-:-:S02]  /*319c0*/  ISETP.LT.AND P2, PT, R0, c[0x0][0x17c], !P0 ;  /* 0x00005f0000007a0c */ /* 0x000fc40004741270 */
[----:B------:R-:W-:Y:S02]  /*319d0*/  IADD3 R10, R6, c[0x0][0x198], RZ ;  /* 0x00006600060a7a10 */ /* 0x000fe40007ffe0ff */
[----:B------:R-:W-:Y:S02]  /*319e0*/  IADD3 R0, R28, 0x77, RZ ;  /* 0x000000771c007810 */ /* 0x000fe40007ffe0ff */
[-C--:B0-----:R-:W-:Y:S01]  /*319f0*/  LEA R8, P6, R6, R20.reuse, 0x1 ;  /* 0x0000001406087211 */ /* 0x081fe200078c08ff */
[----:B------:R0:W-:Y:S01]  /*31a00*/  @P4 STG.E.U16 [R4.64], R11 ;  /* 0x0000000b04004986 */ /* 0x0001e2000c101506 */
[----:B------:R-:W-:Y:S02]  /*31a10*/  ISETP.LT.AND P1, PT, R0, c[0x0][0x17c], !P0 ;  /* 0x00005f0000007a0c */ /* 0x000fe40004721270 */
[----:B------:R-:W-:Y:S02]  /*31a20*/  LEA.HI.X.SX32 R9, R6, R3, 0x1, P6 ;  /* 0x0000000306097211 */ /* 0x000fe400030f0eff */
[----:B------:R-:W-:-:S02]  /*31a30*/  LEA R12, P6, R10, R20, 0x1 ;  /* 0x000000140a0c7211 */ /* 0x000fc400078c08ff */
[----:B------:R-:W-:Y:S02]  /*31a40*/  IADD3 R6, R10, c[0x0][0x198], RZ ;  /* 0x000066000a067a10 */ /* 0x000fe40007ffe0ff */
[----:B------:R-:W-:Y:S02]  /*31a50*/  IADD3 R0, R28, 0x78, RZ ;  /* 0x000000781c007810 */ /* 0x000fe40007ffe0ff */
[----:B------:R-:W-:Y:S02]  /*31a60*/  LEA.HI.X.SX32 R13, R10, R3, 0x1, P6 ;  /* 0x000000030a0d7211 */ /* 0x000fe400030f0eff */
[----:B0-----:R-:W-:Y:S02]  /*31a70*/  PRMT R5, R11, 0x7632, R5 ;  /* 0x000076320b057816 */ /* 0x001fe40000000005 */
[----:B------:R-:W-:Y:S02]  /*31a80*/  LEA R4, P6, R6, R20, 0x1 ;  /* 0x0000001406047211 */ /* 0x000fe400078c08ff */
[----:B------:R-:W-:-:S02]  /*31a90*/  ISETP.LT.AND P5, PT, R0, c[0x0][0x17c], !P0 ;  /* 0x00005f0000007a0c */ /* 0x000fc400047a1270 */
[C---:B------:R-:W-:Y:S01]  /*31aa0*/  IADD3 R10, R6.reuse, c[0x0][0x198], RZ ;  /* 0x00006600060a7a10 */ /* 0x040fe20007ffe0ff */
[----:B------:R0:W-:Y:S04]  /*31ab0*/  @P3 STG.E.U16 [R8.64], R5 ;  /* 0x0000000508003986 */ /* 0x0001e8000c101506 */
[----:B------:R1:W-:Y:S01]  /*31ac0*/  @P2 STG.E.U16 [R12.64], R7 ;  /* 0x000000070c002986 */ /* 0x0003e2000c101506 */
[----:B0-----:R-:W-:Y:S02]  /*31ad0*/  LEA.HI.X.SX32 R5, R6, R3, 0x1, P6 ;  /* 0x0000000306057211 */ /* 0x001fe400030f0eff */
[----:B------:R-:W-:Y:S02]  /*31ae0*/  LEA R14, P6, R10, R20, 0x1 ;  /* 0x000000140a0e7211 */ /* 0x000fe400078c08ff */
[----:B------:R-:W-:-:S02]  /*31af0*/  PRMT R9, R7, 0x7632, R9 ;  /* 0x0000763207097816 */ /* 0x000fc40000000009 */
[----:B------:R-:W-:-:S03]  /*31b00*/  LEA.HI.X.SX32 R15, R10, R3, 0x1, P6 ;  /* 0x000000030a0f7211 */ /* 0x000fc600030f0eff */
[----:B------:R-:W-:Y:S01]  /*31b10*/  @P1 STG.E.U16 [R4.64], R9 ;  /* 0x0000000904001986 */ /* 0x000fe2000c101506 */
[----:B------:R-:W-:Y:S02]  /*31b20*/  IADD3 R0, R28, 0x79, RZ ;  /* 0x000000791c007810 */ /* 0x000fe40007ffe0ff */
[----:B------:R-:W-:Y:S02]  /*31b30*/  IADD3 R6, R10, c[0x0][0x198], RZ ;  /* 0x000066000a067a10 */ /* 0x000fe40007ffe0ff */
[----:B------:R-:W-:Y:S02]  /*31b40*/  ISETP.LT.AND P4, PT, R0, c[0x0][0x17c], !P0 ;  /* 0x00005f0000007a0c */ /* 0x000fe40004781270 */
[----:B-1----:R-:W-:-:S04]  /*31b50*/  LEA R12, P6, R6, R20, 0x1 ;  /* 0x00000014060c7211 */ /* 0x002fc800078c08ff */
[----:B------:R-:W-:Y:S02]  /*31b60*/  LEA.HI.X.SX32 R13, R6, R3, 0x1, P6 ;  /* 0x00000003060d7211 */ /* 0x000fe400030f0eff */
[----:B------:R-:W-:Y:S01]  /*31b70*/  IADD3 R0, R28, 0x7a, RZ ;  /* 0x0000007a1c007810 */ /* 0x000fe20007ffe0ff */
[----:B---3--:R0:W-:Y:S02]  /*31b80*/  @P5 STG.E.U16 [R14.64], R27 ;  /* 0x0000001b0e005986 */ /* 0x0081e4000c101506 */
[----:B0-----:R-:W-:Y:S02]  /*31b90*/  PRMT R15, R27, 0x7632, R15 ;  /* 0x000076321b0f7816 */ /* 0x001fe4000000000f */
[----:B------:R-:W3:Y:S04]  /*31ba0*/  LDL.LU R27, [R1+0x1bc] ;  /* 0x0001bc00011b7983 */ /* 0x000ee80000300800 */
[----:B------:R-:W-:Y:S04]  /*31bb0*/  @P4 STG.E.U16 [R12.64], R15 ;  /* 0x0000000f0c004986 */ /* 0x000fe8000c101506 */
[----:B------:R-:W-:Y:S04]  /*31bc0*/  STL [R1+0xce4], R12 ;  /* 0x000ce40c01007387 */ /* 0x000fe80000100800 */
[----:B--2---:R-:W0:Y:S01]  /*31bd0*/  LDS.128 R12, [R2] ;  /* 0x00000000020c7984 */ /* 0x004e220000000c00 */
[----:B------:R-:W-:-:S02]  /*31be0*/  ISETP.LT.AND P3, PT, R0, c[0x0][0x17c], !P0 ;  /* 0x00005f0000007a0c */ /* 0x000fc40004761270 */
[----:B------:R-:W-:-:S04]  /*31bf0*/  IADD3 R7, R6, c[0x0][0x198], RZ ;  /* 0x0000660006077a10 */ /* 0x000fc80007ffe0ff */
[----:B------:R-:W-:-:S04]  /*31c00*/  LEA R10, P6, R7, R20, 0x1 ;  /* 0x00000014070a7211 */ /* 0x000fc800078c08ff */
[----:B------:R-:W-:-:S05]  /*31c10*/  LEA.HI.X.SX32 R11, R7, R3, 0x1, P6 ;  /* 0x00000003070b7211 */ /* 0x000fca00030f0eff */
[----:B----4-:R1:W-:Y:S02]  /*31c20*/  @P3 STG.E.U16 [R10.64], R25 ;  /* 0x000000190a003986 */ /* 0x0103e4000c101506 */
[----:B-1----:R-:W-:Y:S02]  /*31c30*/  PRMT R11, R25, 0x7632, R11 ;  /* 0x00007632190b7816 */ /* 0x002fe4000000000b */
[----:B------:R-:W-:Y:S01]  /*31c40*/  LOP3.LUT R25, R2, 0x40, RZ, 0x3c, !PT ;  /* 0x0000004002197812 */ /* 0x000fe200078e3cff */
[----:B0-----:R0:W-:Y:S04]  /*31c50*/  STL [R1+0x54], R13 ;  /* 0x0000540d01007387 */ /* 0x0011e80000100800 */
[----:B------:R1:W-:Y:S04]  /*31c60*/  STL.64 [R1+0x58], R14 ;  /* 0x0000580e01007387 */ /* 0x0003e80000100a00 */
[----:B------:R-:W-:Y:S01]  /*31c70*/  STL [R1+0x64], R17 ;  /* 0x0000641101007387 */ /* 0x000fe20000100800 */
[----:B0-----:R-:W-:-:S03]  /*31c80*/  IMAD.MOV.U32 R13, RZ, RZ, R16 ;  /* 0x000000ffff0d7224 */ /* 0x001fc600078e0010 */
[----:B------:R-:W-:Y:S04]  /*31c90*/  STL.64 [R1+0x68], R18 ;  /* 0x0000681201007387 */ /* 0x000fe80000100a00 */
[----:B------:R-:W0:Y:S01]  /*31ca0*/  LDS.128 R16, [R25] ;  /* 0x0000000019107984 */ /* 0x000e220000000c00 */
[----:B------:R-:W-:Y:S01]  /*31cb0*/  LOP3.LUT R23, R2, 0x60, RZ, 0x3c, !PT ;  /* 0x0000006002177812 */ /* 0x000fe200078e3cff */
[----:B-1----:R-:W-:Y:S01]  /*31cc0*/  IMAD.MOV.U32 R14, RZ, RZ, R12 ;  /* 0x000000ffff0e7224 */ /* 0x002fe200078e000c */
[----:B------:R-:W-:Y:S02]  /*31cd0*/  IADD3 R0, R28, 0x7b, RZ ;  /* 0x0000007b1c007810 */ /* 0x000fe40007ffe0ff */
[----:B------:R-:W-:Y:S02]  /*31ce0*/  IADD3 R4, R7, c[0x0][0x198], RZ ;  /* 0x0000660007047a10 */ /* 0x000fe40007ffe0ff */
[----:B------:R-:W-:-:S02]  /*31cf0*/  ISETP.LT.AND P2, PT, R0, c[0x0][0x17c], !P0 ;  /* 0x00005f0000007a0c */ /* 0x000fc40004741270 */
[----:B------:R-:W-:Y:S02]  /*31d00*/  IADD3 R0, R28, 0x7c, RZ ;  /* 0x0000007c1c007810 */ /* 0x000fe40007ffe0ff */
[CC--:B------:R-:W-:Y:S02]  /*31d10*/  LEA R6, P6, R4.reuse, R20.reuse, 0x1 ;  /* 0x0000001404067211 */ /* 0x0c0fe400078c08ff */
[----:B------:R-:W-:Y:S02]  /*31d20*/  IADD3 R5, R4, c[0x0][0x198], RZ ;  /* 0x0000660004057a10 */ /* 0x000fe40007ffe0ff */
[----:B------:R-:W-:Y:S02]  /*31d30*/  ISETP.LT.AND P1, PT, R0, c[0x0][0x17c], !P0 ;  /* 0x00005f0000007a0c */ /* 0x000fe40004721270 */
[----:B------:R-:W-:Y:S02]  /*31d40*/  LEA.HI.X.SX32 R7, R4, R3, 0x1, P6 ;  /* 0x0000000304077211 */ /* 0x000fe400030f0eff */
[----:B------:R-:W-:-:S02]  /*31d50*/  LEA R8, P6, R5, R20, 0x1 ;  /* 0x0000001405087211 */ /* 0x000fc400078c08ff */
[----:B------:R-:W-:Y:S02]  /*31d60*/  IADD3 R0, R28, 0x7d, RZ ;  /* 0x0000007d1c007810 */ /* 0x000fe40007ffe0ff */
[----:B------:R-:W-:Y:S01]  /*31d70*/  LEA.HI.X.SX32 R9, R5, R3, 0x1, P6 ;  /* 0x0000000305097211 */ /* 0x000fe200030f0eff */
[----:B0-----:R-:W-:Y:S01]  /*31d80*/  STL [R1+0x34], R17 ;  /* 0x0000341101007387 */ /* 0x001fe20000100800 */
[----:B------:R-:W-:-:S03]  /*31d90*/  IMAD.MOV.U32 R12, RZ, RZ, R16 ;  /* 0x000000ffff0c7224 */ /* 0x000fc600078e0010 */
[----:B------:R-:W-:Y:S04]  /*31da0*/  STL.64 [R1+0x38], R18 ;  /* 0x0000381201007387 */ /* 0x000fe80000100a00 */
[----:B------:R-:W0:Y:S01]  /*31db0*/  LDS.128 R16, [R23] ;  /* 0x0000000017107984 */ /* 0x000e220000000c00 */
[----:B------:R-:W-:Y:S02]  /*31dc0*/  ISETP.LT.AND P5, PT, R0, c[0x0][0x17c], !P0 ;  /* 0x00005f0000007a0c */ /* 0x000fe400047a1270 */
[----:B------:R-:W-:Y:S02]  /*31dd0*/  IADD3 R5, R5, c[0x0][0x198], RZ ;  /* 0x0000660005057a10 */ /* 0x000fe40007ffe0ff */
[----:B------:R-:W-:Y:S02]  /*31de0*/  IADD3 R0, R28, 0x7e, RZ ;  /* 0x0000007e1c007810 */ /* 0x000fe40007ffe0ff */
[C---:B------:R-:W-:Y:S01]  /*31df0*/  LEA R4, P6, R5.reuse, R20, 0x1 ;  /* 0x0000001405047211 */ /* 0x040fe200078c08ff */
[----:B------:R1:W-:Y:S01]  /*31e00*/  @P2 STG.E.U16 [R6.64], R11 ;  /* 0x0000000b06002986 */ /* 0x0003e2000c101506 */
[----:B------:R-:W-:-:S02]  /*31e10*/  IADD3 R10, R5, c[0x0][0x198], RZ ;  /* 0x00006600050a7a10 */ /* 0x000fc40007ffe0ff */
[----:B------:R-:W-:Y:S01]  /*31e20*/  ISETP.LT.AND P4, PT, R0, c[0x0][0x17c], !P0 ;  /* 0x00005f0000007a0c */ /* 0x000fe20004781270 */
[----:B------:R2:W-:Y:S01]  /*31e30*/  @P1 STG.E.U16 [R8.64], R26 ;  /* 0x0000001a08001986 */ /* 0x0005e2000c101506 */
[----:B------:R-:W-:Y:S02]  /*31e40*/  IADD3 R0, R28, 0x7f, RZ ;  /* 0x0000007f1c007810 */ /* 0x000fe40007ffe0ff */
[----:B------:R-:W-:Y:S02]  /*31e50*/  LEA.HI.X.SX32 R5, R5, R3, 0x1, P6 ;  /* 0x0000000305057211 */ /* 0x000fe400030f0eff */
[----:B------:R-:W-:Y:S02]  /*31e60*/  ISETP.LT.AND P3, PT, R0, c[0x0][0x17c], !P0 ;  /* 0x00005f0000007a0c */ /* 0x000fe40004761270 */
[C---:B-1----:R-:W-:Y:S02]  /*31e70*/  LEA R6, P6, R10.reuse, R20, 0x1 ;  /* 0x000000140a067211 */ /* 0x042fe400078c08ff */
[----:B------:R-:W-:-:S02]  /*31e80*/  IADD3 R11, R10, c[0x0][0x198], RZ ;  /* 0x000066000a0b7a10 */ /* 0x000fc40007ffe0ff */
[----:B--2---:R-:W-:Y:S02]  /*31e90*/  PRMT R9, R26, 0x7632, R9 ;  /* 0x000076321a097816 */ /* 0x004fe40000000009 */
[----:B------:R-:W-:-:S03]  /*31ea0*/  LEA.HI.X.SX32 R7, R10, R3, 0x1, P6 ;  /* 0x000000030a077211 */ /* 0x000fc600030f0eff */
[----:B------:R1:W-:Y:S01]  /*31eb0*/  @P5 STG.E.U16 [R4.64], R9 ;  /* 0x0000000904005986 */ /* 0x0003e2000c101506 */
[C---:B------:R-:W-:Y:S02]  /*31ec0*/  IADD3 R8, R11.reuse, c[0x0][0x198], RZ ;  /* 0x000066000b087a10 */ /* 0x040fe40007ffe0ff */
[----:B------:R-:W-:Y:S02]  /*31ed0*/  IADD3 R0, R28, 0x80, RZ ;  /* 0x000000801c007810 */ /* 0x000fe40007ffe0ff */
[----:B-1----:R-:W-:-:S04]  /*31ee0*/  LEA R4, P6, R11, R20, 0x1 ;  /* 0x000000140b047211 */ /* 0x002fc800078c08ff */
[----:B------:R-:W-:Y:S01]  /*31ef0*/  LEA.HI.X.SX32 R5, R11, R3, 0x1, P6 ;  /* 0x000000030b057211 */ /* 0x000fe200030f0eff */
[----:B0-----:R-:W-:Y:S01]  /*31f00*/  STL [R1+0x84], R17 ;  /* 0x0000841101007387 */ /* 0x001fe20000100800 */
[----:B------:R-:W-:-:S03]  /*31f10*/  ISETP.LT.AND P2, PT, R0, c[0x0][0x17c], !P0 ;  /* 0x00005f0000007a0c */ /* 0x000fc60004741270 */
[----:B------:R-:W-:Y:S01]  /*31f20*/  STL.64 [R1+0x88], R18 ;  /* 0x0000881201007387 */ /* 0x000fe20000100a00 */
[----:B------:R-:W-:-:S04]  /*31f30*/  IADD3 R0, R28, 0x81, RZ ;  /* 0x000000811c007810 */ /* 0x000fc80007ffe0ff */
[----:B------:R-:W-:Y:S02]  /*31f40*/  ISETP.LT.AND P1, PT, R0, c[0x0][0x17c], !P0 ;  /* 0x00005f0000007a0c */ /* 0x000fe40004721270 */
[----:B------:R-:W-:-:S04]  /*31f50*/  IADD3 R0, R28, 0x82, RZ ;  /* 0x000000821c007810 */ /* 0x000fc80007ffe0ff */
[----:B------:R-:W-:Y:S02]  /*31f60*/  ISETP.LT.AND P5, PT, R0, c[0x0][0x17c], !P0 ;  /* 0x00005f0000007a0c */ /* 0x000fe400047a1270 */
[----:B------:R-:W-:Y:S02]  /*31f70*/  IADD3 R0, R28, 0x83, RZ ;  /* 0x000000831c007810 */ /* 0x000fe40007ffe0ff */
[----:B------:R-:W-:Y:S02]  /*31f80*/  PRMT R9, R14, 0x7632, R9 ;  /* 0x000076320e097816 */ /* 0x000fe40000000009 */
[----:B------:R-:W-:Y:S02]  /*31f90*/  IADD3 R10, R28, 0x86, RZ ;  /* 0x000000861c0a7810 */ /* 0x000fe40007ffe0ff */
[----:B---3--:R-:W-:Y:S01]  /*31fa0*/  PRMT R11, R27, 0x7632, R11 ;  /* 0x000076321b0b7816 */ /* 0x008fe2000000000b */
[----:B------:R-:W-:Y:S04]  /*31fb0*/  @P4 STG.E.U16 [R6.64], R27 ;  /* 0x0000001b06004986 */ /* 0x000fe8000c101506 */
[----:B------:R0:W-:Y:S02]  /*31fc0*/  @P3 STG.E.U16 [R4.64], R11 ;  /* 0x0000000b04003986 */ /* 0x0001e4000c101506 */
[----:B0-----:R-:W-:-:S02]  /*31fd0*/  IMAD.MOV.U32 R11, RZ, RZ, R16 ;  /* 0x000000ffff0b7224 */ /* 0x001fc400078e0010 */
[----:B------:R-:W0:Y:S01]  /*31fe0*/  LDS.128 R16, [R2+0x800] ;  /* 0x0008000002107984 */ /* 0x000e220000000c00 */
[----:B------:R-:W-:Y:S02]  /*31ff0*/  ISETP.LT.AND P4, PT, R0, c[0x0][0x17c], !P0 ;  /* 0x00005f0000007a0c */ /* 0x000fe40004781270 */
[----:B------:R-:W-:Y:S02]  /*32000*/  LEA R6, P6, R8, R20, 0x1 ;  /* 0x0000001408067211 */ /* 0x000fe400078c08ff */
[----:B------:R-:W-:Y:S02]  /*32010*/  IADD3 R0, R28, 0x84, RZ ;  /* 0x000000841c007810 */ /* 0x000fe40007ffe0ff */
[----:B------:R-:W-:Y:S02]  /*32020*/  LEA.HI.X.SX32 R7, R8, R3, 0x1, P6 ;  /* 0x0000000308077211 */ /* 0x000fe400030f0eff */
[----:B------:R-:W-:Y:S02]  /*32030*/  ISETP.LT.AND P3, PT, R0, c[0x0][0x17c], !P0 ;  /* 0x00005f0000007a0c */ /* 0x000fe40004761270 */
[----:B------:R-:W-:-:S02]  /*32040*/  IADD3 R8, R8, c[0x0][0x198], RZ ;  /* 0x0000660008087a10 */ /* 0x000fc40007ffe0ff */
[----:B------:R-:W-:Y:S01]  /*32050*/  IADD3 R0, R28, 0x85, RZ ;  /* 0x000000851c007810 */ /* 0x000fe20007ffe0ff */
[----:B------:R1:W-:Y:S03]  /*32060*/  @P2 STG.E.U16 [R6.64], R14 ;  /* 0x0000000e06002986 */ /* 0x0003e6000c101506 */
[----:B------:R-:W-:Y:S02]  /*32070*/  ISETP.LT.AND P2, PT, R0, c[0x0][0x17c], !P0 ;  /* 0x00005f0000007a0c */ /* 0x000fe40004741270 */
[C---:B------:R-:W-:Y:S02]  /*32080*/  IADD3 R0, R8.reuse, c[0x0][0x198], RZ ;  /* 0x0000660008007a10 */ /* 0x040fe40007ffe0ff */
[----:B-1----:R-:W-:-:S04]  /*32090*/  LEA R6, P6, R8, R20, 0x1 ;  /* 0x0000001408067211 */ /* 0x002fc800078c08ff */
[-C--:B------:R-:W-:Y:S02]  /*320a0*/  LEA.HI.X.SX32 R7, R8, R3.reuse, 0x1, P6 ;  /* 0x0000000308077211 */ /* 0x080fe400030f0eff */
[CC--:B------:R-:W-:Y:S02]  /*320b0*/  LEA R4, P6, R0.reuse, R20.reuse, 0x1 ;  /* 0x0000001400047211 */ /* 0x0c0fe400078c08ff */
[C---:B------:R-:W-:Y:S01]  /*320c0*/  IADD3 R8, R0.reuse, c[0x0][0x198], RZ ;  /* 0x0000660000087a10 */ /* 0x040fe20007ffe0ff */
[----:B------:R1:W-:Y:S01]  /*320d0*/  @P1 STG.E.U16 [R6.64], R9 ;  /* 0x0000000906001986 */ /* 0x0003e2000c101506 */
[----:B------:R-:W-:Y:S02]  /*320e0*/  LEA.HI.X.SX32 R5, R0, R3, 0x1, P6 ;  /* 0x0000000300057211 */ /* 0x000fe400030f0eff */
[C---:B------:R-:W-:Y:S01]  /*320f0*/  IADD3 R0, R8.reuse, c[0x0][0x198], RZ ;  /* 0x0000660008007a10 */ /* 0x040fe20007ffe0ff */
[----:B0-----:R-:W-:Y:S01]  /*32100*/  STL [R1+0xb4], R17 ;  /* 0x0000b41101007387 */ /* 0x001fe20000100800 */
[----:B-1----:R-:W-:-:S03]  /*32110*/  LEA R6, P6, R8, R20, 0x1 ;  /* 0x0000001408067211 */ /* 0x002fc600078c08ff */
[----:B------:R0:W-:Y:S01]  /*32120*/  @P5 STG.E.U16 [R4.64], R13 ;  /* 0x0000000d04005986 */ /* 0x0001e2000c101506 */
[----:B------:R-:W-:-:S03]  /*32130*/  LEA.HI.X.SX32 R7, R8, R3, 0x1, P6 ;  /* 0x0000000308077211 */ /* 0x000fc600030f0eff */
[----:B------:R-:W-:Y:S01]  /*32140*/  STL.64 [R1+0xb8], R18 ;  /* 0x0000b81201007387 */ /* 0x000fe20000100a00 */
[----:B------:R-:W-:Y:S01]  /*32150*/  PRMT R8, R13, 0x7632, R8 ;  /* 0x000076320d087816 */ /* 0x000fe20000000008 */
[----:B0-----:R-:W-:Y:S02]  /*32160*/  IMAD.MOV.U32 R13, RZ, RZ, R16 ;  /* 0x000000ffff0d7224 */ /* 0x001fe400078e0010 */
[----:B------:R-:W0:Y:S01]  /*32170*/  LDS.128 R16, [R29+0x800] ;  /* 0x000800001d107984 */ /* 0x000e220000000c00 */
[----:B------:R-:W-:Y:S02]  /*32180*/  LEA R4, P6, R0, R20, 0x1 ;  /* 0x0000001400047211 */ /* 0x000fe400078c08ff */
[----:B------:R-:W-:Y:S02]  /*32190*/  IADD3 R9, R28, 0x88, RZ ;  /* 0x000000881c097810 */ /* 0x000fe40007ffe0ff */
[----:B------:R-:W-:Y:S01]  /*321a0*/  LEA.HI.X.SX32 R5, R0, R3, 0x1, P6 ;  /* 0x0000000300057211 */ /* 0x000fe200030f0eff */
[----:B------:R1:W-:Y:S01]  /*321b0*/  @P4 STG.E.U16 [R6.64], R8 ;  /* 0x0000000806004986 */ /* 0x0003e2000c101506 */
[----:B------:R-:W-:-:S02]  /*321c0*/  ISETP.LT.AND P4, PT, R9, c[0x0][0x17c], !P0 ;  /* 0x00005f0009007a0c */ /* 0x000fc40004781270 */
[----:B------:R-:W-:Y:S01]  /*321d0*/  PRMT R9, R12, 0x7632, R9 ;  /* 0x000076320c097816 */ /* 0x000fe20000000009 */
[----:B------:R2:W-:Y:S01]  /*321e0*/  @P3 STG.E.U16 [R4.64], R12 ;  /* 0x0000000c04003986 */ /* 0x0005e2000c101506 */
[----:B------:R-:W-:Y:S02]  /*321f0*/  ISETP.LT.AND P1, PT, R10, c[0x0][0x17c], !P0 ;  /* 0x00005f000a007a0c */ /* 0x000fe40004721270 */
[----:B-1----:R-:W-:Y:S01]  /*32200*/  IADD3 R7, R0, c[0x0][0x198], RZ ;  /* 0x0000660000077a10 */ /* 0x002fe20007ffe0ff */
[----:B0-----:R-:W-:Y:S01]  /*32210*/  STL [R1+0xa4], R17 ;  /* 0x0000a41101007387 */ /* 0x001fe20000100800 */
[----:B--2---:R-:W-:-:S03]  /*32220*/  IMAD.MOV.U32 R12, RZ, RZ, R16 ;  /* 0x000000ffff0c7224 */ /* 0x004fc600078e0010 */
[----:B------:R-:W-:Y:S04]  /*32230*/  STL.64 [R1+0xa8], R18 ;  /* 0x0000a81201007387 */ /* 0x000fe80000100a00 */
[----:B------:R-:W0:Y:S01]  /*32240*/  LDS.128 R16, [R25+0x800] ;  /* 0x0008000019107984 */ /* 0x000e220000000c00 */
[----:B------:R-:W-:Y:S02]  /*32250*/  IADD3 R0, R28, 0x89, RZ ;  /* 0x000000891c007810 */ /* 0x000fe40007ffe0ff */
[C---:B------:R-:W-:Y:S02]  /*32260*/  LEA R6, P6, R7.reuse, R20, 0x1 ;  /* 0x0000001407067211 */ /* 0x040fe400078c08ff */
[----:B------:R-:W-:Y:S02]  /*32270*/  ISETP.LT.AND P3, PT, R0, c[0x0][0x17c], !P0 ;  /* 0x00005f0000007a0c */ /* 0x000fe40004761270 */
[----:B------:R-:W-:-:S02]  /*32280*/  IADD3 R0, R7, c[0x0][0x198], RZ ;  /* 0x0000660007007a10 */ /* 0x000fc40007ffe0ff */
[-C--:B------:R-:W-:Y:S02]  /*32290*/  LEA.HI.X.SX32 R7, R7, R3.reuse, 0x1, P6 ;  /* 0x0000000307077211 */ /* 0x080fe400030f0eff */
[C---:B------:R-:W-:Y:S02]  /*322a0*/  LEA R4, P6, R0.reuse, R20, 0x1 ;  /* 0x0000001400047211 */ /* 0x040fe400078c08ff */
[C---:B------:R-:W-:Y:S01]  /*322b0*/  IADD3 R8, R0.reuse, c[0x0][0x198], RZ ;  /* 0x0000660000087a10 */ /* 0x040fe20007ffe0ff */
[----:B------:R1:W-:Y:S01]  /*322c0*/  @P2 STG.E.U16 [R6.64], R9 ;  /* 0x0000000906002986 */ /* 0x0003e2000c101506 */
[----:B------:R-:W-:Y:S02]  /*322d0*/  LEA.HI.X.SX32 R5, R0, R3, 0x1, P6 ;  /* 0x0000000300057211 */ /* 0x000fe400030f0eff */
[----:B------:R-:W-:-:S03]  /*322e0*/  IADD3 R0, R8, c[0x0][0x198], RZ ;  /* 0x0000660008007a10 */ /* 0x000fc60007ffe0ff */
[----:B------:R2:W-:Y:S01]  /*322f0*/  @P1 STG.E.U16 [R4.64], R11 ;  /* 0x0000000b04001986 */ /* 0x0005e2000c101506 */
[----:B-1----:R-:W-:Y:S02]  /*32300*/  IADD3 R7, R28, 0x8b, RZ ;  /* 0x0000008b1c077810 */ /* 0x002fe40007ffe0ff */
[C---:B------:R-:W-:Y:S02]  /*32310*/  LEA R6, P6, R8.reuse, R20, 0x1 ;  /* 0x0000001408067211 */ /* 0x040fe400078c08ff */
[----:B------:R-:W-:Y:S02]  /*32320*/  ISETP.LT.AND P1, PT, R7, c[0x0][0x17c], !P0 ;  /* 0x00005f0007007a0c */ /* 0x000fe40004721270 */
[----:B------:R-:W-:Y:S02]  /*32330*/  LEA.HI.X.SX32 R7, R8, R3, 0x1, P6 ;  /* 0x0000000308077211 */ /* 0x000fe400030f0eff */
[----:B------:R-:W-:Y:S01]  /*32340*/  PRMT R8, R11, 0x7632, R8 ;  /* 0x000076320b087816 */ /* 0x000fe20000000008 */
[----:B0-----:R-:W-:Y:S01]  /*32350*/  STL [R1+0x94], R17 ;  /* 0x0000941101007387 */ /* 0x001fe20000100800 */
[----:B--2---:R-:W-:-:S03]  /*32360*/  IMAD.MOV.U32 R11, RZ, RZ, R16 ;  /* 0x000000ffff0b7224 */ /* 0x004fc600078e0010 */
[----:B------:R-:W-:Y:S04]  /*32370*/  STL.64 [R1+0x98], R18 ;  /* 0x0000981201007387 */ /* 0x000fe80000100a00 */
[----:B------:R-:W0:Y:S01]  /*32380*/  LDS.128 R16, [R23+0x800] ;  /* 0x0008000017107984 */ /* 0x000e220000000c00 */
[----:B------:R-:W-:-:S04]  /*32390*/  IADD3 R10, R28, 0x87, RZ ;  /* 0x000000871c0a7810 */ /* 0x000fc80007ffe0ff */
[----:B------:R-:W-:Y:S02]  /*323a0*/  ISETP.LT.AND P5, PT, R10, c[0x0][0x17c], !P0 ;  /* 0x00005f000a007a0c */ /* 0x000fe400047a1270 */
[----:B------:R-:W-:Y:S02]  /*323b0*/  LEA R4, P6, R0, R20, 0x1 ;  /* 0x0000001400047211 */ /* 0x000fe400078c08ff */
[----:B------:R-:W-:Y:S02]  /*323c0*/  IADD3 R9, R28, 0x8c, RZ ;  /* 0x0000008c1c097810 */ /* 0x000fe40007ffe0ff */
[----:B------:R-:W-:Y:S02]  /*323d0*/  LEA.HI.X.SX32 R5, R0, R3, 0x1, P6 ;  /* 0x0000000300057211 */ /* 0x000fe400030f0eff */
[----:B------:R-:W-:-:S05]  /*323e0*/  IADD3 R10, R28, 0x8a, RZ ;  /* 0x0000008a1c0a7810 */ /* 0x000fca0007ffe0ff */
[----:B------:R1:W-:Y:S01]  /*323f0*/  @P5 STG.E.U16 [R6.64], R8 ;  /* 0x0000000806005986 */ /* 0x0003e2000c101506 */
[----:B------:R-:W-:Y:S02]  /*32400*/  ISETP.LT.AND P5, PT, R9, c[0x0][0x17c], !P0 ;  /* 0x00005f0009007a0c */ /* 0x000fe400047a1270 */
[----:B------:R-:W-:Y:S01]  /*32410*/  PRMT R9, R13, 0x7632, R9 ;  /* 0x000076320d097816 */ /* 0x000fe20000000009 */
[----:B------:R2:W-:Y:S01]  /*32420*/  @P4 STG.E.U16 [R4.64], R13 ;  /* 0x0000000d04004986 */ /* 0x0005e2000c101506 */
[----:B------:R-:W-:Y:S02]  /*32430*/  ISETP.LT.AND P2, PT, R10, c[0x0][0x17c], !P0 ;  /* 0x00005f000a007a0c */ /* 0x000fe40004741270 */
[----:B-1----:R-:W-:Y:S02]  /*32440*/  IADD3 R7, R0, c[0x0][0x198], RZ ;  /* 0x0000660000077a10 */ /* 0x002fe40007ffe0ff */
[----:B------:R-:W-:Y:S02]  /*32450*/  IADD3 R0, R28, 0x8d, RZ ;  /* 0x0000008d1c007810 */ /* 0x000fe40007ffe0ff */
[----:B------:R-:W-:-:S02]  /*32460*/  LEA R6, P6, R7, R20, 0x1 ;  /* 0x0000001407067211 */ /* 0x000fc400078c08ff */
[----:B------:R-:W-:Y:S01]  /*32470*/  ISETP.LT.AND P4, PT, R0, c[0x0][0x17c], !P0 ;  /* 0x00005f0000007a0c */ /* 0x000fe20004781270 */
[----:B0-----:R-:W-:Y:S01]  /*32480*/  STL [R1+0x14], R17 ;  /* 0x0000141101007387 */ /* 0x001fe20000100800 */
[----:B--2---:R-:W-:Y:S01]  /*32490*/  IMAD.MOV.U32 R13, RZ, RZ, R16 ;  /* 0x000000ffff0d7224 */ /* 0x004fe200078e0010 */
[C---:B------:R-:W-:Y:S02]  /*324a0*/  IADD3 R0, R7.reuse, c[0x0][0x198], RZ ;  /* 0x0000660007007a10 */ /* 0x040fe40007ffe0ff */
[----:B------:R-:W-:Y:S04]  /*324b0*/  STL.64 [R1+0x18], R18 ;  /* 0x0000181201007387 */ /* 0x000fe80000100a00 */
[----:B------:R-:W0:Y:S01]  /*324c0*/  LDS.128 R16, [R2+0x1000] ;  /* 0x0010000002107984 */ /* 0x000e220000000c00 */
[----:B------:R-:W-:-:S02]  /*324d0*/  LEA.HI.X.SX32 R7, R7, R3, 0x1, P6 ;  /* 0x0000000307077211 */ /* 0x000fc400030f0eff */
[C---:B------:R-:W-:Y:S02]  /*324e0*/  LEA R4, P6, R0.reuse, R20, 0x1 ;  /* 0x0000001400047211 */ /* 0x040fe400078c08ff */
[C---:B------:R-:W-:Y:S01]  /*324f0*/  IADD3 R8, R0.reuse, c[0x0][0x198], RZ ;  /* 0x0000660000087a10 */ /* 0x040fe20007ffe0ff */
[----:B------:R1:W-:Y:S01]  /*32500*/  @P3 STG.E.U16 [R6.64], R9 ;  /* 0x0000000906003986 */ /* 0x0003e2000c101506 */
[----:B------:R-:W-:Y:S02]  /*32510*/  LEA.HI.X.SX32 R5, R0, R3, 0x1, P6 ;  /* 0x0000000300057211 */ /* 0x000fe400030f0eff */
[----:B------:R-:W-:-:S03]  /*32520*/  IADD3 R0, R8, c[0x0][0x198], RZ ;  /* 0x0000660008007a10 */ /* 0x000fc60007ffe0ff */
[----:B------:R2:W-:Y:S01]  /*32530*/  @P2 STG.E.U16 [R4.64], R12 ;  /* 0x0000000c04002986 */ /* 0x0005e2000c101506 */
[----:B-1----:R-:W-:Y:S02]  /*32540*/  IADD3 R7, R28, 0x8f, RZ ;  /* 0x0000008f1c077810 */ /* 0x002fe40007ffe0ff */
[CC--:B------:R-:W-:Y:S02]  /*32550*/  LEA R6, P6, R8.reuse, R20.reuse, 0x1 ;  /* 0x0000001408067211 */ /* 0x0c0fe400078c08ff */
[----:B------:R-:W-:Y:S02]  /*32560*/  ISETP.LT.AND P2, PT, R7, c[0x0][0x17c], !P0 ;  /* 0x00005f0007007a0c */ /* 0x000fe40004741270 */
[----:B------:R-:W-:Y:S02]  /*32570*/  LEA.HI.X.SX32 R7, R8, R3, 0x1, P6 ;  /* 0x0000000308077211 */ /* 0x000fe400030f0eff */
[----:B------:R-:W-:Y:S02]  /*32580*/  PRMT R8, R12, 0x7632, R8 ;  /* 0x000076320c087816 */ /* 0x000fe40000000008 */
[----:B--2---:R-:W-:-:S03]  /*32590*/  LEA R4, P6, R0, R20, 0x1 ;  /* 0x0000001400047211 */ /* 0x004fc600078c08ff */
[----:B------:R1:W-:Y:S01]  /*325a0*/  @P1 STG.E.U16 [R6.64], R8 ;  /* 0x0000000806001986 */ /* 0x0003e2000c101506 */
[----:B------:R-:W-:Y:S02]  /*325b0*/  LEA.HI.X.SX32 R5, R0, R3, 0x1, P6 ;  /* 0x0000000300057211 */ /* 0x000fe400030f0eff */
[C---:B------:R-:W-:Y:S02]  /*325c0*/  IADD3 R10, R28.reuse, 0x8e, RZ ;  /* 0x0000008e1c0a7810 */ /* 0x040fe40007ffe0ff */
[----:B------:R-:W-:Y:S01]  /*325d0*/  IADD3 R9, R28, 0x90, RZ ;  /* 0x000000901c097810 */ /* 0x000fe20007ffe0ff */
[----:B------:R2:W-:Y:S01]  /*325e0*/  @P5 STG.E.U16 [R4.64], R11 ;  /* 0x0000000b04005986 */ /* 0x0005e2000c101506 */
[----:B-1----:R-:W-:Y:S02]  /*325f0*/  IADD3 R6, R0, c[0x0][0x198], RZ ;  /* 0x0000660000067a10 */ /* 0x002fe40007ffe0ff */
[----:B------:R-:W-:Y:S02]  /*32600*/  IADD3 R0, R28, 0x91, RZ ;  /* 0x000000911c007810 */ /* 0x000fe40007ffe0ff */
[----:B------:R-:W-:-:S02]  /*32610*/  ISETP.LT.AND P3, PT, R10, c[0x0][0x17c], !P0 ;  /* 0x00005f000a007a0c */ /* 0x000fc40004761270 */
[----:B--2---:R-:W-:Y:S02]  /*32620*/  LEA R4, P6, R6, R20, 0x1 ;  /* 0x0000001406047211 */ /* 0x004fe400078c08ff */
[----:B------:R-:W-:Y:S02]  /*32630*/  ISETP.LT.AND P5, PT, R0, c[0x0][0x17c], !P0 ;  /* 0x00005f0000007a0c */ /* 0x000fe400047a1270 */
[C---:B------:R-:W-:Y:S02]  /*32640*/  IADD3 R0, R6.reuse, c[0x0][0x198], RZ ;  /* 0x0000660006007a10 */ /* 0x040fe40007ffe0ff */
[----:B------:R-:W-:Y:S02]  /*32650*/  ISETP.LT.AND P1, PT, R9, c[0x0][0x17c], !P0 ;  /* 0x00005f0009007a0c */ /* 0x000fe40004721270 */
[----:B------:R-:W-:Y:S02]  /*32660*/  LEA.HI.X.SX32 R5, R6, R3, 0x1, P6 ;  /* 0x0000000306057211 */ /* 0x000fe400030f0eff */
[----:B------:R-:W-:-:S02]  /*32670*/  PRMT R9, R11, 0x7632, R9 ;  /* 0x000076320b097816 */ /* 0x000fc40000000009 */
[C---:B------:R-:W-:Y:S02]  /*32680*/  LEA R6, P6, R0.reuse, R20, 0x1 ;  /* 0x0000001400067211 */ /* 0x040fe400078c08ff */
[C---:B------:R-:W-:Y:S01]  /*32690*/  IADD3 R8, R0.reuse, c[0x0][0x198], RZ ;  /* 0x0000660000087a10 */ /* 0x040fe20007ffe0ff */
[----:B------:R1:W-:Y:S01]  /*326a0*/  @P4 STG.E.U16 [R4.64], R9 ;  /* 0x0000000904004986 */ /* 0x0003e2000c101506 */
[----:B------:R-:W-:Y:S01]  /*326b0*/  LEA.HI.X.SX32 R7, R0, R3, 0x1, P6 ;  /* 0x0000000300077211 */ /* 0x000fe200030f0eff */
[----:B0-----:R-:W-:Y:S02]  /*326c0*/  IMAD.MOV.U32 R12, RZ, RZ, R16 ;  /* 0x000000ffff0c7224 */ /* 0x001fe400078e0010 */
[----:B------:R-:W-:Y:S01]  /*326d0*/  STL [R1+0x74], R17 ;  /* 0x0000741101007387 */ /* 0x000fe20000100800 */
[----:B------:R-:W-:-:S03]  /*326e0*/  IADD3 R0, R8, c[0x0][0x198], RZ ;  /* 0x0000660008007a10 */ /* 0x000fc60007ffe0ff */
[----:B------:R-:W-:Y:S01]  /*326f0*/  STL.64 [R1+0x78], R18 ;  /* 0x0000781201007387 */ /* 0x000fe20000100a00 */
[----:B-1----:R-:W-:Y:S02]  /*32700*/  IADD3 R5, R28, 0x93, RZ ;  /* 0x000000931c057810 */ /* 0x002fe40007ffe0ff */
[C---:B------:R-:W-:Y:S01]  /*32710*/  LEA R4, P6, R8.reuse, R20, 0x1 ;  /* 0x0000001408047211 */ /* 0x040fe200078c08ff */
[----:B------:R-:W-:Y:S01]  /*32720*/  @P3 STG.E.U16 [R6.64], R13 ;  /* 0x0000000d06003986 */ /* 0x000fe2000c101506 */
[----:B------:R-:W-:Y:S02]  /*32730*/  ISETP.LT.AND P3, PT, R5, c[0x0][0x17c], !P0 ;  /* 0x00005f0005007a0c */ /* 0x000fe40004761270 */
[----:B------:R-:W-:Y:S01]  /*32740*/  LEA.HI.X.SX32 R5, R8, R3, 0x1, P6 ;  /* 0x0000000308057211 */ /* 0x000fe200030f0eff */
[----:B------:R-:W0:Y:S01]  /*32750*/  LDS.128 R16, [R29+0x1000] ;  /* 0x001000001d107984 */ /* 0x000e220000000c00 */
[----:B------:R-:W-:-:S03]  /*32760*/  PRMT R8, R13, 0x7632, R8 ;  /* 0x000076320d087816 */ /* 0x000fc60000000008 */
[----:B------:R-:W-:Y:S04]  /*32770*/  STL [R1+0xce8], R12 ;  /* 0x000ce80c01007387 */ /* 0x000fe80000100800 */
[----:B------:R-:W1:Y:S04]  /*32780*/  LDS.128 R12, [R25+0x1000] ;  /* 0x00100000190c7984 */ /* 0x000e680000000c00 */
[----:B0-----:R1:W-:Y:S01]  /*32790*/  STL [R1+0x44], R17 ;  /* 0x0000441101007387 */ /* 0x0013e20000100800 */
[----:B------:R-:W-:-:S03]  /*327a0*/  IMAD.MOV.U32 R11, RZ, RZ, R16 ;  /* 0x000000ffff0b7224 */ /* 0x000fc600078e0010 */
[----:B------:R-:W-:Y:S04]  /*327b0*/  STL.64 [R1+0x48], R18 ;  /* 0x0000481201007387 */ /* 0x000fe80000100a00 */
[----:B------:R-:W2:Y:S01]  /*327c0*/  LDL.LU R16, [R1+0xcec] ;  /* 0x000cec0001107983 */ /* 0x000ea20000300800 */
[----:B-1----:R-:W-:-:S03]  /*327d0*/  IMAD.MOV.U32 R17, RZ, RZ, R12 ;  /* 0x000000ffff117224 */ /* 0x002fc600078e000c */
[----:B------:R-:W-:Y:S04]  /*327e0*/  STL [R1+0x24], R13 ;  /* 0x0000240d01007387 */ /* 0x000fe80000100800 */
[----:B------:R-:W-:Y:S04]  /*327f0*/  STL [R1+0x28], R14 ;  /* 0x0000280e01007387 */ /* 0x000fe80000100800 */
[----:B------:R-:W3:Y:S01]  /*32800*/  LDL.LU R12, [R1+0xce8] ;  /* 0x000ce800010c7983 */ /* 0x000ee20000300800 */
[----:B------:R-:W-:-:S04]  /*32810*/  LEA R6, P6, R0, R20, 0x1 ;  /* 0x0000001400067211 */ /* 0x000fc800078c08ff */
[----:B------:R-:W-:Y:S01]  /*32820*/  LEA.HI.X.SX32 R7, R0, R3, 0x1, P6 ;  /* 0x0000000300077211 */ /* 0x000fe200030f0eff */
[----:B------:R0:W-:Y:S01]  /*32830*/  @P2 STG.E.U16 [R4.64], R8 ;  /* 0x0000000804002986 */ /* 0x0001e2000c101506 */
[----:B------:R-:W-:-:S03]  /*32840*/  IMAD.MOV.U32 R27, RZ, RZ, R15 ;  /* 0x000000ffff1b7224 */ /* 0x000fc600078e000f */
[----:B---3--:R-:W-:Y:S01]  /*32850*/  @P1 STG.E.U16 [R6.64], R12 ;  /* 0x0000000c06001986 */ /* 0x008fe2000c101506 */
[----:B0-----:R-:W-:-:S03]  /*32860*/  PRMT R8, R12, 0x7632, R8 ;  /* 0x000076320c087816 */ /* 0x001fc60000000008 */
[----:B------:R-:W0:Y:S04]  /*32870*/  LDS.128 R12, [R23+0x1000] ;  /* 0x00100000170c7984 */ /* 0x000e280000000c00 */
[----:B0-----:R-:W-:Y:S01]  /*32880*/  STL [R1+0x4], R13 ;  /* 0x0000040d01007387 */ /* 0x001fe20000100800 */
[----:B------:R-:W-:-:S03]  /*32890*/  IMAD.MOV.U32 R22, RZ, RZ, R12 ;  /* 0x000000ffff167224 */ /* 0x000fc600078e000c */
[----:B------:R-:W-:Y:S04]  /*328a0*/  STL [R1+0x8], R14 ;  /* 0x0000080e01007387 */ /* 0x000fe80000100800 */
[----:B------:R-:W3:Y:S01]  /*328b0*/  LDL.LU R12, [R1+0xce4] ;  /* 0x000ce400010c7983 */ /* 0x000ee20000300800 */
[----:B------:R-:W-:Y:S02]  /*328c0*/  IADD3 R4, R0, c[0x0][0x198], RZ ;  /* 0x0000660000047a10 */ /* 0x000fe40007ffe0ff */
[C---:B------:R-:W-:Y:S02]  /*328d0*/  IADD3 R0, R28.reuse, 0x95, RZ ;  /* 0x000000951c007810 */ /* 0x040fe40007ffe0ff */
[----:B------:R-:W-:Y:S02]  /*328e0*/  IADD3 R10, R28, 0x92, RZ ;  /* 0x000000921c0a7810 */ /* 0x000fe40007ffe0ff */
[----:B------:R-:W-:-:S02]  /*328f0*/  LEA R6, P6, R4, R20, 0x1 ;  /* 0x0000001404067211 */ /* 0x000fc400078c08ff */
[----:B------:R-:W-:Y:S02]  /*32900*/  ISETP.LT.AND P1, PT, R0, c[0x0][0x17c], !P0 ;  /* 0x00005f0000007a0c */ /* 0x000fe40004721270 */
[----:B------:R-:W-:Y:S02]  /*32910*/  IADD3 R9, R28, 0x94, RZ ;  /* 0x000000941c097810 */ /* 0x000fe40007ffe0ff */
[----:B------:R-:W-:Y:S02]  /*32920*/  IADD3 R0, R4, c[0x0][0x198], RZ ;  /* 0x0000660004007a10 */ /* 0x000fe40007ffe0ff */
[----:B------:R-:W-:Y:S02]  /*32930*/  ISETP.LT.AND P4, PT, R10, c[0x0][0x17c], !P0 ;  /* 0x00005f000a007a0c */ /* 0x000fe40004781270 */
[----:B------:R-:W-:Y:S02]  /*32940*/  LEA.HI.X.SX32 R7, R4, R3, 0x1, P6 ;  /* 0x0000000304077211 */ /* 0x000fe400030f0eff */
[----:B------:R-:W-:-:S02]  /*32950*/  ISETP.LT.AND P2, PT, R9, c[0x0][0x17c], !P0 ;  /* 0x00005f0009007a0c */ /* 0x000fc40004741270 */
[C---:B------:R-:W-:Y:S02]  /*32960*/  LEA R4, P6, R0.reuse, R20, 0x1 ;  /* 0x0000001400047211 */ /* 0x040fe400078c08ff */
[C---:B------:R-:W-:Y:S01]  /*32970*/  IADD3 R9, R0.reuse, c[0x0][0x198], RZ ;  /* 0x0000660000097a10 */ /* 0x040fe20007ffe0ff */
[----:B------:R0:W-:Y:S01]  /*32980*/  @P5 STG.E.U16 [R6.64], R8 ;  /* 0x0000000806005986 */ /* 0x0001e2000c101506 */
[----:B------:R-:W-:Y:S02]  /*32990*/  LEA.HI.X.SX32 R5, R0, R3, 0x1, P6 ;  /* 0x0000000300057211 */ /* 0x000fe400030f0eff */
[----:B------:R-:W-:Y:S02]  /*329a0*/  IADD3 R10, R28, 0x96, RZ ;  /* 0x000000961c0a7810 */ /* 0x000fe40007ffe0ff */
[----:B------:R-:W-:Y:S02]  /*329b0*/  IADD3 R0, R9, c[0x0][0x198], RZ ;  /* 0x0000660009007a10 */ /* 0x000fe40007ffe0ff */
[----:B------:R-:W-:-:S02]  /*329c0*/  ISETP.LT.AND P5, PT, R10, c[0x0][0x17c], !P0 ;  /* 0x00005f000a007a0c */ /* 0x000fc400047a1270 */
[CC--:B0-----:R-:W-:Y:S02]  /*329d0*/  LEA R8, P6, R9.reuse, R20.reuse, 0x1 ;  /* 0x0000001409087211 */ /* 0x0c1fe400078c08ff */
[----:B------:R-:W-:Y:S02]  /*329e0*/  IADD3 R6, R28, 0x97, RZ ;  /* 0x000000971c067810 */ /* 0x000fe40007ffe0ff */
[----:B------:R-:W-:Y:S02]  /*329f0*/  LEA.HI.X.SX32 R9, R9, R3, 0x1, P6 ;  /* 0x0000000309097211 */ /* 0x000fe400030f0eff */
[----:B------:R-:W-:Y:S01]  /*32a00*/  LEA R10, P6, R0, R20, 0x1 ;  /* 0x00000014000a7211 */ /* 0x000fe200078c08ff */
[----:B------:R-:W-:Y:S01]  /*32a10*/  @P4 STG.E.U16 [R4.64], R11 ;  /* 0x0000000b04004986 */ /* 0x000fe2000c101506 */
[----:B------:R-:W-:-:S03]  /*32a20*/  ISETP.LT.AND P4, PT, R6, c[0x0][0x17c], !P0 ;  /* 0x00005f0006007a0c */ /* 0x000fc60004781270 */
[----:B------:R0:W1:Y:S02]  /*32a30*/  LDS.128 R4, [R2+0x1800] ;  /* 0x0018000002047984 */ /* 0x0000640000000c00 */
[----:B0-----:R-:W-:Y:S01]  /*32a40*/  IADD3 R2, R0, c[0x0][0x198], RZ ;  /* 0x0000660000027a10 */ /* 0x001fe20007ffe0ff */
[----:B------:R-:W-:Y:S01]  /*32a50*/  IMAD.MOV.U32 R26, RZ, RZ, R15 ;  /* 0x000000ffff1a7224 */ /* 0x000fe200078e000f */
[----:B------:R-:W-:Y:S02]  /*32a60*/  IADD3 R13, R28, 0x98, RZ ;  /* 0x000000981c0d7810 */ /* 0x000fe40007ffe0ff */
[----:B--2---:R-:W-:Y:S02]  /*32a70*/  PRMT R16, R17, 0x7632, R16 ;  /* 0x0000763211107816 */ /* 0x004fe40000000010 */
[----:B------:R-:W-:Y:S02]  /*32a80*/  PRMT R21, R22, 0x7632, R21 ;  /* 0x0000763216157816 */ /* 0x000fe40000000015 */
[----:B---3--:R-:W-:-:S02]  /*32a90*/  PRMT R12, R11, 0x7632, R12 ;  /* 0x000076320b0c7816 */ /* 0x008fc4000000000c */
[----:B------:R-:W-:Y:S02]  /*32aa0*/  LEA.HI.X.SX32 R11, R0, R3, 0x1, P6 ;  /* 0x00000003000b7211 */ /* 0x000fe400030f0eff */
[----:B------:R-:W-:Y:S01]  /*32ab0*/  IADD3 R0, R28, 0x99, RZ ;  /* 0x000000991c007810 */ /* 0x000fe20007ffe0ff */
[----:B------:R0:W-:Y:S01]  /*32ac0*/  @P3 STG.E.U16 [R8.64], R12 ;  /* 0x0000000c08003986 */ /* 0x0001e2000c101506 */
[----:B------:R-:W-:-:S03]  /*32ad0*/  LEA R14, P6, R2, R20, 0x1 ;  /* 0x00000014020e7211 */ /* 0x000fc600078c08ff */
[----:B------:R-:W-:Y:S01]  /*32ae0*/  @P2 STG.E.U16 [R10.64], R17 ;  /* 0x000000110a002986 */ /* 0x000fe2000c101506 */
[----:B------:R-:W-:Y:S02]  /*32af0*/  ISETP.LT.AND P2, PT, R0, c[0x0][0x17c], !P0 ;  /* 0x00005f0000007a0c */ /* 0x000fe40004741270 */
[C---:B------:R-:W-:Y:S01]  /*32b00*/  IADD3 R0, R2.reuse, c[0x0][0x198], RZ ;  /* 0x0000660002007a10 */ /* 0x040fe20007ffe0ff */
[----:B------:R2:W3:Y:S01]  /*32b10*/  LDS.128 R8, [R29+0x1800] ;  /* 0x001800001d087984 */ /* 0x0004e20000000c00 */
[-C--:B------:R-:W-:Y:S02]  /*32b20*/  LEA.HI.X.SX32 R15, R2, R3.reuse, 0x1, P6 ;  /* 0x00000003020f7211 */ /* 0x080fe400030f0eff */
[C---:B0-----:R-:W-:Y:S02]  /*32b30*/  LEA R12, P6, R0.reuse, R20, 0x1 ;  /* 0x00000014000c7211 */ /* 0x041fe400078c08ff */
[----:B------:R-:W-:Y:S01]  /*32b40*/  ISETP.LT.AND P3, PT, R13, c[0x0][0x17c], !P0 ;  /* 0x00005f000d007a0c */ /* 0x000fe20004761270 */
[----:B------:R0:W-:Y:S01]  /*32b50*/  @P1 STG.E.U16 [R14.64], R16 ;  /* 0x000000100e001986 */ /* 0x0001e2000c101506 */
[----:B------:R-:W-:-:S02]  /*32b60*/  LEA.HI.X.SX32 R13, R0, R3, 0x1, P6 ;  /* 0x00000003000d7211 */ /* 0x000fc400030f0eff */
[----:B------:R-:W-:Y:S01]  /*32b70*/  IADD3 R2, R0, c[0x0][0x198], RZ ;  /* 0x0000660000027a10 */ /* 0x000fe20007ffe0ff */
[----:B--2---:R-:W2:Y:S04]  /*32b80*/  LDL.LU R29, [R1+0x34] ;  /* 0x00003400011d7983 */ /* 0x004ea80000300800 */
[----:B------:R-:W-:Y:S01]  /*32b90*/  @P5 STG.E.U16 [R12.64], R22 ;  /* 0x000000160c005986 */ /* 0x000fe2000c101506 */
[----:B0-----:R-:W-:-:S04]  /*32ba0*/  IADD3 R14, R28, 0x9b, RZ ;  /* 0x0000009b1c0e7810 */ /* 0x001fc80007ffe0ff */
[----:B------:R-:W-:Y:S02]  /*32bb0*/  ISETP.LT.AND P5, PT, R14, c[0x0][0x17c], !P0 ;  /* 0x00005f000e007a0c */ /* 0x000fe400047a1270 */
[----:B------:R0:W4:Y:S01]  /*32bc0*/  LDS.128 R12, [R25+0x1800] ;  /* 0x00180000190c7984 */ /* 0x0001220000000c00 */
[CC--:B------:R-:W-:Y:S02]  /*32bd0*/  LEA R18, P6, R2.reuse, R20.reuse, 0x1 ;  /* 0x0000001402127211 */ /* 0x0c0fe400078c08ff */
[----:B------:R-:W-:Y:S02]  /*32be0*/  IADD3 R0, R2, c[0x0][0x198], RZ ;  /* 0x0000660002007a10 */ /* 0x000fe40007ffe0ff */
[----:B------:R-:W-:Y:S02]  /*32bf0*/  IADD3 R17, R28, 0x9a, RZ ;  /* 0x0000009a1c117810 */ /* 0x000fe40007ffe0ff */
[----:B------:R-:W-:Y:S02]  /*32c00*/  LEA.HI.X.SX32 R19, R2, R3, 0x1, P6 ;  /* 0x0000000302137211 */ /* 0x000fe400030f0eff */
[----:B------:R-:W-:-:S02]  /*32c10*/  LEA R16, P6, R0, R20, 0x1 ;  /* 0x0000001400107211 */ /* 0x000fc400078c08ff */
[----:B------:R-:W-:Y:S02]  /*32c20*/  ISETP.LT.AND P1, PT, R17, c[0x0][0x17c], !P0 ;  /* 0x00005f0011007a0c */ /* 0x000fe40004721270 */
[----:B------:R-:W-:Y:S02]  /*32c30*/  LEA.HI.X.SX32 R17, R0, R3, 0x1, P6 ;  /* 0x0000000300117211 */ /* 0x000fe400030f0eff */
[----:B------:R-:W-:Y:S02]  /*32c40*/  IADD3 R2, R28, 0x9c, RZ ;  /* 0x0000009c1c027810 */ /* 0x000fe40007ffe0ff */
[----:B------:R-:W-:Y:S01]  /*32c50*/  IADD3 R0, R0, c[0x0][0x198], RZ ;  /* 0x0000660000007a10 */ /* 0x000fe20007ffe0ff */
[----:B------:R3:W-:Y:S01]  /*32c60*/  @P4 STG.E.U16 [R18.64], R21 ;  /* 0x0000001512004986 */ /* 0x0007e2000c101506 */
[----:B------:R-:W-:Y:S02]  /*32c70*/  ISETP.LT.AND P4, PT, R2, c[0x0][0x17c], !P0 ;  /* 0x00005f0002007a0c */ /* 0x000fe40004781270 */
[----:B------:R-:W-:-:S02]  /*32c80*/  LEA R24, P6, R0, R20, 0x1 ;  /* 0x0000001400187211 */ /* 0x000fc400078c08ff */
[C---:B------:R-:W-:Y:S02]  /*32c90*/  IADD3 R2, R0.reuse, c[0x0][0x198], RZ ;  /* 0x0000660000027a10 */ /* 0x040fe40007ffe0ff */
[----:B0-----:R-:W-:Y:S01]  /*32ca0*/  LEA.HI.X.SX32 R25, R0, R3, 0x1, P6 ;  /* 0x0000000300197211 */ /* 0x001fe200030f0eff */
[----:B-1----:R0:W-:Y:S01]  /*32cb0*/  @P3 STG.E.U16 [R16.64], R4 ;  /* 0x0000000410003986 */ /* 0x0021e2000c101506 */
[----:B------:R-:W-:Y:S02]  /*32cc0*/  LEA R22, P6, R2, R20, 0x1 ;  /* 0x0000001402167211 */ /* 0x000fe400078c08ff */
[----:B---3--:R-:W-:Y:S02]  /*32cd0*/  IADD3 R18, R28, 0x9d, RZ ;  /* 0x0000009d1c127810 */ /* 0x008fe40007ffe0ff */
[----:B------:R-:W-:Y:S02]  /*32ce0*/  PRMT R21, R4, 0x7632, R21 ;  /* 0x0000763204157816 */ /* 0x000fe40000000015 */
[----:B------:R-:W-:-:S02]  /*32cf0*/  IADD3 R0, R2, c[0x0][0x198], RZ ;  /* 0x0000660002007a10 */ /* 0x000fc40007ffe0ff */
[----:B------:R-:W-:Y:S02]  /*32d00*/  ISETP.LT.AND P3, PT, R18, c[0x0][0x17c], !P0 ;  /* 0x00005f0012007a0c */ /* 0x000fe40004761270 */
[----:B0-----:R-:W-:Y:S01]  /*32d10*/  IADD3 R4, R28, 0x9e, RZ ;  /* 0x0000009e1c047810 */ /* 0x001fe20007ffe0ff */
[----:B------:R0:W1:Y:S04]  /*32d20*/  LDS.128 R16, [R23+0x1800] ;  /* 0x0018000017107984 */ /* 0x0000680000000c00 */
[----:B------:R3:W-:Y:S01]  /*32d30*/  @P2 STG.E.U16 [R24.64], R21 ;  /* 0x0000001518002986 */ /* 0x0007e2000c101506 */
[----:B------:R-:W-:Y:S02]  /*32d40*/  ISETP.LT.AND P2, PT, R4, c[0x0][0x17c], !P0 ;  /* 0x00005f0004007a0c */ /* 0x000fe40004741270 */
[----:B0-----:R-:W-:-:S02]  /*32d50*/  LEA.HI.X.SX32 R23, R2, R3, 0x1, P6 ;  /* 0x0000000302177211 */ /* 0x001fc400030f0eff */
[----:B------:R-:W-:Y:S02]  /*32d60*/  IADD3 R2, R0, c[0x0][0x198], RZ ;  /* 0x0000660000027a10 */ /* 0x000fe40007ffe0ff */
[----:B------:R-:W-:Y:S02]  /*32d70*/  IADD3 R4, R28, 0x9f, RZ ;  /* 0x0000009f1c047810 */ /* 0x000fe40007ffe0ff */
[----:B---3--:R-:W-:Y:S01]  /*32d80*/  LEA R24, P6, R0, R20, 0x1 ;  /* 0x0000001400187211 */ /* 0x008fe200078c08ff */
[----:B------:R0:W-:Y:S01]  /*32d90*/  @P1 STG.E.U16 [R22.64], R8 ;  /* 0x0000000816001986 */ /* 0x0001e2000c101506 */
[----:B------:R-:W-:Y:S02]  /*32da0*/  ISETP.LT.AND P1, PT, R4, c[0x0][0x17c], !P0 ;  /* 0x00005f0004007a0c */ /* 0x000fe40004721270 */
[----:B------:R-:W-:Y:S01]  /*32db0*/  LEA.HI.X.SX32 R25, R0, R3, 0x1, P6 ;  /* 0x0000000300197211 */ /* 0x000fe200030f0eff */
[----:B------:R-:W3:Y:S01]  /*32dc0*/  LDL.LU R21, [R1+0x64] ;  /* 0x0000640001157983 */ /* 0x000ee20000300800 */
[----:B------:R-:W-:-:S02]  /*32dd0*/  IADD3 R4, R2, c[0x0][0x198], RZ ;  /* 0x0000660002047a10 */ /* 0x000fc40007ffe0ff */
[----:B0-----:R-:W-:Y:S02]  /*32de0*/  PRMT R8, R8, 0x7632, R8 ;  /* 0x0000763208087816 */ /* 0x001fe40000000008 */
[----:B------:R-:W-:-:S03]  /*32df0*/  LEA R22, P6, R2, R20, 0x1 ;  /* 0x0000001402167211 */ /* 0x000fc600078c08ff */
[----:B------:R0:W-:Y:S01]  /*32e00*/  @P5 STG.E.U16 [R24.64], R8 ;  /* 0x0000000818005986 */ /* 0x0001e2000c101506 */
[----:B------:R-:W-:-:S05]  /*32e10*/  LEA.HI.X.SX32 R23, R2, R3, 0x1, P6 ;  /* 0x0000000302177211 */ /* 0x000fca00030f0eff */
[----:B----4-:R4:W-:Y:S01]  /*32e20*/  @P4 STG.E.U16 [R22.64], R12 ;  /* 0x0000000c16004986 */ /* 0x0109e2000c101506 */
[----:B0-----:R-:W-:-:S04]  /*32e30*/  LEA R24, P6, R4, R20, 0x1 ;  /* 0x0000001404187211 */ /* 0x001fc800078c08ff */
[----:B------:R-:W-:Y:S02]  /*32e40*/  LEA.HI.X.SX32 R25, R4, R3, 0x1, P6 ;  /* 0x0000000304197211 */ /* 0x000fe400030f0eff */
[----:B----4-:R-:W-:-:S05]  /*32e50*/  PRMT R12, R12, 0x7632, R12 ;  /* 0x000076320c0c7816 */ /* 0x010fca000000000c */
[----:B------:R0:W-:Y:S04]  /*32e60*/  @P3 STG.E.U16 [R24.64], R12 ;  /* 0x0000000c18003986 */ /* 0x0001e8000c101506 */
[----:B0-----:R-:W4:Y:S01]  /*32e70*/  LDL.LU R12, [R1+0x54] ;  /* 0x00005400010c7983 */ /* 0x001f220000300800 */
[C---:B------:R-:W-:Y:S02]  /*32e80*/  IADD3 R0, R28.reuse, 0xa0, RZ ;  /* 0x000000a01c007810 */ /* 0x040fe40007ffe0ff */
[----:B------:R-:W-:Y:S02]  /*32e90*/  IADD3 R2, R28, 0xa1, RZ ;  /* 0x000000a11c027810 */ /* 0x000fe40007ffe0ff */
[----:B------:R-:W-:Y:S02]  /*32ea0*/  ISETP.LT.AND P5, PT, R0, c[0x0][0x17c], !P0 ;  /* 0x00005f0000007a0c */ /* 0x000fe400047a1270 */
[----:B------:R-:W-:-:S02]  /*32eb0*/  IADD3 R0, R4, c[0x0][0x198], RZ ;  /* 0x0000660004007a10 */ /* 0x000fc40007ffe0ff */
[----:B------:R-:W-:Y:S02]  /*32ec0*/  ISETP.LT.AND P4, PT, R2, c[0x0][0x17c], !P0 ;  /* 0x00005f0002007a0c */ /* 0x000fe40004781270 */
[CC--:B------:R-:W-:Y:S02]  /*32ed0*/  LEA R22, P6, R0.reuse, R20.reuse, 0x1 ;  /* 0x0000001400167211 */ /* 0x0c0fe400078c08ff */
[C---:B------:R-:W-:Y:S02]  /*32ee0*/  IADD3 R2, R0.reuse, c[0x0][0x198], RZ ;  /* 0x0000660000027a10 */ /* 0x040fe40007ffe0ff */
[-C--:B------:R-:W-:Y:S02]  /*32ef0*/  LEA.HI.X.SX32 R23, R0, R3.reuse, 0x1, P6 ;  /* 0x0000000300177211 */ /* 0x080fe400030f0eff */
[C---:B------:R-:W-:Y:S02]  /*32f00*/  LEA R24, P6, R2.reuse, R20, 0x1 ;  /* 0x0000001402187211 */ /* 0x040fe400078c08ff */
[C---:B------:R-:W-:Y:S01]  /*32f10*/  IADD3 R0, R2.reuse, c[0x0][0x198], RZ ;  /* 0x0000660002007a10 */ /* 0x040fe20007ffe0ff */
[----:B-1----:R0:W-:Y:S01]  /*32f20*/  @P2 STG.E.U16 [R22.64], R16 ;  /* 0x0000001016002986 */ /* 0x0021e2000c101506 */
[----:B------:R-:W-:-:S02]  /*32f30*/  LEA.HI.X.SX32 R25, R2, R3, 0x1, P6 ;  /* 0x0000000302197211 */ /* 0x000fc400030f0eff */
[----:B------:R-:W-:Y:S02]  /*32f40*/  IADD3 R2, R0, c[0x0][0x198], RZ ;  /* 0x0000660000027a10 */ /* 0x000fe40007ffe0ff */
[----:B------:R-:W-:Y:S02]  /*32f50*/  IADD3 R4, R28, 0xa2, RZ ;  /* 0x000000a21c047810 */ /* 0x000fe40007ffe0ff */
[----:B0-----:R-:W-:Y:S02]  /*32f60*/  PRMT R16, R16, 0x7632, R16 ;  /* 0x0000763210107816 */ /* 0x001fe40000000010 */
[----:B------:R-:W-:-:S03]  /*32f70*/  LEA R22, P6, R0, R20, 0x1 ;  /* 0x0000001400167211 */ /* 0x000fc600078c08ff */
[----:B------:R0:W-:Y:S01]  /*32f80*/  @P1 STG.E.U16 [R24.64], R16 ;  /* 0x0000001018001986 */ /* 0x0001e2000c101506 */
[----:B------:R-:W-:Y:S02]  /*32f90*/  LEA.HI.X.SX32 R23, R0, R3, 0x1, P6 ;  /* 0x0000000300177211 */ /* 0x000fe400030f0eff */
[----:B------:R-:W-:Y:S02]  /*32fa0*/  IADD3 R0, R2, c[0x0][0x198], RZ ;  /* 0x0000660002007a10 */ /* 0x000fe40007ffe0ff */
[----:B------:R-:W-:Y:S02]  /*32fb0*/  ISETP.LT.AND P3, PT, R4, c[0x0][0x17c], !P0 ;  /* 0x00005f0004007a0c */ /* 0x000fe40004761270 */
[----:B0-----:R-:W-:-:S04]  /*32fc0*/  LEA R24, P6, R2, R20, 0x1 ;  /* 0x0000001402187211 */ /* 0x001fc800078c08ff */
[----:B------:R-:W-:Y:S02]  /*32fd0*/  LEA.HI.X.SX32 R25, R2, R3, 0x1, P6 ;  /* 0x0000000302197211 */ /* 0x000fe400030f0eff */
[----:B------:R-:W-:Y:S02]  /*32fe0*/  IADD3 R2, R0, c[0x0][0x198], RZ ;  /* 0x0000660000027a10 */ /* 0x000fe40007ffe0ff */
[----:B------:R-:W-:-:S04]  /*32ff0*/  IADD3 R4, R28, 0xa3, RZ ;  /* 0x000000a31c047810 */ /* 0x000fc80007ffe0ff */
[----:B------:R-:W-:Y:S02]  /*33000*/  ISETP.LT.AND P2, PT, R4, c[0x0][0x17c], !P0 ;  /* 0x00005f0004007a0c */ /* 0x000fe40004741270 */
[----:B------:R-:W-:-:S04]  /*33010*/  IADD3 R4, R28, 0xa4, RZ ;  /* 0x000000a41c047810 */ /* 0x000fc80007ffe0ff */
[----:B------:R-:W-:Y:S01]  /*33020*/  ISETP.LT.AND P1, PT, R4, c[0x0][0x17c], !P0 ;  /* 0x00005f0004007a0c */ /* 0x000fe20004721270 */
[----:B----4-:R0:W-:Y:S01]  /*33030*/  @P5 STG.E.U16 [R22.64], R12 ;  /* 0x0000000c16005986 */ /* 0x0101e2000c101506 */
[----:B------:R-:W-:-:S05]  /*33040*/  PRMT R8, R12, 0x7632, R8 ;  /* 0x000076320c087816 */ /* 0x000fca0000000008 */
[----:B------:R1:W-:Y:S01]  /*33050*/  @P4 STG.E.U16 [R24.64], R8 ;  /* 0x0000000818004986 */ /* 0x0003e2000c101506 */
[----:B0-----:R-:W-:-:S03]  /*33060*/  LEA R22, P6, R0, R20, 0x1 ;  /* 0x0000001400167211 */ /* 0x001fc600078c08ff */
[----:B------:R-:W4:Y:S01]  /*33070*/  LDL.LU R12, [R1+0x84] ;  /* 0x00008400010c7983 */ /* 0x000f220000300800 */
[-C--:B------:R-:W-:Y:S02]  /*33080*/  LEA.HI.X.SX32 R23, R0, R3.reuse, 0x1, P6 ;  /* 0x0000000300177211 */ /* 0x080fe400030f0eff */
[CC--:B-1----:R-:W-:Y:S02]  /*33090*/  LEA R24, P6, R2.reuse, R20.reuse, 0x1 ;  /* 0x0000001402187211 */ /* 0x0c2fe400078c08ff */
[C---:B------:R-:W-:Y:S01]  /*330a0*/  IADD3 R0, R2.reuse, c[0x0][0x198], RZ ;  /* 0x0000660002007a10 */ /* 0x040fe20007ffe0ff */
[----:B---3--:R0:W-:Y:S01]  /*330b0*/  @P3 STG.E.U16 [R22.64], R21 ;  /* 0x0000001516003986 */ /* 0x0081e2000c101506 */
[----:B------:R-:W-:Y:S02]  /*330c0*/  LEA.HI.X.SX32 R25, R2, R3, 0x1, P6 ;  /* 0x0000000302197211 */ /* 0x000fe400030f0eff */
[----:B------:R-:W-:Y:S02]  /*330d0*/  PRMT R2, R21, 0x7632, R2 ;  /* 0x0000763215027816 */ /* 0x000fe40000000002 */
[----:B0-----:R-:W3:Y:S01]  /*330e0*/  LDL.LU R21, [R1+0xb4] ;  /* 0x0000b40001157983 */ /* 0x001ee20000300800 */
[----:B------:R-:W-:-:S04]  /*330f0*/  LEA R22, P6, R0, R20, 0x1 ;  /* 0x0000001400167211 */ /* 0x000fc800078c08ff */
[----:B------:R-:W-:Y:S01]  /*33100*/  LEA.HI.X.SX32 R23, R0, R3, 0x1, P6 ;  /* 0x0000000300177211 */ /* 0x000fe200030f0eff */
[----:B------:R-:W-:Y:S01]  /*33110*/  @P2 STG.E.U16 [R24.64], R2 ;  /* 0x0000000218002986 */ /* 0x000fe2000c101506 */
[----:B--2---:R-:W-:-:S03]  /*33120*/  PRMT R8, R29, 0x7632, R8 ;  /* 0x000076321d087816 */ /* 0x004fc60000000008 */
[----:B------:R0:W-:Y:S04]  /*33130*/  @P1 STG.E.U16 [R22.64], R29 ;  /* 0x0000001d16001986 */ /* 0x0001e8000c101506 */
[----:B0-----:R-:W2:Y:S01]  /*33140*/  LDL.LU R29, [R1+0xa4] ;  /* 0x0000a400011d7983 */ /* 0x001ea20000300800 */
[----:B------:R-:W-:Y:S02]  /*33150*/  IADD3 R4, R28, 0xa5, RZ ;  /* 0x000000a51c047810 */ /* 0x000fe40007ffe0ff */
[----:B------:R-:W-:Y:S02]  /*33160*/  IADD3 R2, R0, c[0x0][0x198], RZ ;  /* 0x0000660000027a10 */ /* 0x000fe40007ffe0ff */
[----:B------:R-:W-:Y:S02]  /*33170*/  ISETP.LT.AND P5, PT, R4, c[0x0][0x17c], !P0 ;  /* 0x00005f0004007a0c */ /* 0x000fe400047a1270 */
[----:B------:R-:W-:-:S02]  /*33180*/  IADD3 R4, R28, 0xa6, RZ ;  /* 0x000000a61c047810 */ /* 0x000fc40007ffe0ff */
[CC--:B------:R-:W-:Y:S02]  /*33190*/  LEA R24, P6, R2.reuse, R20.reuse, 0x1 ;  /* 0x0000001402187211 */ /* 0x0c0fe400078c08ff */
[----:B------:R-:W-:Y:S02]  /*331a0*/  IADD3 R0, R2, c[0x0][0x198], RZ ;  /* 0x0000660002007a10 */ /* 0x000fe40007ffe0ff */
[----:B------:R-:W-:Y:S02]  /*331b0*/  ISETP.LT.AND P4, PT, R4, c[0x0][0x17c], !P0 ;  /* 0x00005f0004007a0c */ /* 0x000fe40004781270 */
[----:B------:R-:W-:Y:S02]  /*331c0*/  IADD3 R4, R28, 0xa7, RZ ;  /* 0x000000a71c047810 */ /* 0x000fe40007ffe0ff */
[----:B------:R-:W-:Y:S02]  /*331d0*/  LEA.HI.X.SX32 R25, R2, R3, 0x1, P6 ;  /* 0x0000000302197211 */ /* 0x000fe400030f0eff */
[----:B------:R-:W-:-:S02]  /*331e0*/  LEA R22, P6, R0, R20, 0x1 ;  /* 0x0000001400167211 */ /* 0x000fc400078c08ff */
[----:B------:R-:W-:Y:S01]  /*331f0*/  IADD3 R2, R0, c[0x0][0x198], RZ ;  /* 0x0000660000027a10 */ /* 0x000fe20007ffe0ff */
[----:B------:R0:W-:Y:S01]  /*33200*/  @P5 STG.E.U16 [R24.64], R8 ;  /* 0x0000000818005986 */ /* 0x0001e2000c101506 */
[----:B------:R-:W-:Y:S02]  /*33210*/  ISETP.LT.AND P3, PT, R4, c[0x0][0x17c], !P0 ;  /* 0x00005f0004007a0c */ /* 0x000fe40004761270 */
[----:B------:R-:W-:Y:S02]  /*33220*/  IADD3 R4, R28, 0xa8, RZ ;  /* 0x000000a81c047810 */ /* 0x000fe40007ffe0ff */
[----:B------:R-:W-:Y:S02]  /*33230*/  LEA.HI.X.SX32 R23, R0, R3, 0x1, P6 ;  /* 0x0000000300177211 */ /* 0x000fe400030f0eff */
[----:B------:R-:W-:Y:S02]  /*33240*/  ISETP.LT.AND P2, PT, R4, c[0x0][0x17c], !P0 ;  /* 0x00005f0004007a0c */ /* 0x000fe40004741270 */
[----:B------:R-:W-:-:S02]  /*33250*/  IADD3 R0, R2, c[0x0][0x198], RZ ;  /* 0x0000660002007a10 */ /* 0x000fc40007ffe0ff */
[----:B0-----:R-:W-:-:S04]  /*33260*/  LEA R24, P6, R2, R20, 0x1 ;  /* 0x0000001402187211 */ /* 0x001fc800078c08ff */
[----:B------:R-:W-:Y:S02]  /*33270*/  LEA.HI.X.SX32 R25, R2, R3, 0x1, P6 ;  /* 0x0000000302197211 */ /* 0x000fe400030f0eff */
[----:B------:R-:W-:-:S04]  /*33280*/  IADD3 R4, R28, 0xa9, RZ ;  /* 0x000000a91c047810 */ /* 0x000fc80007ffe0ff */
[----:B------:R-:W-:Y:S02]  /*33290*/  ISETP.LT.AND P1, PT, R4, c[0x0][0x17c], !P0 ;  /* 0x00005f0004007a0c */ /* 0x000fe40004721270 */
[----:B------:R-:W-:-:S04]  /*332a0*/  IADD3 R4, R28, 0xaa, RZ ;  /* 0x000000aa1c047810 */ /* 0x000fc80007ffe0ff */
[----:B------:R-:W-:Y:S01]  /*332b0*/  ISETP.LT.AND P5, PT, R4, c[0x0][0x17c], !P0 ;  /* 0x00005f0004007a0c */ /* 0x000fe200047a1270 */
[----:B----4-:R0:W-:Y:S01]  /*332c0*/  @P4 STG.E.U16 [R22.64], R12 ;  /* 0x0000000c16004986 */ /* 0x0101e2000c101506 */
[----:B------:R-:W-:-:S05]  /*332d0*/  PRMT R2, R12, 0x7632, R2 ;  /* 0x000076320c027816 */ /* 0x000fca0000000002 */
[----:B------:R1:W-:Y:S04]  /*332e0*/  @P3 STG.E.U16 [R24.64], R2 ;  /* 0x0000000218003986 */ /* 0x0003e8000c101506 */
[----:B0-----:R-:W4:Y:S01]  /*332f0*/  LDL.LU R12, [R1+0x94] ;  /* 0x00009400010c7983 */ /* 0x001f220000300800 */
[----:B------:R-:W-:-:S04]  /*33300*/  LEA R22, P6, R0, R20, 0x1 ;  /* 0x0000001400167211 */ /* 0x000fc800078c08ff */
[CC--:B------:R-:W-:Y:S02]  /*33310*/  LEA.HI.X.SX32 R23, R0.reuse, R3.reuse, 0x1, P6 ;  /* 0x0000000300177211 */ /* 0x0c0fe400030f0eff */
[----:B-1----:R-:W-:Y:S02]  /*33320*/  IADD3 R2, R0, c[0x0][0x198], RZ ;  /* 0x0000660000027a10 */ /* 0x002fe40007ffe0ff */
[----:B---3--:R-:W-:Y:S01]  /*33330*/  PRMT R8, R21, 0x7632, R8 ;  /* 0x0000763215087816 */ /* 0x008fe20000000008 */
[----:B------:R0:W-:Y:S01]  /*33340*/  @P2 STG.E.U16 [R22.64], R21 ;  /* 0x0000001516002986 */ /* 0x0001e2000c101506 */
[C---:B------:R-:W-:Y:S02]  /*33350*/  LEA R24, P6, R2.reuse, R20, 0x1 ;  /* 0x0000001402187211 */ /* 0x040fe400078c08ff */
[C---:B------:R-:W-:Y:S02]  /*33360*/  IADD3 R0, R2.reuse, c[0x0][0x198], RZ ;  /* 0x0000660002007a10 */ /* 0x040fe40007ffe0ff */
[----:B------:R-:W-:-:S02]  /*33370*/  LEA.HI.X.SX32 R25, R2, R3, 0x1, P6 ;  /* 0x0000000302197211 */ /* 0x000fc400030f0eff */
[C---:B------:R-:W-:Y:S01]  /*33380*/  IADD3 R2, R0.reuse, c[0x0][0x198], RZ ;  /* 0x0000660000027a10 */ /* 0x040fe20007ffe0ff */
[----:B0-----:R-:W3:Y:S01]  /*33390*/  LDL.LU R21, [R1+0x14] ;  /* 0x0000140001157983 */ /* 0x001ee20000300800 */
[----:B------:R-:W-:-:S03]  /*333a0*/  LEA R22, P6, R0, R20, 0x1 ;  /* 0x0000001400167211 */ /* 0x000fc600078c08ff */
[----:B------:R0:W-:Y:S01]  /*333b0*/  @P1 STG.E.U16 [R24.64], R8 ;  /* 0x0000000818001986 */ /* 0x0001e2000c101506 */
[----:B------:R-:W-:Y:S02]  /*333c0*/  LEA.HI.X.SX32 R23, R0, R3, 0x1, P6 ;  /* 0x0000000300177211 */ /* 0x000fe400030f0eff */
[----:B------:R-:W-:-:S03]  /*333d0*/  IADD3 R0, R2, c[0x0][0x198], RZ ;  /* 0x0000660002007a10 */ /* 0x000fc60007ffe0ff */
[----:B--2---:R1:W-:Y:S01]  /*333e0*/  @P5 STG.E.U16 [R22.64], R29 ;  /* 0x0000001d16005986 */ /* 0x0043e2000c101506 */
[----:B0-----:R-:W-:-:S04]  /*333f0*/  LEA R24, P6, R2, R20, 0x1 ;  /* 0x0000001402187211 */ /* 0x001fc800078c08ff */
[----:B------:R-:W-:Y:S02]  /*33400*/  LEA.HI.X.SX32 R25, R2, R3, 0x1, P6 ;  /* 0x0000000302197211 */ /* 0x000fe400030f0eff */
[----:B------:R-:W-:Y:S02]  /*33410*/  PRMT R2, R29, 0x7632, R2 ;  /* 0x000076321d027816 */ /* 0x000fe40000000002 */
[----:B-1----:R-:W2:Y:S01]  /*33420*/  LDL.LU R29, [R1+0x74] ;  /* 0x00007400011d7983 */ /* 0x002ea20000300800 */
[----:B------:R-:W-:-:S04]  /*33430*/  IADD3 R4, R28, 0xab, RZ ;  /* 0x000000ab1c047810 */ /* 0x000fc80007ffe0ff */
[----:B------:R-:W-:Y:S02]  /*33440*/  ISETP.LT.AND P4, PT, R4, c[0x0][0x17c], !P0 ;  /* 0x00005f0004007a0c */ /* 0x000fe40004781270 */
[----:B------:R-:W-:-:S04]  /*33450*/  IADD3 R4, R28, 0xac, RZ ;  /* 0x000000ac1c047810 */ /* 0x000fc80007ffe0ff */
[----:B------:R-:W-:Y:S02]  /*33460*/  ISETP.LT.AND P3, PT, R4, c[0x0][0x17c], !P0 ;  /* 0x00005f0004007a0c */ /* 0x000fe40004761270 */
[----:B------:R-:W-:Y:S02]  /*33470*/  IADD3 R4, R28, 0xad, RZ ;  /* 0x000000ad1c047810 */ /* 0x000fe40007ffe0ff */
[----:B------:R-:W-:Y:S02]  /*33480*/  LEA R22, P6, R0, R20, 0x1 ;  /* 0x0000001400167211 */ /* 0x000fe400078c08ff */
[----:B------:R-:W-:Y:S01]  /*33490*/  ISETP.LT.AND P2, PT, R4, c[0x0][0x17c], !P0 ;  /* 0x00005f0004007a0c */ /* 0x000fe20004741270 */
[----:B------:R0:W-:Y:S01]  /*334a0*/  @P4 STG.E.U16 [R24.64], R2 ;  /* 0x0000000218004986 */ /* 0x0001e2000c101506 */
[----:B------:R-:W-:Y:S02]  /*334b0*/  IADD3 R4, R28, 0xae, RZ ;  /* 0x000000ae1c047810 */ /* 0x000fe40007ffe0ff */
[----:B------:R-:W-:-:S02]  /*334c0*/  LEA.HI.X.SX32 R23, R0, R3, 0x1, P6 ;  /* 0x0000000300177211 */ /* 0x000fc400030f0eff */
[----:B------:R-:W-:Y:S02]  /*334d0*/  ISETP.LT.AND P1, PT, R4, c[0x0][0x17c], !P0 ;  /* 0x00005f0004007a0c */ /* 0x000fe40004721270 */
[----:B0-----:R-:W-:-:S04]  /*334e0*/  IADD3 R2, R0, c[0x0][0x198], RZ ;  /* 0x0000660000027a10 */ /* 0x001fc80007ffe0ff */
[C---:B------:R-:W-:Y:S02]  /*334f0*/  LEA R24, P6, R2.reuse, R20, 0x1 ;  /* 0x0000001402187211 */ /* 0x040fe400078c08ff */
[C---:B------:R-:W-:Y:S02]  /*33500*/  IADD3 R0, R2.reuse, c[0x0][0x198], RZ ;  /* 0x0000660002007a10 */ /* 0x040fe40007ffe0ff */
        /* <DEDUP_REMOVED lines=12> */
[C---:B-1----:R-:W-:Y:S02]  /*335d0*/  LEA R24, P6, R2.reuse, R20, 0x1 ;  /* 0x0000001402187211 */ /* 0x042fe400078c08ff */
[C---:B------:R-:W-:Y:S02]  /*335e0*/  IADD3 R0, R2.reuse, c[0x0][0x198], RZ ;  /* 0x0000660002007a10 */ /* 0x040fe40007ffe0ff */
[----:B------:R-:W-:Y:S01]  /*335f0*/  LEA.HI.X.SX32 R25, R2, R3, 0x1, P6 ;  /* 0x0000000302197211 */ /* 0x000fe200030f0eff */
[----:B---3--:R0:W-:Y:S01]  /*33600*/  @P1 STG.E.U16 [R22.64], R21 ;  /* 0x0000001516001986 */ /* 0x0081e2000c101506 */
[----:B------:R-:W-:-:S03]  /*33610*/  PRMT R2, R21, 0x7632, R2 ;  /* 0x0000763215027816 */ /* 0x000fc60000000002 */
[----:B0-----:R-:W3:Y:S01]  /*33620*/  LDL.LU R21, [R1+0x24] ;  /* 0x0000240001157983 */ /* 0x001ee20000300800 */
[----:B------:R-:W-:-:S04]  /*33630*/  LEA R22, P6, R0, R20, 0x1 ;  /* 0x0000001400167211 */ /* 0x000fc800078c08ff */
[----:B------:R-:W-:Y:S01]  /*33640*/  LEA.HI.X.SX32 R23, R0, R3, 0x1, P6 ;  /* 0x0000000300177211 */ /* 0x000fe200030f0eff */
[----:B------:R-:W-:Y:S04]  /*33650*/  @P5 STG.E.U16 [R24.64], R2 ;  /* 0x0000000218005986 */ /* 0x000fe8000c101506 */
[----:B--2---:R0:W-:Y:S01]  /*33660*/  @P4 STG.E.U16 [R22.64], R29 ;  /* 0x0000001d16004986 */ /* 0x0041e2000c101506 */
[----:B------:R-:W-:-:S03]  /*33670*/  PRMT R8, R29, 0x7632, R8 ;  /* 0x000076321d087816 */ /* 0x000fc60000000008 */
[----:B0-----:R-:W2:Y:S01]  /*33680*/  LDL.LU R29, [R1+0x4] ;  /* 0x00000400011d7983 */ /* 0x001ea20000300800 */
[----:B------:R-:W-:Y:S02]  /*33690*/  IADD3 R4, R28, 0xb1, RZ ;  /* 0x000000b11c047810 */ /* 0x000fe40007ffe0ff */
[----:B------:R-:W-:Y:S01]  /*336a0*/  IADD3 R2, R0, c[0x0][0x198], RZ ;  /* 0x0000660000027a10 */ /* 0x000fe20007ffe0ff */
[----:B------:R-:W2:Y:S01]  /*336b0*/  LDL.LU R16, [R1+0x58] ;  /* 0x0000580001107983 */ /* 0x000ea20000300800 */
[----:B------:R-:W-:Y:S02]  /*336c0*/  ISETP.LT.AND P3, PT, R4, c[0x0][0x17c], !P0 ;  /* 0x00005f0004007a0c */ /* 0x000fe40004761270 */
[----:B------:R-:W-:Y:S02]  /*336d0*/  IADD3 R4, R28, 0xb2, RZ ;  /* 0x000000b21c047810 */ /* 0x000fe40007ffe0ff */
[C---:B------:R-:W-:Y:S02]  /*336e0*/  LEA R24, P6, R2.reuse, R20, 0x1 ;  /* 0x0000001402187211 */ /* 0x040fe400078c08ff */
[----:B------:R-:W-:-:S02]  /*336f0*/  IADD3 R0, R2, c[0x0][0x198], RZ ;  /* 0x0000660002007a10 */ /* 0x000fc40007ffe0ff */
[----:B------:R-:W-:Y:S02]  /*33700*/  ISETP.LT.AND P2, PT, R4, c[0x0][0x17c], !P0 ;  /* 0x00005f0004007a0c */ /* 0x000fe40004741270 */
[----:B------:R-:W-:Y:S02]  /*33710*/  IADD3 R4, R28, 0xb3, RZ ;  /* 0x000000b31c047810 */ /* 0x000fe40007ffe0ff */
[----:B------:R-:W-:Y:S02]  /*33720*/  LEA.HI.X.SX32 R25, R2, R3, 0x1, P6 ;  /* 0x0000000302197211 */ /* 0x000fe400030f0eff */
[C---:B------:R-:W-:Y:S02]  /*33730*/  LEA R22, P6, R0.reuse, R20, 0x1 ;  /* 0x0000001400167211 */ /* 0x040fe400078c08ff */
[----:B------:R-:W-:Y:S02]  /*33740*/  IADD3 R2, R0, c[0x0][0x198], RZ ;  /* 0x0000660000027a10 */ /* 0x000fe40007ffe0ff */
[----:B------:R-:W-:Y:S01]  /*33750*/  ISETP.LT.AND P1, PT, R4, c[0x0][0x17c], !P0 ;  /* 0x00005f0004007a0c */ /* 0x000fe20004721270 */
[----:B------:R0:W-:Y:S01]  /*33760*/  @P3 STG.E.U16 [R24.64], R8 ;  /* 0x0000000818003986 */ /* 0x0001e2000c101506 */
[----:B------:R-:W-:-:S02]  /*33770*/  IADD3 R4, R28, 0xb4, RZ ;  /* 0x000000b41c047810 */ /* 0x000fc40007ffe0ff */
[----:B------:R-:W-:Y:S02]  /*33780*/  LEA.HI.X.SX32 R23, R0, R3, 0x1, P6 ;  /* 0x0000000300177211 */ /* 0x000fe400030f0eff */
[----:B------:R-:W-:Y:S02]  /*33790*/  ISETP.LT.AND P5, PT, R4, c[0x0][0x17c], !P0 ;  /* 0x00005f0004007a0c */ /* 0x000fe400047a1270 */
[C---:B------:R-:W-:Y:S02]  /*337a0*/  IADD3 R0, R2.reuse, c[0x0][0x198], RZ ;  /* 0x0000660002007a10 */ /* 0x040fe40007ffe0ff */
        /* <DEDUP_REMOVED lines=8> */
[----:B------:R1:W-:Y:S01]  /*33830*/  @P1 STG.E.U16 [R24.64], R2 ;  /* 0x0000000218001986 */ /* 0x0003e2000c101506 */
[----:B0-----:R-:W-:-:S04]  /*33840*/  LEA R22, P6, R0, R20, 0x1 ;  /* 0x0000001400167211 */ /* 0x001fc800078c08ff */
[C---:B------:R-:W-:Y:S02]  /*33850*/  LEA.HI.X.SX32 R23, R0.reuse, R3, 0x1, P6 ;  /* 0x0000000300177211 */ /* 0x040fe400030f0eff */
[----:B-1----:R-:W-:-:S04]  /*33860*/  IADD3 R2, R0, c[0x0][0x198], RZ ;  /* 0x0000660000027a10 */ /* 0x002fc80007ffe0ff */
[CC--:B------:R-:W-:Y:S01]  /*33870*/  LEA R24, P6, R2.reuse, R20.reuse, 0x1 ;  /* 0x0000001402187211 */ /* 0x0c0fe200078c08ff */
[----:B---3--:R0:W-:Y:S01]  /*33880*/  @P5 STG.E.U16 [R22.64], R21 ;  /* 0x0000001516005986 */ /* 0x0081e2000c101506 */
[----:B------:R-:W-:Y:S02]  /*33890*/  PRMT R8, R21, 0x7632, R8 ;  /* 0x0000763215087816 */ /* 0x000fe40000000008 */
[C---:B------:R-:W-:Y:S02]  /*338a0*/  IADD3 R0, R2.reuse, c[0x0][0x198], RZ ;  /* 0x0000660002007a10 */ /* 0x040fe40007ffe0ff */
[----:B------:R-:W-:Y:S02]  /*338b0*/  LEA.HI.X.SX32 R25, R2, R3, 0x1, P6 ;  /* 0x0000000302197211 */ /* 0x000fe400030f0eff */
        /* <DEDUP_REMOVED lines=15> */
[----:B------:R-:W-:-:S04]  /*339b0*/  IADD3 R4, R28, 0xb9, RZ ;  /* 0x000000b91c047810 */ /* 0x000fc80007ffe0ff */
[----:B------:R-:W-:Y:S02]  /*339c0*/  ISETP.LT.AND P5, PT, R4, c[0x0][0x17c], !P0 ;  /* 0x00005f0004007a0c */ /* 0x000fe400047a1270 */
[----:B------:R-:W-:-:S04]  /*339d0*/  IADD3 R4, R28, 0xba, RZ ;  /* 0x000000ba1c047810 */ /* 0x000fc80007ffe0ff */
[----:B------:R-:W-:Y:S02]  /*339e0*/  ISETP.LT.AND P4, PT, R4, c[0x0][0x17c], !P0 ;  /* 0x00005f0004007a0c */ /* 0x000fe40004781270 */
[----:B------:R-:W-:Y:S01]  /*339f0*/  IADD3 R4, R28, 0xbb, RZ ;  /* 0x000000bb1c047810 */ /* 0x000fe20007ffe0ff */
[----:B------:R0:W-:Y:S01]  /*33a00*/  @P2 STG.E.U16 [R24.64], R2 ;  /* 0x0000000218002986 */ /* 0x0001e2000c101506 */
[----:B------:R-:W-:Y:S02]  /*33a10*/  LEA R22, P6, R0, R20, 0x1 ;  /* 0x0000001400167211 */ /* 0x000fe400078c08ff */
[----:B------:R-:W-:Y:S02]  /*33a20*/  ISETP.LT.AND P3, PT, R4, c[0x0][0x17c], !P0 ;  /* 0x00005f0004007a0c */ /* 0x000fe40004761270 */
[----:B------:R-:W-:Y:S02]  /*33a30*/  IADD3 R4, R28, 0xbc, RZ ;  /* 0x000000bc1c047810 */ /* 0x000fe40007ffe0ff */
[----:B------:R-:W-:-:S02]  /*33a40*/  LEA.HI.X.SX32 R23, R0, R3, 0x1, P6 ;  /* 0x0000000300177211 */ /* 0x000fc400030f0eff */
[----:B------:R-:W-:Y:S02]  /*33a50*/  ISETP.LT.AND P2, PT, R4, c[0x0][0x17c], !P0 ;  /* 0x00005f0004007a0c */ /* 0x000fe40004741270 */
[----:B0-----:R-:W-:Y:S02]  /*33a60*/  IADD3 R2, R0, c[0x0][0x198], RZ ;  /* 0x0000660000027a10 */ /* 0x001fe40007ffe0ff */
[----:B------:R-:W-:Y:S02]  /*33a70*/  IADD3 R4, R28, 0xbd, RZ ;  /* 0x000000bd1c047810 */ /* 0x000fe40007ffe0ff */
[C---:B------:R-:W-:Y:S02]  /*33a80*/  LEA R24, P6, R2.reuse, R20, 0x1 ;  /* 0x0000001402187211 */ /* 0x040fe400078c08ff */
[----:B------:R-:W-:Y:S01]  /*33a90*/  IADD3 R0, R2, c[0x0][0x198], RZ ;  /* 0x0000660002007a10 */ /* 0x000fe20007ffe0ff */
[----:B------:R0:W-:Y:S01]  /*33aa0*/  @P1 STG.E.U16 [R22.64], R5 ;  /* 0x0000000516001986 */ /* 0x0001e2000c101506 */
[----:B------:R-:W-:-:S02]  /*33ab0*/  ISETP.LT.AND P1, PT, R4, c[0x0][0x17c], !P0 ;  /* 0x00005f0004007a0c */ /* 0x000fc40004721270 */
[-C--:B------:R-:W-:Y:S02]  /*33ac0*/  LEA.HI.X.SX32 R25, R2, R3.reuse, 0x1, P6 ;  /* 0x0000000302197211 */ /* 0x080fe400030f0eff */
[CC--:B------:R-:W-:Y:S02]  /*33ad0*/  LEA R4, P6, R0.reuse, R20.reuse, 0x1 ;  /* 0x0000001400047211 */ /* 0x0c0fe400078c08ff */
[----:B------:R-:W-:Y:S02]  /*33ae0*/  PRMT R8, R5, 0x7632, R8 ;  /* 0x0000763205087816 */ /* 0x000fe40000000008 */
[C---:B------:R-:W-:Y:S02]  /*33af0*/  IADD3 R2, R0.reuse, c[0x0][0x198], RZ ;  /* 0x0000660000027a10 */ /* 0x040fe40007ffe0ff */
[----:B0-----:R-:W-:Y:S01]  /*33b00*/  LEA.HI.X.SX32 R5, R0, R3, 0x1, P6 ;  /* 0x0000000300057211 */ /* 0x001fe200030f0eff */
[----:B------:R-:W-:Y:S01]  /*33b10*/  @P5 STG.E.U16 [R24.64], R8 ;  /* 0x0000000818005986 */ /* 0x000fe2000c101506 */
[----:B------:R-:W-:-:S03]  /*33b20*/  LEA R22, P6, R2, R20, 0x1 ;  /* 0x0000001402167211 */ /* 0x000fc600078c08ff */
[----:B------:R0:W-:Y:S01]  /*33b30*/  @P4 STG.E.U16 [R4.64], R9 ;  /* 0x0000000904004986 */ /* 0x0001e2000c101506 */
[C---:B------:R-:W-:Y:S02]  /*33b40*/  IADD3 R0, R2.reuse, c[0x0][0x198], RZ ;  /* 0x0000660002007a10 */ /* 0x040fe40007ffe0ff */
[----:B------:R-:W-:Y:S02]  /*33b50*/  LEA.HI.X.SX32 R23, R2, R3, 0x1, P6 ;  /* 0x0000000302177211 */ /* 0x000fe400030f0eff */
[----:B0-----:R-:W-:Y:S02]  /*33b60*/  IADD3 R4, R28, 0xbf, RZ ;  /* 0x000000bf1c047810 */ /* 0x001fe40007ffe0ff */
[----:B------:R-:W-:Y:S02]  /*33b70*/  PRMT R9, R9, 0x7632, R9 ;  /* 0x0000763209097816 */ /* 0x000fe40000000009 */
[----:B------:R-:W-:Y:S02]  /*33b80*/  ISETP.LT.AND P4, PT, R4, c[0x0][0x17c], !P0 ;  /* 0x00005f0004007a0c */ /* 0x000fe40004781270 */
[----:B------:R-:W-:-:S02]  /*33b90*/  LEA R4, P6, R0, R20, 0x1 ;  /* 0x0000001400047211 */ /* 0x000fc400078c08ff */
[----:B------:R-:W-:Y:S02]  /*33ba0*/  IADD3 R8, R28, 0xc0, RZ ;  /* 0x000000c01c087810 */ /* 0x000fe40007ffe0ff */
[----:B------:R-:W-:Y:S01]  /*33bb0*/  IADD3 R2, R0, c[0x0][0x198], RZ ;  /* 0x0000660000027a10 */ /* 0x000fe20007ffe0ff */
[----:B------:R0:W-:Y:S01]  /*33bc0*/  @P3 STG.E.U16 [R22.64], R9 ;  /* 0x0000000916003986 */ /* 0x0001e2000c101506 */
[----:B------:R-:W-:Y:S02]  /*33bd0*/  IADD3 R12, R28, 0xbe, RZ ;  /* 0x000000be1c0c7810 */ /* 0x000fe40007ffe0ff */
[----:B------:R-:W-:Y:S02]  /*33be0*/  LEA.HI.X.SX32 R5, R0, R3, 0x1, P6 ;  /* 0x0000000300057211 */ /* 0x000fe400030f0eff */
[----:B------:R-:W-:Y:S02]  /*33bf0*/  ISETP.LT.AND P3, PT, R8, c[0x0][0x17c], !P0 ;  /* 0x00005f0008007a0c */ /* 0x000fe40004761270 */
[----:B------:R-:W-:Y:S01]  /*33c00*/  LEA R8, P6, R2, R20, 0x1 ;  /* 0x0000001402087211 */ /* 0x000fe200078c08ff */
[----:B------:R1:W-:Y:S01]  /*33c10*/  @P2 STG.E.U16 [R4.64], R13 ;  /* 0x0000000d04002986 */ /* 0x0003e2000c101506 */
[----:B------:R-:W-:-:S02]  /*33c20*/  ISETP.LT.AND P5, PT, R12, c[0x0][0x17c], !P0 ;  /* 0x00005f000c007a0c */ /* 0x000fc400047a1270 */
[----:B0-----:R-:W-:Y:S02]  /*33c30*/  IADD3 R9, R28, 0xc1, RZ ;  /* 0x000000c11c097810 */ /* 0x001fe40007ffe0ff */
[C---:B------:R-:W-:Y:S02]  /*33c40*/  IADD3 R0, R2.reuse, c[0x0][0x198], RZ ;  /* 0x0000660002007a10 */ /* 0x040fe40007ffe0ff */
[----:B------:R-:W-:Y:S02]  /*33c50*/  ISETP.LT.AND P2, PT, R9, c[0x0][0x17c], !P0 ;  /* 0x00005f0009007a0c */ /* 0x000fe40004741270 */
[----:B------:R-:W-:Y:S02]  /*33c60*/  LEA.HI.X.SX32 R9, R2, R3, 0x1, P6 ;  /* 0x0000000302097211 */ /* 0x000fe400030f0eff */
[----:B-1----:R-:W-:Y:S02]  /*33c70*/  LEA R4, P6, R0, R20, 0x1 ;  /* 0x0000001400047211 */ /* 0x002fe400078c08ff */
[----:B------:R-:W-:-:S02]  /*33c80*/  PRMT R13, R13, 0x7632, R13 ;  /* 0x000076320d0d7816 */ /* 0x000fc4000000000d */
[C---:B------:R-:W-:Y:S02]  /*33c90*/  LEA.HI.X.SX32 R5, R0.reuse, R3, 0x1, P6 ;  /* 0x0000000300057211 */ /* 0x040fe400030f0eff */
[----:B------:R-:W-:Y:S01]  /*33ca0*/  IADD3 R2, R0, c[0x0][0x198], RZ ;  /* 0x0000660000027a10 */ /* 0x000fe20007ffe0ff */
[----:B------:R0:W-:Y:S04]  /*33cb0*/  @P1 STG.E.U16 [R8.64], R13 ;  /* 0x0000000d08001986 */ /* 0x0001e8000c101506 */
[----:B------:R1:W-:Y:S01]  /*33cc0*/  @P5 STG.E.U16 [R4.64], R17 ;  /* 0x0000001104005986 */ /* 0x0003e2000c101506 */
[----:B------:R-:W-:Y:S02]  /*33cd0*/  IADD3 R0, R2, c[0x0][0x198], RZ ;  /* 0x0000660002007a10 */ /* 0x000fe40007ffe0ff */
[----:B------:R-:W-:-:S02]  /*33ce0*/  IADD3 R12, R28, 0xc2, RZ ;  /* 0x000000c21c0c7810 */ /* 0x000fc40007ffe0ff */
[-C--:B0-----:R-:W-:Y:S02]  /*33cf0*/  LEA R8, P6, R2, R20.reuse, 0x1 ;  /* 0x0000001402087211 */ /* 0x081fe400078c08ff */
[----:B-1----:R-:W-:Y:S02]  /*33d00*/  IADD3 R4, R28, 0xc3, RZ ;  /* 0x000000c31c047810 */ /* 0x002fe40007ffe0ff */
[----:B------:R-:W-:Y:S02]  /*33d10*/  LEA.HI.X.SX32 R9, R2, R3, 0x1, P6 ;  /* 0x0000000302097211 */ /* 0x000fe400030f0eff */
[----:B------:R-:W-:Y:S02]  /*33d20*/  ISETP.LT.AND P5, PT, R4, c[0x0][0x17c], !P0 ;  /* 0x00005f0004007a0c */ /* 0x000fe400047a1270 */
[----:B------:R-:W-:Y:S02]  /*33d30*/  LEA R4, P6, R0, R20, 0x1 ;  /* 0x0000001400047211 */ /* 0x000fe400078c08ff */
[----:B------:R-:W-:-:S02]  /*33d40*/  PRMT R17, R17, 0x7632, R17 ;  /* 0x0000763211117816 */ /* 0x000fc40000000011 */
[----:B------:R-:W-:Y:S02]  /*33d50*/  ISETP.LT.AND P1, PT, R12, c[0x0][0x17c], !P0 ;  /* 0x00005f000c007a0c */ /* 0x000fe40004721270 */
[----:B------:R-:W-:Y:S02]  /*33d60*/  IADD3 R12, R28, 0xc4, RZ ;  /* 0x000000c41c0c7810 */ /* 0x000fe40007ffe0ff */
[C---:B------:R-:W-:Y:S02]  /*33d70*/  LEA.HI.X.SX32 R5, R0.reuse, R3, 0x1, P6 ;  /* 0x0000000300057211 */ /* 0x040fe400030f0eff */
[----:B------:R-:W-:Y:S01]  /*33d80*/  IADD3 R2, R0, c[0x0][0x198], RZ ;  /* 0x0000660000027a10 */ /* 0x000fe20007ffe0ff */
[----:B------:R0:W-:Y:S01]  /*33d90*/  @P4 STG.E.U16 [R8.64], R17 ;  /* 0x0000001108004986 */ /* 0x0001e2000c101506 */
[----:B------:R-:W-:Y:S02]  /*33da0*/  ISETP.LT.AND P4, PT, R12, c[0x0][0x17c], !P0 ;  /* 0x00005f000c007a0c */ /* 0x000fe40004781270 */
[----:B------:R-:W-:Y:S01]  /*33db0*/  PRMT R12, R16, 0x7632, R12 ;  /* 0x00007632100c7816 */ /* 0x000fe2000000000c */
[----:B------:R1:W-:Y:S01]  /*33dc0*/  @P3 STG.E.U16 [R4.64], R16 ;  /* 0x0000001004003986 */ /* 0x0003e2000c101506 */
[----:B------:R-:W-:-:S02]  /*33dd0*/  IADD3 R0, R2, c[0x0][0x198], RZ ;  /* 0x0000660002007a10 */ /* 0x000fc40007ffe0ff */
[----:B0-----:R-:W-:Y:S02]  /*33de0*/  IADD3 R9, R28, 0xc5, RZ ;  /* 0x000000c51c097810 */ /* 0x001fe40007ffe0ff */
[CC--:B------:R-:W-:Y:S01]  /*33df0*/  LEA R8, P6, R2.reuse, R20.reuse, 0x1 ;  /* 0x0000001402087211 */ /* 0x0c0fe200078c08ff */
[----:B-1----:R-:W4:Y:S01]  /*33e00*/  LDL.LU R16, [R1+0x88] ;  /* 0x0000880001107983 */ /* 0x002f220000300800 */
[----:B------:R-:W-:Y:S02]  /*33e10*/  ISETP.LT.AND P3, PT, R9, c[0x0][0x17c], !P0 ;  /* 0x00005f0009007a0c */ /* 0x000fe40004761270 */
[-C--:B------:R-:W-:Y:S02]  /*33e20*/  LEA.HI.X.SX32 R9, R2, R3.reuse, 0x1, P6 ;  /* 0x0000000302097211 */ /* 0x080fe400030f0eff */
[C---:B------:R-:W-:Y:S02]  /*33e30*/  LEA R4, P6, R0.reuse, R20, 0x1 ;  /* 0x0000001400047211 */ /* 0x040fe400078c08ff */
[C---:B------:R-:W-:Y:S01]  /*33e40*/  IADD3 R2, R0.reuse, c[0x0][0x198], RZ ;  /* 0x0000660000027a10 */ /* 0x040fe20007ffe0ff */
[----:B------:R0:W-:Y:S01]  /*33e50*/  @P2 STG.E.U16 [R8.64], R12 ;  /* 0x0000000c08002986 */ /* 0x0001e2000c101506 */
[----:B------:R-:W-:-:S02]  /*33e60*/  LEA.HI.X.SX32 R5, R0, R3, 0x1, P6 ;  /* 0x0000000300057211 */ /* 0x000fc400030f0eff */
[C---:B------:R-:W-:Y:S02]  /*33e70*/  IADD3 R0, R2.reuse, c[0x0][0x198], RZ ;  /* 0x0000660002007a10 */ /* 0x040fe40007ffe0ff */
[----:B0-----:R-:W-:-:S04]  /*33e80*/  LEA R8, P6, R2, R20, 0x1 ;  /* 0x0000001402087211 */ /* 0x001fc800078c08ff */
[----:B------:R-:W-:Y:S02]  /*33e90*/  LEA.HI.X.SX32 R9, R2, R3, 0x1, P6 ;  /* 0x0000000302097211 */ /* 0x000fe400030f0eff */
[C---:B------:R-:W-:Y:S01]  /*33ea0*/  IADD3 R12, R28.reuse, 0xc8, RZ ;  /* 0x000000c81c0c7810 */ /* 0x040fe20007ffe0ff */
[----:B---3--:R0:W-:Y:S01]  /*33eb0*/  @P1 STG.E.U16 [R4.64], R21 ;  /* 0x0000001504001986 */ /* 0x0081e2000c101506 */
[----:B------:R-:W-:Y:S02]  /*33ec0*/  PRMT R2, R21, 0x7632, R2 ;  /* 0x0000763215027816 */ /* 0x000fe40000000002 */
[----:B0-----:R-:W-:Y:S01]  /*33ed0*/  IADD3 R4, R28, 0xc7, RZ ;  /* 0x000000c71c047810 */ /* 0x001fe20007ffe0ff */
[----:B------:R-:W3:Y:S03]  /*33ee0*/  LDL.LU R21, [R1+0xb8] ;  /* 0x0000b80001157983 */ /* 0x000ee60000300800 */
[----:B------:R-:W-:-:S02]  /*33ef0*/  ISETP.LT.AND P1, PT, R4, c[0x0][0x17c], !P0 ;  /* 0x00005f0004007a0c */ /* 0x000fc40004721270 */
[C---:B------:R-:W-:Y:S01]  /*33f00*/  LEA R4, P6, R0.reuse, R20, 0x1 ;  /* 0x0000001400047211 */ /* 0x040fe200078c08ff */
[----:B------:R-:W-:Y:S03]  /*33f10*/  @P5 STG.E.U16 [R8.64], R2 ;  /* 0x0000000208005986 */ /* 0x000fe6000c101506 */
[----:B------:R-:W-:Y:S02]  /*33f20*/  LEA.HI.X.SX32 R5, R0, R3, 0x1, P6 ;  /* 0x0000000300057211 */ /* 0x000fe400030f0eff */
[----:B------:R-:W-:Y:S02]  /*33f30*/  ISETP.LT.AND P5, PT, R12, c[0x0][0x17c], !P0 ;  /* 0x00005f000c007a0c */ /* 0x000fe400047a1270 */
[----:B--2---:R-:W-:Y:S01]  /*33f40*/  PRMT R12, R29, 0x7632, R12 ;  /* 0x000076321d0c7816 */ /* 0x004fe2000000000c */
[----:B------:R0:W-:Y:S04]  /*33f50*/  @P4 STG.E.U16 [R4.64], R29 ;  /* 0x0000001d04004986 */ /* 0x0001e8000c101506 */
[----:B0-----:R-:W2:Y:S01]  /*33f60*/  LDL.LU R29, [R1+0xa8] ;  /* 0x0000a800011d7983 */ /* 0x001ea20000300800 */
[----:B------:R-:W-:-:S02]  /*33f70*/  IADD3 R2, R0, c[0x0][0x198], RZ ;  /* 0x0000660000027a10 */ /* 0x000fc40007ffe0ff */
[C---:B------:R-:W-:Y:S02]  /*33f80*/  IADD3 R13, R28.reuse, 0xc6, RZ ;  /* 0x000000c61c0d7810 */ /* 0x040fe40007ffe0ff */
[----:B------:R-:W-:Y:S02]  /*33f90*/  IADD3 R9, R28, 0xc9, RZ ;  /* 0x000000c91c097810 */ /* 0x000fe40007ffe0ff */
[C---:B------:R-:W-:Y:S02]  /*33fa0*/  LEA R8, P6, R2.reuse, R20, 0x1 ;  /* 0x0000001402087211 */ /* 0x040fe400078c08ff */
[----:B------:R-:W-:Y:S02]  /*33fb0*/  ISETP.LT.AND P2, PT, R13, c[0x0][0x17c], !P0 ;  /* 0x00005f000d007a0c */ /* 0x000fe40004741270 */
[----:B------:R-:W-:Y:S02]  /*33fc0*/  IADD3 R0, R2, c[0x0][0x198], RZ ;  /* 0x0000660002007a10 */ /* 0x000fe40007ffe0ff */
[----:B------:R-:W-:-:S02]  /*33fd0*/  ISETP.LT.AND P4, PT, R9, c[0x0][0x17c], !P0 ;  /* 0x00005f0009007a0c */ /* 0x000fc40004781270 */
[-C--:B------:R-:W-:Y:S02]  /*33fe0*/  LEA.HI.X.SX32 R9, R2, R3.reuse, 0x1, P6 ;  /* 0x0000000302097211 */ /* 0x080fe400030f0eff */
[CC--:B------:R-:W-:Y:S02]  /*33ff0*/  LEA R4, P6, R0.reuse, R20.reuse, 0x1 ;  /* 0x0000001400047211 */ /* 0x0c0fe400078c08ff */
[C---:B------:R-:W-:Y:S01]  /*34000*/  IADD3 R2, R0.reuse, c[0x0][0x198], RZ ;  /* 0x0000660000027a10 */ /* 0x040fe20007ffe0ff */
[----:B------:R0:W-:Y:S01]  /*34010*/  @P3 STG.E.U16 [R8.64], R12 ;  /* 0x0000000c08003986 */ /* 0x0001e2000c101506 */
[----:B------:R-:W-:Y:S02]  /*34020*/  LEA.HI.X.SX32 R5, R0, R3, 0x1, P6 ;  /* 0x0000000300057211 */ /* 0x000fe400030f0eff */
[C---:B------:R-:W-:Y:S02]  /*34030*/  IADD3 R0, R2.reuse, c[0x0][0x198], RZ ;  /* 0x0000660002007a10 */ /* 0x040fe40007ffe0ff */
[----:B0-----:R-:W-:-:S04]  /*34040*/  LEA R8, P6, R2, R20, 0x1 ;  /* 0x0000001402087211 */ /* 0x001fc800078c08ff */
[----:B------:R-:W-:Y:S02]  /*34050*/  LEA.HI.X.SX32 R9, R2, R3, 0x1, P6 ;  /* 0x0000000302097211 */ /* 0x000fe400030f0eff */
[C---:B------:R-:W-:Y:S02]  /*34060*/  IADD3 R12, R28.reuse, 0xcc, RZ ;  /* 0x000000cc1c0c7810 */ /* 0x040fe40007ffe0ff */
[----:B------:R-:W-:-:S04]  /*34070*/  IADD3 R13, R28, 0xca, RZ ;  /* 0x000000ca1c0d7810 */ /* 0x000fc80007ffe0ff */
[----:B------:R-:W-:Y:S01]  /*34080*/  ISETP.LT.AND P3, PT, R13, c[0x0][0x17c], !P0 ;  /* 0x00005f000d007a0c */ /* 0x000fe20004761270 */
[----:B----4-:R0:W-:Y:S01]  /*34090*/  @P2 STG.E.U16 [R4.64], R16 ;  /* 0x0000001004002986 */ /* 0x0101e2000c101506 */
[----:B------:R-:W-:Y:S02]  /*340a0*/  PRMT R2, R16, 0x7632, R2 ;  /* 0x0000763210027816 */ /* 0x000fe40000000002 */
[----:B0-----:R-:W-:Y:S01]  /*340b0*/  IADD3 R4, R28, 0xcb, RZ ;  /* 0x000000cb1c047810 */ /* 0x001fe20007ffe0ff */
[----:B------:R-:W4:Y:S03]  /*340c0*/  LDL.LU R16, [R1+0x98] ;  /* 0x0000980001107983 */ /* 0x000f260000300800 */
[----:B------:R-:W-:Y:S02]  /*340d0*/  ISETP.LT.AND P2, PT, R4, c[0x0][0x17c], !P0 ;  /* 0x00005f0004007a0c */ /* 0x000fe40004741270 */
[C---:B------:R-:W-:Y:S01]  /*340e0*/  LEA R4, P6, R0.reuse, R20, 0x1 ;  /* 0x0000001400047211 */ /* 0x040fe200078c08ff */
[----:B------:R0:W-:Y:S03]  /*340f0*/  @P1 STG.E.U16 [R8.64], R2 ;  /* 0x0000000208001986 */ /* 0x0001e6000c101506 */
[----:B------:R-:W-:-:S02]  /*34100*/  LEA.HI.X.SX32 R5, R0, R3, 0x1, P6 ;  /* 0x0000000300057211 */ /* 0x000fc400030f0eff */
[----:B------:R-:W-:Y:S02]  /*34110*/  ISETP.LT.AND P1, PT, R12, c[0x0][0x17c], !P0 ;  /* 0x00005f000c007a0c */ /* 0x000fe40004721270 */
[----:B0-----:R-:W-:Y:S02]  /*34120*/  IADD3 R2, R0, c[0x0][0x198], RZ ;  /* 0x0000660000027a10 */ /* 0x001fe40007ffe0ff */
[----:B------:R-:W-:Y:S02]  /*34130*/  IADD3 R9, R28, 0xcd, RZ ;  /* 0x000000cd1c097810 */ /* 0x000fe40007ffe0ff */
[C---:B------:R-:W-:Y:S02]  /*34140*/  LEA R8, P6, R2.reuse, R20, 0x1 ;  /* 0x0000001402087211 */ /* 0x040fe400078c08ff */
[----:B------:R-:W-:Y:S01]  /*34150*/  IADD3 R0, R2, c[0x0][0x198], RZ ;  /* 0x0000660002007a10 */ /* 0x000fe20007ffe0ff */
[----:B---3--:R0:W-:Y:S01]  /*34160*/  @P5 STG.E.U16 [R4.64], R21 ;  /* 0x0000001504005986 */ /* 0x0081e2000c101506 */
[----:B------:R-:W-:-:S02]  /*34170*/  PRMT R12, R21, 0x7632, R12 ;  /* 0x00007632150c7816 */ /* 0x000fc4000000000c */
[----:B------:R-:W-:Y:S02]  /*34180*/  ISETP.LT.AND P5, PT, R9, c[0x0][0x17c], !P0 ;  /* 0x00005f0009007a0c */ /* 0x000fe400047a1270 */
[----:B------:R-:W-:Y:S02]  /*34190*/  LEA.HI.X.SX32 R9, R2, R3, 0x1, P6 ;  /* 0x0000000302097211 */ /* 0x000fe400030f0eff */
[C---:B------:R-:W-:Y:S01]  /*341a0*/  IADD3 R2, R0.reuse, c[0x0][0x198], RZ ;  /* 0x0000660000027a10 */ /* 0x040fe20007ffe0ff */
[----:B0-----:R-:W3:Y:S01]  /*341b0*/  LDL.LU R21, [R1+0x18] ;  /* 0x0000180001157983 */ /* 0x001ee20000300800 */
[----:B------:R-:W-:-:S03]  /*341c0*/  LEA R4, P6, R0, R20, 0x1 ;  /* 0x0000001400047211 */ /* 0x000fc600078c08ff */
[----:B------:R0:W-:Y:S01]  /*341d0*/  @P4 STG.E.U16 [R8.64], R12 ;  /* 0x0000000c08004986 */ /* 0x0001e2000c101506 */
[-C--:B------:R-:W-:Y:S02]  /*341e0*/  LEA.HI.X.SX32 R5, R0, R3.reuse, 0x1, P6 ;  /* 0x0000000300057211 */ /* 0x080fe400030f0eff */
[C---:B------:R-:W-:Y:S02]  /*341f0*/  IADD3 R0, R2.reuse, c[0x0][0x198], RZ ;  /* 0x0000660002007a10 */ /* 0x040fe40007ffe0ff */
[C---:B0-----:R-:W-:Y:S01]  /*34200*/  LEA R8, P6, R2.reuse, R20, 0x1 ;  /* 0x0000001402087211 */ /* 0x041fe200078c08ff */
[----:B--2---:R0:W-:Y:S03]  /*34210*/  @P3 STG.E.U16 [R4.64], R29 ;  /* 0x0000001d04003986 */ /* 0x0041e6000c101506 */
[----:B------:R-:W-:Y:S02]  /*34220*/  LEA.HI.X.SX32 R9, R2, R3, 0x1, P6 ;  /* 0x0000000302097211 */ /* 0x000fe400030f0eff */
[----:B------:R-:W-:-:S02]  /*34230*/  PRMT R2, R29, 0x7632, R2 ;  /* 0x000076321d027816 */ /* 0x000fc40000000002 */
[----:B0-----:R-:W2:Y:S01]  /*34240*/  LDL.LU R29, [R1+0x78] ;  /* 0x00007800011d7983 */ /* 0x001ea20000300800 */
[----:B------:R-:W-:-:S04]  /*34250*/  IADD3 R4, R28, 0xcf, RZ ;  /* 0x000000cf1c047810 */ /* 0x000fc80007ffe0ff */
[----:B------:R-:W-:Y:S02]  /*34260*/  ISETP.LT.AND P3, PT, R4, c[0x0][0x17c], !P0 ;  /* 0x00005f0004007a0c */ /* 0x000fe40004761270 */
[----:B------:R-:W-:Y:S01]  /*34270*/  LEA R4, P6, R0, R20, 0x1 ;  /* 0x0000001400047211 */ /* 0x000fe200078c08ff */
[----:B------:R0:W-:Y:S01]  /*34280*/  @P2 STG.E.U16 [R8.64], R2 ;  /* 0x0000000208002986 */ /* 0x0001e2000c101506 */
[----:B------:R-:W-:Y:S02]  /*34290*/  IADD3 R12, R28, 0xd0, RZ ;  /* 0x000000d01c0c7810 */ /* 0x000fe40007ffe0ff */
[----:B------:R-:W-:Y:S02]  /*342a0*/  LEA.HI.X.SX32 R5, R0, R3, 0x1, P6 ;  /* 0x0000000300057211 */ /* 0x000fe400030f0eff */
[----:B------:R-:W-:Y:S02]  /*342b0*/  IADD3 R13, R28, 0xce, RZ ;  /* 0x000000ce1c0d7810 */ /* 0x000fe40007ffe0ff */
[----:B------:R-:W-:-:S02]  /*342c0*/  ISETP.LT.AND P2, PT, R12, c[0x0][0x17c], !P0 ;  /* 0x00005f000c007a0c */ /* 0x000fc40004741270 */
[----:B0-----:R-:W-:Y:S02]  /*342d0*/  IADD3 R2, R0, c[0x0][0x198], RZ ;  /* 0x0000660000027a10 */ /* 0x001fe40007ffe0ff */
[----:B------:R-:W-:Y:S02]  /*342e0*/  IADD3 R9, R28, 0xd1, RZ ;  /* 0x000000d11c097810 */ /* 0x000fe40007ffe0ff */
[C---:B------:R-:W-:Y:S02]  /*342f0*/  LEA R8, P6, R2.reuse, R20, 0x1 ;  /* 0x0000001402087211 */ /* 0x040fe400078c08ff */
[----:B------:R-:W-:Y:S02]  /*34300*/  ISETP.LT.AND P4, PT, R13, c[0x0][0x17c], !P0 ;  /* 0x00005f000d007a0c */ /* 0x000fe40004781270 */
[----:B------:R-:W-:Y:S01]  /*34310*/  IADD3 R0, R2, c[0x0][0x198], RZ ;  /* 0x0000660002007a10 */ /* 0x000fe20007ffe0ff */
[----:B----4-:R0:W-:Y:S01]  /*34320*/  @P1 STG.E.U16 [R4.64], R16 ;  /* 0x0000001004001986 */ /* 0x0101e2000c101506 */
[----:B------:R-:W-:-:S02]  /*34330*/  PRMT R12, R16, 0x7632, R12 ;  /* 0x00007632100c7816 */ /* 0x000fc4000000000c */
[----:B------:R-:W-:Y:S02]  /*34340*/  ISETP.LT.AND P1, PT, R9, c[0x0][0x17c], !P0 ;  /* 0x00005f0009007a0c */ /* 0x000fe40004721270 */
[----:B------:R-:W-:Y:S02]  /*34350*/  LEA.HI.X.SX32 R9, R2, R3, 0x1, P6 ;  /* 0x0000000302097211 */ /* 0x000fe400030f0eff */
[C---:B------:R-:W-:Y:S01]  /*34360*/  IADD3 R2, R0.reuse, c[0x0][0x198], RZ ;  /* 0x0000660000027a10 */ /* 0x040fe20007ffe0ff */
[----:B0-----:R-:W4:Y:S01]  /*34370*/  LDL.LU R16, [R1+0x48] ;  /* 0x0000480001107983 */ /* 0x001f220000300800 */
[----:B------:R-:W-:-:S03]  /*34380*/  LEA R4, P6, R0, R20, 0x1 ;  /* 0x0000001400047211 */ /* 0x000fc600078c08ff */
[----:B------:R0:W-:Y:S01]  /*34390*/  @P5 STG.E.U16 [R8.64], R12 ;  /* 0x0000000c08005986 */ /* 0x0001e2000c101506 */
[----:B------:R-:W-:Y:S02]  /*343a0*/  LEA.HI.X.SX32 R5, R0, R3, 0x1, P6 ;  /* 0x0000000300057211 */ /* 0x000fe400030f0eff */
        /* <DEDUP_REMOVED lines=12> */
[----:B------:R-:W-:-:S03]  /*34470*/  ISETP.LT.AND P3, PT, R12, c[0x0][0x17c], !P0 ;  /* 0x00005f000c007a0c */ /* 0x000fc60004761270 */
[----:B--2---:R0:W-:Y:S01]  /*34480*/  @P2 STG.E.U16 [R4.64], R29 ;  /* 0x0000001d04002986 */ /* 0x0041e2000c101506 */
[----:B------:R-:W-:-:S03]  /*34490*/  PRMT R12, R29, 0x7632, R12 ;  /* 0x000076321d0c7816 */ /* 0x000fc6000000000c */
[----:B0-----:R-:W2:Y:S01]  /*344a0*/  LDL.LU R29, [R1+0x8] ;  /* 0x00000800011d7983 */ /* 0x001ea20000300800 */
[----:B------:R-:W-:Y:S02]  /*344b0*/  IADD3 R2, R0, c[0x0][0x198], RZ ;  /* 0x0000660000027a10 */ /* 0x000fe40007ffe0ff */
[C---:B------:R-:W-:Y:S02]  /*344c0*/  IADD3 R13, R28.reuse, 0xd2, RZ ;  /* 0x000000d21c0d7810 */ /* 0x040fe40007ffe0ff */
[----:B------:R-:W-:Y:S02]  /*344d0*/  IADD3 R9, R28, 0xd5, RZ ;  /* 0x000000d51c097810 */ /* 0x000fe40007ffe0ff */
[C---:B------:R-:W-:Y:S02]  /*344e0*/  LEA R8, P6, R2.reuse, R20, 0x1 ;  /* 0x0000001402087211 */ /* 0x040fe400078c08ff */
[----:B------:R-:W-:Y:S02]  /*344f0*/  ISETP.LT.AND P5, PT, R13, c[0x0][0x17c], !P0 ;  /* 0x00005f000d007a0c */ /* 0x000fe400047a1270 */
[----:B------:R-:W-:-:S02]  /*34500*/  IADD3 R0, R2, c[0x0][0x198], RZ ;  /* 0x0000660002007a10 */ /* 0x000fc40007ffe0ff */
[----:B------:R-:W-:Y:S02]  /*34510*/  ISETP.LT.AND P2, PT, R9, c[0x0][0x17c], !P0 ;  /* 0x00005f0009007a0c */ /* 0x000fe40004741270 */
[-C--:B------:R-:W-:Y:S02]  /*34520*/  LEA.HI.X.SX32 R9, R2, R3.reuse, 0x1, P6 ;  /* 0x0000000302097211 */ /* 0x080fe400030f0eff */
[C---:B------:R-:W-:Y:S02]  /*34530*/  LEA R4, P6, R0.reuse, R20, 0x1 ;  /* 0x0000001400047211 */ /* 0x040fe400078c08ff */
[C---:B------:R-:W-:Y:S02]  /*34540*/  IADD3 R2, R0.reuse, c[0x0][0x198], RZ ;  /* 0x0000660000027a10 */ /* 0x040fe40007ffe0ff */
[----:B------:R-:W-:Y:S01]  /*34550*/  LEA.HI.X.SX32 R5, R0, R3, 0x1, P6 ;  /* 0x0000000300057211 */ /* 0x000fe200030f0eff */
[----:B------:R0:W-:Y:S01]  /*34560*/  @P1 STG.E.U16 [R8.64], R12 ;  /* 0x0000000c08001986 */ /* 0x0001e2000c101506 */
[----:B------:R-:W-:-:S02]  /*34570*/  IADD3 R0, R2, c[0x0][0x198], RZ ;  /* 0x0000660002007a10 */ /* 0x000fc40007ffe0ff */
[----:B0-----:R-:W-:-:S04]  /*34580*/  LEA R8, P6, R2, R20, 0x1 ;  /* 0x0000001402087211 */ /* 0x001fc800078c08ff */
[----:B------:R-:W-:Y:S02]  /*34590*/  LEA.HI.X.SX32 R9, R2, R3, 0x1, P6 ;  /* 0x0000000302097211 */ /* 0x000fe400030f0eff */
[C---:B------:R-:W-:Y:S02]  /*345a0*/  IADD3 R13, R28.reuse, 0xd6, RZ ;  /* 0x000000d61c0d7810 */ /* 0x040fe40007ffe0ff */
[----:B------:R-:W-:Y:S02]  /*345b0*/  IADD3 R12, R28, 0xd8, RZ ;  /* 0x000000d81c0c7810 */ /* 0x000fe40007ffe0ff */
[----:B------:R-:W-:Y:S01]  /*345c0*/  ISETP.LT.AND P1, PT, R13, c[0x0][0x17c], !P0 ;  /* 0x00005f000d007a0c */ /* 0x000fe20004721270 */
[----:B----4-:R0:W-:Y:S01]  /*345d0*/  @P5 STG.E.U16 [R4.64], R16 ;  /* 0x0000001004005986 */ /* 0x0101e2000c101506 */
[----:B------:R-:W-:Y:S02]  /*345e0*/  PRMT R2, R16, 0x7632, R2 ;  /* 0x0000763210027816 */ /* 0x000fe40000000002 */
[----:B0-----:R-:W-:-:S03]  /*345f0*/  IADD3 R4, R28, 0xd7, RZ ;  /* 0x000000d71c047810 */ /* 0x001fc60007ffe0ff */
[----:B------:R0:W-:Y:S01]  /*34600*/  @P4 STG.E.U16 [R8.64], R2 ;  /* 0x0000000208004986 */ /* 0x0001e2000c101506 */
[----:B------:R-:W-:Y:S02]  /*34610*/  ISETP.LT.AND P5, PT, R4, c[0x0][0x17c], !P0 ;  /* 0x00005f0004007a0c */ /* 0x000fe400047a1270 */
[----:B------:R-:W-:-:S04]  /*34620*/  LEA R4, P6, R0, R20, 0x1 ;  /* 0x0000001400047211 */ /* 0x000fc800078c08ff */
[C---:B------:R-:W-:Y:S02]  /*34630*/  LEA.HI.X.SX32 R5, R0.reuse, R3, 0x1, P6 ;  /* 0x0000000300057211 */ /* 0x040fe400030f0eff */
[----:B0-----:R-:W-:Y:S02]  /*34640*/  IADD3 R2, R0, c[0x0][0x198], RZ ;  /* 0x0000660000027a10 */ /* 0x001fe40007ffe0ff */
[----:B------:R-:W-:Y:S02]  /*34650*/  IADD3 R9, R28, 0xd9, RZ ;  /* 0x000000d91c097810 */ /* 0x000fe40007ffe0ff */
[C---:B------:R-:W-:Y:S02]  /*34660*/  LEA R8, P6, R2.reuse, R20, 0x1 ;  /* 0x0000001402087211 */ /* 0x040fe400078c08ff */
[----:B------:R-:W-:Y:S02]  /*34670*/  IADD3 R0, R2, c[0x0][0x198], RZ ;  /* 0x0000660002007a10 */ /* 0x000fe40007ffe0ff */
[----:B------:R-:W-:Y:S01]  /*34680*/  ISETP.LT.AND P4, PT, R12, c[0x0][0x17c], !P0 ;  /* 0x00005f000c007a0c */ /* 0x000fe20004781270 */
[----:B---3--:R0:W-:Y:S01]  /*34690*/  @P3 STG.E.U16 [R4.64], R21 ;  /* 0x0000001504003986 */ /* 0x0081e2000c101506 */
[----:B------:R-:W-:-:S02]  /*346a0*/  ISETP.LT.AND P3, PT, R9, c[0x0][0x17c], !P0 ;  /* 0x00005f0009007a0c */ /* 0x000fc40004761270 */
[-C--:B------:R-:W-:Y:S02]  /*346b0*/  LEA.HI.X.SX32 R9, R2, R3.reuse, 0x1, P6 ;  /* 0x0000000302097211 */ /* 0x080fe400030f0eff */
[----:B------:R-:W-:Y:S02]  /*346c0*/  PRMT R12, R21, 0x7632, R12 ;  /* 0x00007632150c7816 */ /* 0x000fe4000000000c */
[C---:B------:R-:W-:Y:S02]  /*346d0*/  IADD3 R2, R0.reuse, c[0x0][0x198], RZ ;  /* 0x0000660000027a10 */ /* 0x040fe40007ffe0ff */
[C---:B0-----:R-:W-:Y:S01]  /*346e0*/  LEA R4, P6, R0.reuse, R20, 0x1 ;  /* 0x0000001400047211 */ /* 0x041fe200078c08ff */
[----:B------:R0:W-:Y:S03]  /*346f0*/  @P2 STG.E.U16 [R8.64], R12 ;  /* 0x0000000c08002986 */ /* 0x0001e6000c101506 */
[----:B------:R-:W-:-:S02]  /*34700*/  LEA.HI.X.SX32 R5, R0, R3, 0x1, P6 ;  /* 0x0000000300057211 */ /* 0x000fc400030f0eff */
[C---:B------:R-:W-:Y:S02]  /*34710*/  IADD3 R0, R2.reuse, c[0x0][0x198], RZ ;  /* 0x0000660002007a10 */ /* 0x040fe40007ffe0ff */
[C---:B0-----:R-:W-:Y:S01]  /*34720*/  LEA R8, P6, R2.reuse, R20, 0x1 ;  /* 0x0000001402087211 */ /* 0x041fe200078c08ff */
[----:B--2---:R0:W-:Y:S03]  /*34730*/  @P1 STG.E.U16 [R4.64], R29 ;  /* 0x0000001d04001986 */ /* 0x0041e6000c101506 */
[----:B------:R-:W-:Y:S02]  /*34740*/  LEA.HI.X.SX32 R9, R2, R3, 0x1, P6 ;  /* 0x0000000302097211 */ /* 0x000fe400030f0eff */
[----:B------:R-:W-:Y:S02]  /*34750*/  PRMT R2, R29, 0x7632, R2 ;  /* 0x000076321d027816 */ /* 0x000fe40000000002 */
[----:B0-----:R-:W2:Y:S01]  /*34760*/  LDL.LU R29, [R1+0x5c] ;  /* 0x00005c00011d7983 */ /* 0x001ea20000300800 */
[----:B------:R-:W-:-:S03]  /*34770*/  IADD3 R4, R28, 0xdb, RZ ;  /* 0x000000db1c047810 */ /* 0x000fc60007ffe0ff */
[----:B------:R0:W-:Y:S01]  /*34780*/  @P5 STG.E.U16 [R8.64], R2 ;  /* 0x0000000208005986 */ /* 0x0001e2000c101506 */
[----:B------:R-:W-:Y:S02]  /*34790*/  ISETP.LT.AND P1, PT, R4, c[0x0][0x17c], !P0 ;  /* 0x00005f0004007a0c */ /* 0x000fe40004721270 */
[----:B------:R-:W-:Y:S01]  /*347a0*/  LEA R4, P6, R0, R20, 0x1 ;  /* 0x0000001400047211 */ /* 0x000fe200078c08ff */
[----:B------:R-:W3:Y:S01]  /*347b0*/  LDL.LU R16, [R1+0x6c] ;  /* 0x00006c0001107983 */ /* 0x000ee20000300800 */
[----:B------:R-:W-:Y:S02]  /*347c0*/  IADD3 R13, R28, 0xda, RZ ;  /* 0x000000da1c0d7810 */ /* 0x000fe40007ffe0ff */
[C---:B------:R-:W-:Y:S01]  /*347d0*/  LEA.HI.X.SX32 R5, R0.reuse, R3, 0x1, P6 ;  /* 0x0000000300057211 */ /* 0x040fe200030f0eff */
[----:B------:R-:W4:Y:S01]  /*347e0*/  LDL.LU R21, [R1+0x3c] ;  /* 0x00003c0001157983 */ /* 0x000f220000300800 */
[----:B0-----:R-:W-:Y:S02]  /*347f0*/  IADD3 R2, R0, c[0x0][0x198], RZ ;  /* 0x0000660000027a10 */ /* 0x001fe40007ffe0ff */
[----:B------:R-:W-:-:S02]  /*34800*/  IADD3 R9, R28, 0xdd, RZ ;  /* 0x000000dd1c097810 */ /* 0x000fc40007ffe0ff */
[C---:B------:R-:W-:Y:S01]  /*34810*/  LEA R8, P6, R2.reuse, R20, 0x1 ;  /* 0x0000001402087211 */ /* 0x040fe200078c08ff */
[----:B------:R0:W-:Y:S01]  /*34820*/  @P4 STG.E.U16 [R4.64], R6 ;  /* 0x0000000604004986 */ /* 0x0001e2000c101506 */
[----:B------:R-:W-:Y:S02]  /*34830*/  ISETP.LT.AND P2, PT, R13, c[0x0][0x17c], !P0 ;  /* 0x00005f000d007a0c */ /* 0x000fe40004741270 */
[C---:B------:R-:W-:Y:S02]  /*34840*/  IADD3 R0, R2.reuse, c[0x0][0x198], RZ ;  /* 0x0000660002007a10 */ /* 0x040fe40007ffe0ff */
[----:B------:R-:W-:Y:S02]  /*34850*/  ISETP.LT.AND P4, PT, R9, c[0x0][0x17c], !P0 ;  /* 0x00005f0009007a0c */ /* 0x000fe40004781270 */
[----:B------:R-:W-:Y:S02]  /*34860*/  LEA.HI.X.SX32 R9, R2, R3, 0x1, P6 ;  /* 0x0000000302097211 */ /* 0x000fe400030f0eff */
[----:B------:R-:W-:-:S02]  /*34870*/  IADD3 R2, R0, c[0x0][0x198], RZ ;  /* 0x0000660000027a10 */ /* 0x000fc40007ffe0ff */
[-C--:B0-----:R-:W-:Y:S02]  /*34880*/  LEA R4, P6, R0, R20.reuse, 0x1 ;  /* 0x0000001400047211 */ /* 0x081fe400078c08ff */
[----:B------:R-:W-:Y:S02]  /*34890*/  PRMT R6, R6, 0x7632, R6 ;  /* 0x0000763206067816 */ /* 0x000fe40000000006 */
[----:B------:R-:W-:Y:S02]  /*348a0*/  IADD3 R12, R28, 0xdc, RZ ;  /* 0x000000dc1c0c7810 */ /* 0x000fe40007ffe0ff */
[----:B------:R-:W-:Y:S01]  /*348b0*/  LEA.HI.X.SX32 R5, R0, R3, 0x1, P6 ;  /* 0x0000000300057211 */ /* 0x000fe200030f0eff */
[----:B------:R0:W-:Y:S01]  /*348c0*/  @P3 STG.E.U16 [R8.64], R6 ;  /* 0x0000000608003986 */ /* 0x0001e2000c101506 */
[----:B------:R-:W-:Y:S02]  /*348d0*/  ISETP.LT.AND P5, PT, R12, c[0x0][0x17c], !P0 ;  /* 0x00005f000c007a0c */ /* 0x000fe400047a1270 */
[C---:B------:R-:W-:Y:S01]  /*348e0*/  IADD3 R0, R2.reuse, c[0x0][0x198], RZ ;  /* 0x0000660002007a10 */ /* 0x040fe20007ffe0ff */
[----:B------:R1:W-:Y:S01]  /*348f0*/  @P2 STG.E.U16 [R4.64], R10 ;  /* 0x0000000a04002986 */ /* 0x0003e2000c101506 */
[----:B0-----:R-:W-:-:S04]  /*34900*/  LEA R8, P6, R2, R20, 0x1 ;  /* 0x0000001402087211 */ /* 0x001fc800078c08ff */
[----:B------:R-:W-:Y:S02]  /*34910*/  LEA.HI.X.SX32 R9, R2, R3, 0x1, P6 ;  /* 0x0000000302097211 */ /* 0x000fe400030f0eff */
[----:B-1----:R-:W-:Y:S02]  /*34920*/  PRMT R5, R10, 0x7632, R5 ;  /* 0x000076320a057816 */ /* 0x002fe40000000005 */
[C---:B------:R-:W-:Y:S02]  /*34930*/  LEA R4, P6, R0.reuse, R20, 0x1 ;  /* 0x0000001400047211 */ /* 0x040fe400078c08ff */
[----:B------:R-:W-:Y:S01]  /*34940*/  IADD3 R2, R0, c[0x0][0x198], RZ ;  /* 0x0000660000027a10 */ /* 0x000fe20007ffe0ff */
[----:B------:R0:W-:Y:S01]  /*34950*/  @P1 STG.E.U16 [R8.64], R5 ;  /* 0x0000000508001986 */ /* 0x0001e2000c101506 */
[----:B------:R-:W-:-:S04]  /*34960*/  IADD3 R12, R28, 0xde, RZ ;  /* 0x000000de1c0c7810 */ /* 0x000fc80007ffe0ff */
[----:B------:R-:W-:Y:S02]  /*34970*/  ISETP.LT.AND P3, PT, R12, c[0x0][0x17c], !P0 ;  /* 0x00005f000c007a0c */ /* 0x000fe40004761270 */
[----:B------:R-:W-:Y:S02]  /*34980*/  IADD3 R12, R28, 0xdf, RZ ;  /* 0x000000df1c0c7810 */ /* 0x000fe40007ffe0ff */
[-C--:B0-----:R-:W-:Y:S02]  /*34990*/  LEA.HI.X.SX32 R5, R0, R3.reuse, 0x1, P6 ;  /* 0x0000000300057211 */ /* 0x081fe400030f0eff */
[C---:B------:R-:W-:Y:S02]  /*349a0*/  LEA R8, P6, R2.reuse, R20, 0x1 ;  /* 0x0000001402087211 */ /* 0x040fe400078c08ff */
[C---:B------:R-:W-:Y:S01]  /*349b0*/  IADD3 R0, R2.reuse, c[0x0][0x198], RZ ;  /* 0x0000660002007a10 */ /* 0x040fe20007ffe0ff */
[----:B------:R0:W-:Y:S01]  /*349c0*/  @P5 STG.E.U16 [R4.64], R14 ;  /* 0x0000000e04005986 */ /* 0x0001e2000c101506 */
[----:B------:R-:W-:-:S02]  /*349d0*/  LEA.HI.X.SX32 R9, R2, R3, 0x1, P6 ;  /* 0x0000000302097211 */ /* 0x000fc400030f0eff */
[----:B------:R-:W-:Y:S02]  /*349e0*/  PRMT R10, R14, 0x7632, R10 ;  /* 0x000076320e0a7816 */ /* 0x000fe4000000000a */
[----:B------:R-:W-:Y:S02]  /*349f0*/  ISETP.LT.AND P2, PT, R12, c[0x0][0x17c], !P0 ;  /* 0x00005f000c007a0c */ /* 0x000fe40004741270 */
[C---:B------:R-:W-:Y:S02]  /*34a00*/  IADD3 R2, R0.reuse, c[0x0][0x198], RZ ;  /* 0x0000660000027a10 */ /* 0x040fe40007ffe0ff */
[----:B0-----:R-:W-:Y:S01]  /*34a10*/  LEA R4, P6, R0, R20, 0x1 ;  /* 0x0000001400047211 */ /* 0x001fe200078c08ff */
[----:B------:R0:W-:Y:S01]  /*34a20*/  @P4 STG.E.U16 [R8.64], R10 ;  /* 0x0000000a08004986 */ /* 0x0001e2000c101506 */
[----:B------:R-:W-:Y:S02]  /*34a30*/  IADD3 R12, R28, 0xe0, RZ ;  /* 0x000000e01c0c7810 */ /* 0x000fe40007ffe0ff */
[----:B------:R-:W-:-:S02]  /*34a40*/  LEA.HI.X.SX32 R5, R0, R3, 0x1, P6 ;  /* 0x0000000300057211 */ /* 0x000fc400030f0eff */
[----:B------:R-:W-:Y:S02]  /*34a50*/  ISETP.LT.AND P1, PT, R12, c[0x0][0x17c], !P0 ;  /* 0x00005f000c007a0c */ /* 0x000fe40004721270 */
[C---:B------:R-:W-:Y:S01]  /*34a60*/  IADD3 R0, R2.reuse, c[0x0][0x198], RZ ;  /* 0x0000660002007a10 */ /* 0x040fe20007ffe0ff */
[----:B------:R1:W-:Y:S01]  /*34a70*/  @P3 STG.E.U16 [R4.64], R18 ;  /* 0x0000001204003986 */ /* 0x0003e2000c101506 */
[----:B0-----:R-:W-:-:S04]  /*34a80*/  LEA R8, P6, R2, R20, 0x1 ;  /* 0x0000001402087211 */ /* 0x001fc800078c08ff */
[----:B------:R-:W-:Y:S02]  /*34a90*/  LEA.HI.X.SX32 R9, R2, R3, 0x1, P6 ;  /* 0x0000000302097211 */ /* 0x000fe400030f0eff */
[----:B-1----:R-:W-:Y:S02]  /*34aa0*/  PRMT R5, R18, 0x7632, R5 ;  /* 0x0000763212057816 */ /* 0x002fe40000000005 */
[----:B------:R-:W-:-:S03]  /*34ab0*/  LEA R4, P6, R0, R20, 0x1 ;  /* 0x0000001400047211 */ /* 0x000fc600078c08ff */
[----:B------:R0:W-:Y:S01]  /*34ac0*/  @P2 STG.E.U16 [R8.64], R5 ;  /* 0x0000000508002986 */ /* 0x0001e2000c101506 */
[C---:B------:R-:W-:Y:S02]  /*34ad0*/  IADD3 R10, R0.reuse, c[0x0][0x198], RZ ;  /* 0x00006600000a7a10 */ /* 0x040fe40007ffe0ff */
[----:B0-----:R-:W-:Y:S02]  /*34ae0*/  LEA.HI.X.SX32 R5, R0, R3, 0x1, P6 ;  /* 0x0000000300057211 */ /* 0x001fe400030f0eff */
[----:B--2---:R-:W-:-:S03]  /*34af0*/  PRMT R0, R29, 0x7632, R0 ;  /* 0x000076321d007816 */ /* 0x004fc60000000000 */
[----:B------:R0:W-:Y:S04]  /*34b00*/  @P1 STG.E.U16 [R4.64], R29 ;  /* 0x0000001d04001986 */ /* 0x0001e8000c101506 */
[----:B0-----:R-:W2:Y:S01]  /*34b10*/  LDL.LU R29, [R1+0x8c] ;  /* 0x00008c00011d7983 */ /* 0x001ea20000300800 */
[----:B------:R-:W-:-:S04]  /*34b20*/  IADD3 R6, R28, 0xe1, RZ ;  /* 0x000000e11c067810 */ /* 0x000fc80007ffe0ff */
[----:B------:R-:W-:Y:S02]  /*34b30*/  ISETP.LT.AND P5, PT, R6, c[0x0][0x17c], !P0 ;  /* 0x00005f0006007a0c */ /* 0x000fe400047a1270 */
[C---:B------:R-:W-:Y:S02]  /*34b40*/  IADD3 R6, R28.reuse, 0xe2, RZ ;  /* 0x000000e21c067810 */ /* 0x040fe40007ffe0ff */
[----:B------:R-:W-:Y:S02]  /*34b50*/  IADD3 R2, R28, 0xe4, RZ ;  /* 0x000000e41c027810 */ /* 0x000fe40007ffe0ff */
[----:B------:R-:W-:Y:S02]  /*34b60*/  ISETP.LT.AND P4, PT, R6, c[0x0][0x17c], !P0 ;  /* 0x00005f0006007a0c */ /* 0x000fe40004781270 */
[----:B------:R-:W-:Y:S02]  /*34b70*/  IADD3 R6, R28, 0xe3, RZ ;  /* 0x000000e31c067810 */ /* 0x000fe40007ffe0ff */
[----:B------:R-:W-:-:S02]  /*34b80*/  ISETP.LT.AND P2, PT, R2, c[0x0][0x17c], !P0 ;  /* 0x00005f0002007a0c */ /* 0x000fc40004741270 */
[----:B------:R-:W-:Y:S02]  /*34b90*/  ISETP.LT.AND P3, PT, R6, c[0x0][0x17c], !P0 ;  /* 0x00005f0006007a0c */ /* 0x000fe40004761270 */
[----:B------:R-:W-:Y:S02]  /*34ba0*/  LEA R8, P6, R10, R20, 0x1 ;  /* 0x000000140a087211 */ /* 0x000fe400078c08ff */
[----:B------:R-:W-:Y:S02]  /*34bb0*/  IADD3 R6, R28, 0xe5, RZ ;  /* 0x000000e51c067810 */ /* 0x000fe40007ffe0ff */
        /* <DEDUP_REMOVED lines=11> */
[----:B---3--:R1:W-:Y:S01]  /*34c70*/  @P4 STG.E.U16 [R4.64], R16 ;  /* 0x0000001004004986 */ /* 0x0083e2000c101506 */
[-C--:B0-----:R-:W-:Y:S02]  /*34c80*/  LEA R8, P6, R10, R20.reuse, 0x1 ;  /* 0x000000140a087211 */ /* 0x081fe400078c08ff */
[----:B------:R-:W-:Y:S02]  /*34c90*/  PRMT R12, R16, 0x7632, R12 ;  /* 0x00007632100c7816 */ /* 0x000fe4000000000c */
[----:B------:R-:W-:Y:S02]  /*34ca0*/  LEA.HI.X.SX32 R9, R10, R3, 0x1, P6 ;  /* 0x000000030a097211 */ /* 0x000fe400030f0eff */
[----:B------:R-:W-:Y:S01]  /*34cb0*/  ISETP.LT.AND P4, PT, R6, c[0x0][0x17c], !P0 ;  /* 0x00005f0006007a0c */ /* 0x000fe20004781270 */
[----:B-1----:R-:W3:Y:S01]  /*34cc0*/  LDL.LU R16, [R1+0xbc] ;  /* 0x0000bc0001107983 */ /* 0x002ee20000300800 */
[----:B------:R-:W-:-:S02]  /*34cd0*/  LEA R4, P6, R2, R20, 0x1 ;  /* 0x0000001402047211 */ /* 0x000fc400078c08ff */
[C---:B------:R-:W-:Y:S01]  /*34ce0*/  IADD3 R6, R2.reuse, c[0x0][0x198], RZ ;  /* 0x0000660002067a10 */ /* 0x040fe20007ffe0ff */
[----:B------:R0:W-:Y:S01]  /*34cf0*/  @P3 STG.E.U16 [R8.64], R12 ;  /* 0x0000000c08003986 */ /* 0x0001e2000c101506 */
[----:B------:R-:W-:Y:S02]  /*34d00*/  LEA.HI.X.SX32 R5, R2, R3, 0x1, P6 ;  /* 0x0000000302057211 */ /* 0x000fe400030f0eff */
[C---:B------:R-:W-:Y:S02]  /*34d10*/  IADD3 R2, R6.reuse, c[0x0][0x198], RZ ;  /* 0x0000660006027a10 */ /* 0x040fe40007ffe0ff */
[----:B----4-:R-:W-:Y:S01]  /*34d20*/  PRMT R10, R21, 0x7632, R10 ;  /* 0x00007632150a7816 */ /* 0x010fe2000000000a */
[----:B------:R1:W-:Y:S01]  /*34d30*/  @P2 STG.E.U16 [R4.64], R21 ;  /* 0x0000001504002986 */ /* 0x0003e2000c101506 */
[----:B0-----:R-:W-:-:S04]  /*34d40*/  LEA R8, P6, R6, R20, 0x1 ;  /* 0x0000001406087211 */ /* 0x001fc800078c08ff */
[----:B------:R-:W-:Y:S01]  /*34d50*/  LEA.HI.X.SX32 R9, R6, R3, 0x1, P6 ;  /* 0x0000000306097211 */ /* 0x000fe200030f0eff */
[----:B-1----:R-:W4:Y:S01]  /*34d60*/  LDL.LU R21, [R1+0xac] ;  /* 0x0000ac0001157983 */ /* 0x002f220000300800 */
[----:B------:R-:W-:-:S04]  /*34d70*/  LEA R4, P6, R2, R20, 0x1 ;  /* 0x0000001402047211 */ /* 0x000fc800078c08ff */
[----:B------:R-:W-:Y:S01]  /*34d80*/  LEA.HI.X.SX32 R5, R2, R3, 0x1, P6 ;  /* 0x0000000302057211 */ /* 0x000fe200030f0eff */
[----:B------:R-:W-:Y:S01]  /*34d90*/  @P1 STG.E.U16 [R8.64], R10 ;  /* 0x0000000a08001986 */ /* 0x000fe2000c101506 */
[----:B--2---:R-:W-:-:S03]  /*34da0*/  PRMT R12, R29, 0x7632, R12 ;  /* 0x000076321d0c7816 */ /* 0x004fc6000000000c */
[----:B------:R0:W-:Y:S04]  /*34db0*/  @P5 STG.E.U16 [R4.64], R29 ;  /* 0x0000001d04005986 */ /* 0x0001e8000c101506 */
[----:B0-----:R-:W2:Y:S01]  /*34dc0*/  LDL.LU R29, [R1+0x9c] ;  /* 0x00009c00011d7983 */ /* 0x001ea20000300800 */
[----:B------:R-:W-:Y:S02]  /*34dd0*/  IADD3 R6, R2, c[0x0][0x198], RZ ;  /* 0x0000660002067a10 */ /* 0x000fe40007ffe0ff */
[----:B------:R-:W-:Y:S01]  /*34de0*/  IADD3 R0, R28, 0xe8, RZ ;  /* 0x000000e81c007810 */ /* 0x000fe20007ffe0ff */
[----:B------:R-:W2:Y:S01]  /*34df0*/  LDL.LU R25, [R1+0x1c] ;  /* 0x00001c0001197983 */ /* 0x000ea20000300800 */
[----:B------:R-:W-:Y:S02]  /*34e00*/  LEA R8, P6, R6, R20, 0x1 ;  /* 0x0000001406087211 */ /* 0x000fe400078c08ff */
[----:B------:R-:W-:-:S02]  /*34e10*/  ISETP.LT.AND P3, PT, R0, c[0x0][0x17c], !P0 ;  /* 0x00005f0000007a0c */ /* 0x000fc40004761270 */
[----:B------:R-:W-:Y:S02]  /*34e20*/  IADD3 R2, R6, c[0x0][0x198], RZ ;  /* 0x0000660006027a10 */ /* 0x000fe40007ffe0ff */
[----:B------:R-:W-:Y:S02]  /*34e30*/  IADD3 R0, R28, 0xe9, RZ ;  /* 0x000000e91c007810 */ /* 0x000fe40007ffe0ff */
[----:B------:R-:W-:Y:S02]  /*34e40*/  LEA.HI.X.SX32 R9, R6, R3, 0x1, P6 ;  /* 0x0000000306097211 */ /* 0x000fe400030f0eff */
[----:B------:R-:W-:Y:S02]  /*34e50*/  LEA R4, P6, R2, R20, 0x1 ;  /* 0x0000001402047211 */ /* 0x000fe400078c08ff */
[----:B------:R-:W-:Y:S02]  /*34e60*/  ISETP.LT.AND P2, PT, R0, c[0x0][0x17c], !P0 ;  /* 0x00005f0000007a0c */ /* 0x000fe40004741270 */
[----:B------:R-:W-:-:S02]  /*34e70*/  IADD3 R6, R2, c[0x0][0x198], RZ ;  /* 0x0000660002067a10 */ /* 0x000fc40007ffe0ff */
[----:B------:R-:W-:Y:S01]  /*34e80*/  IADD3 R0, R28, 0xea, RZ ;  /* 0x000000ea1c007810 */ /* 0x000fe20007ffe0ff */
[----:B------:R0:W-:Y:S01]  /*34e90*/  @P4 STG.E.U16 [R8.64], R12 ;  /* 0x0000000c08004986 */ /* 0x0001e2000c101506 */
[----:B------:R-:W-:Y:S02]  /*34ea0*/  LEA.HI.X.SX32 R5, R2, R3, 0x1, P6 ;  /* 0x0000000302057211 */ /* 0x000fe400030f0eff */
[----:B------:R-:W-:Y:S02]  /*34eb0*/  ISETP.LT.AND P1, PT, R0, c[0x0][0x17c], !P0 ;  /* 0x00005f0000007a0c */ /* 0x000fe40004721270 */
[----:B------:R-:W-:Y:S02]  /*34ec0*/  IADD3 R2, R6, c[0x0][0x198], RZ ;  /* 0x0000660006027a10 */ /* 0x000fe40007ffe0ff */
[----:B------:R-:W-:Y:S02]  /*34ed0*/  IADD3 R0, R28, 0xeb, RZ ;  /* 0x000000eb1c007810 */ /* 0x000fe40007ffe0ff */
[----:B0-----:R-:W-:-:S02]  /*34ee0*/  LEA R8, P6, R6, R20, 0x1 ;  /* 0x0000001406087211 */ /* 0x001fc400078c08ff */
[----:B------:R-:W-:Y:S02]  /*34ef0*/  ISETP.LT.AND P5, PT, R0, c[0x0][0x17c], !P0 ;  /* 0x00005f0000007a0c */ /* 0x000fe400047a1270 */
[----:B------:R-:W-:Y:S02]  /*34f00*/  LEA.HI.X.SX32 R9, R6, R3, 0x1, P6 ;  /* 0x0000000306097211 */ /* 0x000fe400030f0eff */
[----:B---3--:R-:W-:Y:S01]  /*34f10*/  PRMT R10, R16, 0x7632, R10 ;  /* 0x00007632100a7816 */ /* 0x008fe2000000000a */
[----:B------:R0:W-:Y:S01]  /*34f20*/  @P3 STG.E.U16 [R4.64], R16 ;  /* 0x0000001004003986 */ /* 0x0001e2000c101506 */
[----:B------:R-:W-:Y:S02]  /*34f30*/  IADD3 R6, R2, c[0x0][0x198], RZ ;  /* 0x0000660002067a10 */ /* 0x000fe40007ffe0ff */
[----:B------:R-:W-:Y:S01]  /*34f40*/  IADD3 R0, R28, 0xec, RZ ;  /* 0x000000ec1c007810 */ /* 0x000fe20007ffe0ff */
[----:B------:R1:W-:Y:S01]  /*34f50*/  @P2 STG.E.U16 [R8.64], R10 ;  /* 0x0000000a08002986 */ /* 0x0003e2000c101506 */
[----:B0-----:R-:W-:-:S02]  /*34f60*/  LEA R4, P6, R2, R20, 0x1 ;  /* 0x0000001402047211 */ /* 0x001fc400078c08ff */
[----:B------:R-:W-:Y:S02]  /*34f70*/  ISETP.LT.AND P4, PT, R0, c[0x0][0x17c], !P0 ;  /* 0x00005f0000007a0c */ /* 0x000fe40004781270 */
[-C--:B------:R-:W-:Y:S02]  /*34f80*/  LEA.HI.X.SX32 R5, R2, R3.reuse, 0x1, P6 ;  /* 0x0000000302057211 */ /* 0x080fe400030f0eff */
[C---:B-1----:R-:W-:Y:S02]  /*34f90*/  LEA R8, P6, R6.reuse, R20, 0x1 ;  /* 0x0000001406087211 */ /* 0x042fe400078c08ff */
[C---:B------:R-:W-:Y:S01]  /*34fa0*/  IADD3 R2, R6.reuse, c[0x0][0x198], RZ ;  /* 0x0000660006027a10 */ /* 0x040fe20007ffe0ff */
[----:B----4-:R0:W-:Y:S01]  /*34fb0*/  @P1 STG.E.U16 [R4.64], R21 ;  /* 0x0000001504001986 */ /* 0x0101e2000c101506 */
[----:B------:R-:W-:Y:S02]  /*34fc0*/  LEA.HI.X.SX32 R9, R6, R3, 0x1, P6 ;  /* 0x0000000306097211 */ /* 0x000fe400030f0eff */
[----:B------:R-:W-:-:S02]  /*34fd0*/  PRMT R12, R21, 0x7632, R12 ;  /* 0x00007632150c7816 */ /* 0x000fc4000000000c */
[C---:B0-----:R-:W-:Y:S01]  /*34fe0*/  LEA R4, P6, R2.reuse, R20, 0x1 ;  /* 0x0000001402047211 */ /* 0x041fe200078c08ff */
[----:B------:R-:W3:Y:S03]  /*34ff0*/  LDL.LU R21, [R1+0x7c] ;  /* 0x00007c0001157983 */ /* 0x000ee60000300800 */
        /* <DEDUP_REMOVED lines=9> */
[-C--:B------:R-:W-:Y:S02]  /*35090*/  LEA R8, P6, R6, R20.reuse, 0x1 ;  /* 0x0000001406087211 */ /* 0x080fe400078c08ff */
[----:B------:R-:W-:Y:S02]  /*350a0*/  ISETP.LT.AND P2, PT, R0, c[0x0][0x17c], !P0 ;  /* 0x00005f0000007a0c */ /* 0x000fe40004741270 */
[----:B------:R-:W-:Y:S02]  /*350b0*/  IADD3 R2, R6, c[0x0][0x198], RZ ;  /* 0x0000660006027a10 */ /* 0x000fe40007ffe0ff */
[----:B------:R-:W-:Y:S02]  /*350c0*/  IADD3 R0, R28, 0xef, RZ ;  /* 0x000000ef1c007810 */ /* 0x000fe40007ffe0ff */
[----:B------:R-:W-:Y:S02]  /*350d0*/  LEA.HI.X.SX32 R9, R6, R3, 0x1, P6 ;  /* 0x0000000306097211 */ /* 0x000fe400030f0eff */
[----:B------:R-:W-:-:S02]  /*350e0*/  LEA R12, P6, R2, R20, 0x1 ;  /* 0x00000014020c7211 */ /* 0x000fc400078c08ff */
[----:B------:R-:W-:Y:S02]  /*350f0*/  ISETP.LT.AND P1, PT, R0, c[0x0][0x17c], !P0 ;  /* 0x00005f0000007a0c */ /* 0x000fe40004721270 */
[----:B------:R-:W-:Y:S02]  /*35100*/  IADD3 R6, R2, c[0x0][0x198], RZ ;  /* 0x0000660002067a10 */ /* 0x000fe40007ffe0ff */
[----:B------:R-:W-:Y:S02]  /*35110*/  IADD3 R0, R28, 0xf0, RZ ;  /* 0x000000f01c007810 */ /* 0x000fe40007ffe0ff */
[----:B------:R-:W-:Y:S02]  /*35120*/  LEA.HI.X.SX32 R13, R2, R3, 0x1, P6 ;  /* 0x00000003020d7211 */ /* 0x000fe400030f0eff */
        /* <DEDUP_REMOVED lines=11> */
[----:B------:R-:W-:Y:S02]  /*351e0*/  PRMT R5, R25, 0x7632, R5 ;  /* 0x0000763219057816 */ /* 0x000fe40000000005 */
[----:B------:R-:W-:Y:S02]  /*351f0*/  ISETP.LT.AND P3, PT, R0, c[0x0][0x17c], !P0 ;  /* 0x00005f0000007a0c */ /* 0x000fe40004761270 */
[----:B------:R-:W-:Y:S02]  /*35200*/  IADD3 R2, R4, c[0x0][0x198], RZ ;  /* 0x0000660004027a10 */ /* 0x000fe40007ffe0ff */
[----:B------:R-:W-:-:S02]  /*35210*/  IADD3 R0, R28, 0xf3, RZ ;  /* 0x000000f31c007810 */ /* 0x000fc40007ffe0ff */
[-C--:B0-----:R-:W-:Y:S01]  /*35220*/  LEA R8, P6, R4, R20.reuse, 0x1 ;  /* 0x0000001404087211 */ /* 0x081fe200078c08ff */
[----:B------:R0:W-:Y:S01]  /*35230*/  @P2 STG.E.U16 [R12.64], R25 ;  /* 0x000000190c002986 */ /* 0x0001e2000c101506 */
[----:B------:R-:W-:Y:S02]  /*35240*/  ISETP.LT.AND P2, PT, R0, c[0x0][0x17c], !P0 ;  /* 0x00005f0000007a0c */ /* 0x000fe40004741270 */
[----:B------:R-:W-:Y:S01]  /*35250*/  LEA.HI.X.SX32 R9, R4, R3, 0x1, P6 ;  /* 0x0000000304097211 */ /* 0x000fe200030f0eff */
[----:B------:R1:W-:Y:S01]  /*35260*/  @P1 STG.E.U16 [R16.64], R5 ;  /* 0x0000000510001986 */ /* 0x0003e2000c101506 */
[----:B------:R-:W-:Y:S02]  /*35270*/  IADD3 R0, R28, 0xf4, RZ ;  /* 0x000000f41c007810 */ /* 0x000fe40007ffe0ff */
[----:B---3--:R-:W-:Y:S02]  /*35280*/  PRMT R6, R21, 0x7632, R6 ;  /* 0x0000763215067816 */ /* 0x008fe40000000006 */
[----:B0-----:R-:W-:-:S02]  /*35290*/  LEA R12, P6, R2, R20, 0x1 ;  /* 0x00000014020c7211 */ /* 0x001fc400078c08ff */
[C---:B-1----:R-:W-:Y:S02]  /*352a0*/  IADD3 R5, R2.reuse, c[0x0][0x198], RZ ;  /* 0x0000660002057a10 */ /* 0x042fe40007ffe0ff */
[----:B------:R-:W-:Y:S02]  /*352b0*/  LEA.HI.X.SX32 R13, R2, R3, 0x1, P6 ;  /* 0x00000003020d7211 */ /* 0x000fe400030f0eff */
[C---:B------:R-:W-:Y:S01]  /*352c0*/  LEA R4, P6, R5.reuse, R20, 0x1 ;  /* 0x0000001405047211 */ /* 0x040fe200078c08ff */
[----:B------:R-:W-:Y:S01]  /*352d0*/  @P5 STG.E.U16 [R22.64], R21 ;  /* 0x0000001516005986 */ /* 0x000fe2000c101506 */
[----:B------:R-:W-:Y:S02]  /*352e0*/  ISETP.LT.AND P1, PT, R0, c[0x0][0x17c], !P0 ;  /* 0x00005f0000007a0c */ /* 0x000fe40004721270 */
[----:B------:R-:W-:Y:S01]  /*352f0*/  IADD3 R2, R5, c[0x0][0x198], RZ ;  /* 0x0000660005027a10 */ /* 0x000fe20007ffe0ff */
[----:B------:R0:W-:Y:S01]  /*35300*/  @P4 STG.E.U16 [R8.64], R6 ;  /* 0x0000000608004986 */ /* 0x0001e2000c101506 */
[----:B------:R-:W-:-:S02]  /*35310*/  IADD3 R0, R28, 0xf5, RZ ;  /* 0x000000f51c007810 */ /* 0x000fc40007ffe0ff */
[----:B------:R-:W-:Y:S02]  /*35320*/  LEA.HI.X.SX32 R5, R5, R3, 0x1, P6 ;  /* 0x0000000305057211 */ /* 0x000fe400030f0eff */
[----:B------:R-:W-:Y:S02]  /*35330*/  ISETP.LT.AND P5, PT, R0, c[0x0][0x17c], !P0 ;  /* 0x00005f0000007a0c */ /* 0x000fe400047a1270 */
[----:B------:R-:W-:Y:S02]  /*35340*/  IADD3 R0, R28, 0xf6, RZ ;  /* 0x000000f61c007810 */ /* 0x000fe40007ffe0ff */
[C---:B0-----:R-:W-:Y:S02]  /*35350*/  LEA R8, P6, R2.reuse, R20, 0x1 ;  /* 0x0000001402087211 */ /* 0x041fe400078c08ff */
[----:B------:R-:W-:Y:S02]  /*35360*/  IADD3 R6, R2, c[0x0][0x198], RZ ;  /* 0x0000660002067a10 */ /* 0x000fe40007ffe0ff */
[----:B------:R-:W-:-:S02]  /*35370*/  ISETP.LT.AND P4, PT, R0, c[0x0][0x17c], !P0 ;  /* 0x00005f0000007a0c */ /* 0x000fc40004781270 */
[----:B------:R-:W-:Y:S02]  /*35380*/  IADD3 R0, R28, 0xf7, RZ ;  /* 0x000000f71c007810 */ /* 0x000fe40007ffe0ff */
[----:B--2---:R-:W-:Y:S01]  /*35390*/  PRMT R9, R29, 0x7632, R9 ;  /* 0x000076321d097816 */ /* 0x004fe20000000009 */
[----:B------:R-:W-:Y:S04]  /*353a0*/  @P3 STG.E.U16 [R12.64], R29 ;  /* 0x0000001d0c003986 */ /* 0x000fe8000c101506 */
[----:B------:R0:W-:Y:S01]  /*353b0*/  @P2 STG.E.U16 [R4.64], R9 ;  /* 0x0000000904002986 */ /* 0x0001e2000c101506 */
[----:B------:R-:W-:Y:S02]  /*353c0*/  ISETP.LT.AND P3, PT, R0, c[0x0][0x17c], !P0 ;  /* 0x00005f0000007a0c */ /* 0x000fe40004761270 */
[----:B0-----:R-:W-:-:S02]  /*353d0*/  LEA.HI.X.SX32 R9, R2, R3, 0x1, P6 ;  /* 0x0000000302097211 */ /* 0x001fc400030f0eff */
[CC--:B------:R-:W-:Y:S02]  /*353e0*/  LEA R16, P6, R6.reuse, R20.reuse, 0x1 ;  /* 0x0000001406107211 */ /* 0x0c0fe400078c08ff */
[C---:B------:R-:W-:Y:S02]  /*353f0*/  IADD3 R2, R6.reuse, c[0x0][0x198], RZ ;  /* 0x0000660006027a10 */ /* 0x040fe40007ffe0ff */
[----:B------:R-:W-:Y:S02]  /*35400*/  PRMT R5, R27, 0x7632, R5 ;  /* 0x000076321b057816 */ /* 0x000fe40000000005 */
[----:B------:R-:W-:Y:S02]  /*35410*/  LEA.HI.X.SX32 R17, R6, R3, 0x1, P6 ;  /* 0x0000000306117211 */ /* 0x000fe400030f0eff */
[C---:B------:R-:W-:Y:S01]  /*35420*/  LEA R4, P6, R2.reuse, R20, 0x1 ;  /* 0x0000001402047211 */ /* 0x040fe200078c08ff */
[----:B------:R-:W-:Y:S01]  /*35430*/  @P1 STG.E.U16 [R8.64], R27 ;  /* 0x0000001b08001986 */ /* 0x000fe2000c101506 */
[----:B------:R-:W-:-:S03]  /*35440*/  IADD3 R6, R2, c[0x0][0x198], RZ ;  /* 0x0000660002067a10 */ /* 0x000fc60007ffe0ff */
[----:B------:R0:W-:Y:S01]  /*35450*/  @P5 STG.E.U16 [R16.64], R5 ;  /* 0x0000000510005986 */ /* 0x0001e2000c101506 */
[----:B------:R-:W-:-:S04]  /*35460*/  IADD3 R0, R28, 0xf8, RZ ;  /* 0x000000f81c007810 */ /* 0x000fc80007ffe0ff */
[----:B------:R-:W-:Y:S02]  /*35470*/  ISETP.LT.AND P2, PT, R0, c[0x0][0x17c], !P0 ;  /* 0x00005f0000007a0c */ /* 0x000fe40004741270 */
[-C--:B0-----:R-:W-:Y:S02]  /*35480*/  LEA.HI.X.SX32 R5, R2, R3.reuse, 0x1, P6 ;  /* 0x0000000302057211 */ /* 0x081fe400030f0eff */
[C---:B------:R-:W-:Y:S02]  /*35490*/  LEA R12, P6, R6.reuse, R20, 0x1 ;  /* 0x00000014060c7211 */ /* 0x040fe400078c08ff */
[----:B------:R-:W-:Y:S02]  /*354a0*/  IADD3 R2, R6, c[0x0][0x198], RZ ;  /* 0x0000660006027a10 */ /* 0x000fe40007ffe0ff */
[----:B------:R-:W-:Y:S02]  /*354b0*/  PRMT R9, R26, 0x7632, R9 ;  /* 0x000076321a097816 */ /* 0x000fe40000000009 */
[----:B------:R-:W-:-:S02]  /*354c0*/  LEA.HI.X.SX32 R13, R6, R3, 0x1, P6 ;  /* 0x00000003060d7211 */ /* 0x000fc400030f0eff */
[----:B------:R-:W-:Y:S02]  /*354d0*/  IADD3 R0, R28, 0xf9, RZ ;  /* 0x000000f91c007810 */ /* 0x000fe40007ffe0ff */
[C---:B------:R-:W-:Y:S01]  /*354e0*/  LEA R8, P6, R2.reuse, R20, 0x1 ;  /* 0x0000001402087211 */ /* 0x040fe200078c08ff */
[----:B------:R-:W-:Y:S01]  /*354f0*/  @P4 STG.E.U16 [R4.64], R26 ;  /* 0x0000001a04004986 */ /* 0x000fe2000c101506 */
[----:B------:R-:W-:Y:S02]  /*35500*/  IADD3 R6, R2, c[0x0][0x198], RZ ;  /* 0x0000660002067a10 */ /* 0x000fe40007ffe0ff */
[----:B------:R-:W-:Y:S01]  /*35510*/  ISETP.LT.AND P1, PT, R0, c[0x0][0x17c], !P0 ;  /* 0x00005f0000007a0c */ /* 0x000fe20004721270 */
[----:B------:R0:W-:Y:S01]  /*35520*/  @P3 STG.E.U16 [R12.64], R9 ;  /* 0x000000090c003986 */ /* 0x0001e2000c101506 */
[----:B------:R-:W-:-:S04]  /*35530*/  IADD3 R0, R28, 0xfa, RZ ;  /* 0x000000fa1c007810 */ /* 0x000fc80007ffe0ff */
[----:B------:R-:W-:Y:S02]  /*35540*/  ISETP.LT.AND P5, PT, R0, c[0x0][0x17c], !P0 ;  /* 0x00005f0000007a0c */ /* 0x000fe400047a1270 */
[-C--:B0-----:R-:W-:Y:S02]  /*35550*/  LEA.HI.X.SX32 R9, R2, R3.reuse, 0x1, P6 ;  /* 0x0000000302097211 */ /* 0x081fe400030f0eff */
[C---:B------:R-:W-:Y:S02]  /*35560*/  LEA R22, P6, R6.reuse, R20, 0x1 ;  /* 0x0000001406167211 */ /* 0x040fe400078c08ff */
[C---:B------:R-:W-:Y:S02]  /*35570*/  IADD3 R2, R6.reuse, c[0x0][0x198], RZ ;  /* 0x0000660006027a10 */ /* 0x040fe40007ffe0ff */
[----:B------:R-:W-:Y:S02]  /*35580*/  LEA.HI.X.SX32 R23, R6, R3, 0x1, P6 ;  /* 0x0000000306177211 */ /* 0x000fe400030f0eff */
[----:B------:R-:W-:-:S02]  /*35590*/  IADD3 R6, R2, c[0x0][0x198], RZ ;  /* 0x0000660002067a10 */ /* 0x000fc40007ffe0ff */
[----:B------:R-:W-:Y:S02]  /*355a0*/  PRMT R5, R7, 0x7632, R5 ;  /* 0x0000763207057816 */ /* 0x000fe40000000005 */
[----:B------:R-:W-:Y:S02]  /*355b0*/  IADD3 R0, R28, 0xfb, RZ ;  /* 0x000000fb1c007810 */ /* 0x000fe40007ffe0ff */
[----:B------:R-:W-:Y:S01]  /*355c0*/  LEA R4, P6, R2, R20, 0x1 ;  /* 0x0000001402047211 */ /* 0x000fe200078c08ff */
[----:B------:R-:W-:Y:S01]  /*355d0*/  @P2 STG.E.U16 [R8.64], R7 ;  /* 0x0000000708002986 */ /* 0x000fe2000c101506 */
[----:B------:R-:W-:Y:S02]  /*355e0*/  IADD3 R10, R6, c[0x0][0x198], RZ ;  /* 0x00006600060a7a10 */ /* 0x000fe40007ffe0ff */
[----:B------:R-:W-:Y:S01]  /*355f0*/  ISETP.LT.AND P4, PT, R0, c[0x0][0x17c], !P0 ;  /* 0x00005f0000007a0c */ /* 0x000fe20004781270 */
[----:B------:R0:W-:Y:S01]  /*35600*/  @P1 STG.E.U16 [R22.64], R5 ;  /* 0x0000000516001986 */ /* 0x0001e2000c101506 */
[----:B------:R-:W-:-:S02]  /*35610*/  IADD3 R0, R28, 0xfc, RZ ;  /* 0x000000fc1c007810 */ /* 0x000fc40007ffe0ff */
[-C--:B------:R-:W-:Y:S02]  /*35620*/  LEA R12, P1, R6, R20.reuse, 0x1 ;  /* 0x00000014060c7211 */ /* 0x080fe400078208ff */
[----:B------:R-:W-:Y:S02]  /*35630*/  ISETP.LT.AND P3, PT, R0, c[0x0][0x17c], !P0 ;  /* 0x00005f0000007a0c */ /* 0x000fe40004761270 */
[----:B------:R-:W-:Y:S02]  /*35640*/  IADD3 R0, R28, 0xfd, RZ ;  /* 0x000000fd1c007810 */ /* 0x000fe40007ffe0ff */
[----:B0-----:R-:W-:Y:S02]  /*35650*/  LEA.HI.X.SX32 R5, R2, R3, 0x1, P6 ;  /* 0x0000000302057211 */ /* 0x001fe400030f0eff */
[C---:B------:R-:W-:Y:S02]  /*35660*/  IADD3 R2, R10.reuse, c[0x0][0x198], RZ ;  /* 0x000066000a027a10 */ /* 0x040fe40007ffe0ff */
[----:B------:R-:W-:-:S02]  /*35670*/  LEA R16, P6, R10, R20, 0x1 ;  /* 0x000000140a107211 */ /* 0x000fc400078c08ff */
[----:B------:R-:W-:Y:S02]  /*35680*/  IADD3 R14, R2, c[0x0][0x198], RZ ;  /* 0x00006600020e7a10 */ /* 0x000fe40007ffe0ff */
[-C--:B------:R-:W-:Y:S02]  /*35690*/  LEA.HI.X.SX32 R13, R6, R3.reuse, 0x1, P1 ;  /* 0x00000003060d7211 */ /* 0x080fe400008f0eff */
[----:B------:R-:W-:Y:S02]  /*356a0*/  ISETP.LT.AND P2, PT, R0, c[0x0][0x17c], !P0 ;  /* 0x00005f0000007a0c */ /* 0x000fe40004741270 */
[----:B------:R-:W-:Y:S02]  /*356b0*/  LEA R8, P1, R14, R20, 0x1 ;  /* 0x000000140e087211 */ /* 0x000fe400078208ff */
[----:B------:R-:W-:Y:S02]  /*356c0*/  IADD3 R0, R28, 0xfe, RZ ;  /* 0x000000fe1c007810 */ /* 0x000fe40007ffe0ff */
[----:B------:R-:W-:-:S02]  /*356d0*/  LEA.HI.X.SX32 R17, R10, R3, 0x1, P6 ;  /* 0x000000030a117211 */ /* 0x000fc400030f0eff */
[----:B------:R-:W-:Y:S02]  /*356e0*/  LEA R6, P6, R2, R20, 0x1 ;  /* 0x0000001402067211 */ /* 0x000fe400078c08ff */
[----:B------:R-:W-:Y:S02]  /*356f0*/  IADD3 R28, R28, 0xff, RZ ;  /* 0x000000ff1c1c7810 */ /* 0x000fe40007ffe0ff */
[C---:B------:R-:W-:Y:S02]  /*35700*/  IADD3 R10, R14.reuse, c[0x0][0x198], RZ ;  /* 0x000066000e0a7a10 */ /* 0x040fe40007ffe0ff */
[-C--:B------:R-:W-:Y:S02]  /*35710*/  LEA.HI.X.SX32 R9, R14, R3.reuse, 0x1, P1 ;  /* 0x000000030e097211 */ /* 0x080fe400008f0eff */
[----:B------:R-:W-:Y:S02]  /*35720*/  ISETP.LT.AND P1, PT, R0, c[0x0][0x17c], !P0 ;  /* 0x00005f0000007a0c */ /* 0x000fe40004721270 */
[----:B------:R-:W-:-:S02]  /*35730*/  LEA.HI.X.SX32 R7, R2, R3, 0x1, P6 ;  /* 0x0000000302077211 */ /* 0x000fc400030f0eff */
[----:B------:R-:W-:Y:S02]  /*35740*/  ISETP.LT.AND P0, PT, R28, c[0x0][0x17c], !P0 ;  /* 0x00005f001c007a0c */ /* 0x000fe40004701270 */
[C---:B------:R-:W-:Y:S02]  /*35750*/  LEA R20, P6, R10.reuse, R20, 0x1 ;  /* 0x000000140a147211 */ /* 0x040fe400078c08ff */
[----:B------:R-:W-:Y:S02]  /*35760*/  PRMT R0, R11, 0x7632, R0 ;  /* 0x000076320b007816 */ /* 0x000fe40000000000 */
[----:B------:R-:W-:Y:S02]  /*35770*/  LEA.HI.X.SX32 R21, R10, R3, 0x1, P6 ;  /* 0x000000030a157211 */ /* 0x000fe400030f0eff */
[----:B------:R-:W-:Y:S01]  /*35780*/  PRMT R3, R15, 0x7632, R3 ;  /* 0x000076320f037816 */ /* 0x000fe20000000003 */
[----:B------:R0:W-:Y:S04]  /*35790*/  @P5 STG.E.U16 [R4.64], R11 ;  /* 0x0000000b04005986 */ /* 0x0001e8000c101506 */
[----:B------:R0:W-:Y:S04]  /*357a0*/  @P4 STG.E.U16 [R12.64], R0 ;  /* 0x000000000c004986 */ /* 0x0001e8000c101506 */
[----:B------:R0:W-:Y:S04]  /*357b0*/  @P3 STG.E.U16 [R16.64], R15 ;  /* 0x0000000f10003986 */ /* 0x0001e8000c101506 */
[----:B------:R0:W-:Y:S04]  /*357c0*/  @P2 STG.E.U16 [R6.64], R3 ;  /* 0x0000000306002986 */ /* 0x0001e8000c101506 */
[----:B------:R0:W-:Y:S01]  /*357d0*/  @P1 STG.E.U16 [R8.64], R19 ;  /* 0x0000001308001986 */ /* 0x0001e2000c101506 */
[----:B------:R-:W-:Y:S05]  /*357e0*/  @!P0 EXIT ;  /* 0x000000000000894d */ /* 0x000fea0003800000 */
[----:B------:R-:W-:-:S05]  /*357f0*/  PRMT R10, R19, 0x7632, R10 ;  /* 0x00007632130a7816 */ /* 0x000fca000000000a */
[----:B------:R-:W-:Y:S01]  /*35800*/  STG.E.U16 [R20.64], R10 ;  /* 0x0000000a14007986 */ /* 0x000fe2000c101506 */
[----:B------:R-:W-:Y:S05]  /*35810*/  EXIT ;  /* 0x000000000000794d */ /* 0x000fea0003800000 */
.L_x_4:
[----:B------:R-:W-:-:S00]  /*35820*/  BRA `(.L_x_4) ;  /* 0xfffffff000007947 */ /* 0x000fc0000383ffff */
[----:B------:R-:W-:-:S00]  /*35830*/  NOP ;  /* 0x0000000000007918 */ /* 0x000fc00000000000 */
        /* <DEDUP_REMOVED lines=12> */
.L_x_5:


//--------------------- .nv.shared.matmul_kernel  --------------------------
	.section	.nv.shared.matmul_kernel,"aw",@nobits
	.sectionflags	@""
	.align	16
